// Copyright (c) 2024, Jay Shah, Ganesh Bikshandi, Ying Zhang, Vijay Thakkar, Pradeep Ramani, Tri Dao.
// Splitting the different template instantiations to different files to speed up compilation.
// This file is auto-generated. See "generate_kernels.py"

#include "flash_fwd_launch_template.h"

#ifndef FLASHATTENTION_DISABLE_HDIM96
template void run_mha_fwd_<90, cutlass::float_e4m3_t, 96, 96, false, false, true, true>(Flash_fwd_params &params, cudaStream_t stream);
#endif


// ===== COMPILED SASS (sm_90a) =====

	.target	sm_90a

	.elftype	@"ET_EXEC"


//--------------------- .note.nv.tkinfo           --------------------------
	.section	.note.nv.tkinfo,"",@"SHT_NOTE"
	.sectionflags	@"SHF_NOTE_NV_TKINFO"
	.tkinfo
        /*0018*/ 	.word	0x00000002
        /*0030*/ 	.string	""
        /*0030*/ 	.string	"ptxas"
        /*0030*/ 	.string	"Cuda compilation tools, release 13.0, V13.0.88"
        /*0030*/ 	.string	"Build cuda_13.0.r13.0/compiler.36424714_0"
        /*0030*/ 	.string	"-arch sm_90a -m 64 "



//--------------------- .note.nv.cuinfo           --------------------------
	.section	.note.nv.cuinfo,"",@"SHT_NOTE"
	.sectionflags	@"SHF_NOTE_NV_CUINFO"
        /*0018*/ 	.short	0x0002
        /*001a*/ 	.short	0x005a
        /*001c*/ 	.short	0x0082
	.zero		2


//--------------------- .nv.info                  --------------------------
	.section	.nv.info,"",@"SHT_CUDA_INFO"
	.align	4


	//----- nvinfo : EIATTR_REGCOUNT
	.align		4
        /*0000*/ 	.byte	0x04, 0x2f
        /*0002*/ 	.short	(.L_21 - .L_20)
	.align		4
.L_20:
        /*0004*/ 	.word	index@(_ZN7cutlass13device_kernelIN5flash11enable_sm90INS1_16FlashAttnFwdSm90INS1_25CollectiveMainloopFwdSm90ILi2EN4cute5tupleIJNS5_1CILi1EEES8_S8_EEENS6_IJNS7_ILi192EEENS7_ILi128EEENS7_ILi96EEEEEELi96ENS_12float_e4m3_tEfNS_4arch4Sm90ELb1ELb0ELb1ELb1ELb0ELb1ELb0ELb1ELb1ELb1ELb0ELb0EEENS1_21CollectiveEpilogueFwdINS6_IJSA_SC_SB_EEES9_NS_10bfloat16_tESG_Li384ELb1ELb1ELb0ELb1EEENS1_36VarlenDynamicPersistentTileSchedulerILi192ELi128ELi384ELi128ELb0ELb1ELb1ELb1ELb1ELb1EEEEEEEEEvNT_6ParamsE)
        /*0008*/ 	.word	0x00000080


	//----- nvinfo : EIATTR_FRAME_SIZE
	.align		4
.L_21:
        /*000c*/ 	.byte	0x04, 0x11
        /*000e*/ 	.short	(.L_23 - .L_22)
	.align		4
.L_22:
        /*0010*/ 	.word	index@(_ZN7cutlass13device_kernelIN5flash11enable_sm90INS1_16FlashAttnFwdSm90INS1_25CollectiveMainloopFwdSm90ILi2EN4cute5tupleIJNS5_1CILi1EEES8_S8_EEENS6_IJNS7_ILi192EEENS7_ILi128EEENS7_ILi96EEEEEELi96ENS_12float_e4m3_tEfNS_4arch4Sm90ELb1ELb0ELb1ELb1ELb0ELb1ELb0ELb1ELb1ELb1ELb0ELb0EEENS1_21CollectiveEpilogueFwdINS6_IJSA_SC_SB_EEES9_NS_10bfloat16_tESG_Li384ELb1ELb1ELb0ELb1EEENS1_36VarlenDynamicPersistentTileSchedulerILi192ELi128ELi384ELi128ELb0ELb1ELb1ELb1ELb1ELb1EEEEEEEEEvNT_6ParamsE)
        /*0014*/ 	.word	0x00000088


	//----- nvinfo : EIATTR_REGCOUNT
	.align		4
.L_23:
        /*0018*/ 	.byte	0x04, 0x2f
        /*001a*/ 	.short	(.L_25 - .L_24)
	.align		4
.L_24:
        /*001c*/ 	.word	index@(_ZN7cutlass13device_kernelIN5flash11enable_sm90INS1_16FlashAttnFwdSm90INS1_25CollectiveMainloopFwdSm90ILi2EN4cute5tupleIJNS5_1CILi1EEES8_S8_EEENS6_IJNS7_ILi192EEENS7_ILi128EEENS7_ILi96EEEEEELi96ENS_12float_e4m3_tEfNS_4arch4Sm90ELb1ELb0ELb1ELb1ELb0ELb0ELb0ELb1ELb1ELb1ELb0ELb0EEENS1_21CollectiveEpilogueFwdINS6_IJSA_SC_SB_EEES9_NS_10bfloat16_tESG_Li384ELb1ELb1ELb0ELb1EEENS1_36VarlenDynamicPersistentTileSchedulerILi192ELi128ELi384ELi128ELb0ELb1ELb1ELb1ELb1ELb1EEEEEEEEEvNT_6ParamsE)
        /*0020*/ 	.word	0x00000080


	//----- nvinfo : EIATTR_FRAME_SIZE
	.align		4
.L_25:
        /*0024*/ 	.byte	0x04, 0x11
        /*0026*/ 	.short	(.L_27 - .L_26)
	.align		4
.L_26:
        /*0028*/ 	.word	index@(_ZN7cutlass13device_kernelIN5flash11enable_sm90INS1_16FlashAttnFwdSm90INS1_25CollectiveMainloopFwdSm90ILi2EN4cute5tupleIJNS5_1CILi1EEES8_S8_EEENS6_IJNS7_ILi192EEENS7_ILi128EEENS7_ILi96EEEEEELi96ENS_12float_e4m3_tEfNS_4arch4Sm90ELb1ELb0ELb1ELb1ELb0ELb0ELb0ELb1ELb1ELb1ELb0ELb0EEENS1_21CollectiveEpilogueFwdINS6_IJSA_SC_SB_EEES9_NS_10bfloat16_tESG_Li384ELb1ELb1ELb0ELb1EEENS1_36VarlenDynamicPersistentTileSchedulerILi192ELi128ELi384ELi128ELb0ELb1ELb1ELb1ELb1ELb1EEEEEEEEEvNT_6ParamsE)
        /*002c*/ 	.word	0x00000018


	//----- nvinfo : EIATTR_REGCOUNT
	.align		4
.L_27:
        /*0030*/ 	.byte	0x04, 0x2f
        /*0032*/ 	.short	(.L_29 - .L_28)
	.align		4
.L_28:
        /*0034*/ 	.word	index@(_ZN7cutlass13device_kernelIN5flash11enable_sm90INS1_16FlashAttnFwdSm90INS1_25CollectiveMainloopFwdSm90ILi2EN4cute5tupleIJNS5_1CILi1EEES8_S8_EEENS6_IJNS7_ILi192EEENS7_ILi128EEENS7_ILi96EEEEEELi96ENS_12float_e4m3_tEfNS_4arch4Sm90ELb1ELb0ELb1ELb0ELb0ELb0ELb0ELb1ELb1ELb1ELb0ELb0EEENS1_21CollectiveEpilogueFwdINS6_IJSA_SC_SB_EEES9_NS_10bfloat16_tESG_Li384ELb0ELb1ELb0ELb1EEENS1_30DynamicPersistentTileSchedulerILi384ELi128ELb0ELb1ELb1EEEEEEEEEvNT_6ParamsE)
        /*0038*/ 	.word	0x00000080


	//----- nvinfo : EIATTR_FRAME_SIZE
	.align		4
.L_29:
        /*003c*/ 	.byte	0x04, 0x11
        /*003e*/ 	.short	(.L_31 - .L_30)
	.align		4
.L_30:
        /*0040*/ 	.word	index@(_ZN7cutlass13device_kernelIN5flash11enable_sm90INS1_16FlashAttnFwdSm90INS1_25CollectiveMainloopFwdSm90ILi2EN4cute5tupleIJNS5_1CILi1EEES8_S8_EEENS6_IJNS7_ILi192EEENS7_ILi128EEENS7_ILi96EEEEEELi96ENS_12float_e4m3_tEfNS_4arch4Sm90ELb1ELb0ELb1ELb0ELb0ELb0ELb0ELb1ELb1ELb1ELb0ELb0EEENS1_21CollectiveEpilogueFwdINS6_IJSA_SC_SB_EEES9_NS_10bfloat16_tESG_Li384ELb0ELb1ELb0ELb1EEENS1_30DynamicPersistentTileSchedulerILi384ELi128ELb0ELb1ELb1EEEEEEEEEvNT_6ParamsE)
        /*0044*/ 	.word	0x00000008


	//----- nvinfo : EIATTR_REGCOUNT
	.align		4
.L_31:
        /*0048*/ 	.byte	0x04, 0x2f
        /*004a*/ 	.short	(.L_33 - .L_32)
	.align		4
.L_32:
        /*004c*/ 	.word	index@(_ZN7cutlass13device_kernelIN5flash11enable_sm90INS1_16FlashAttnFwdSm90INS1_25CollectiveMainloopFwdSm90ILi2EN4cute5tupleIJNS5_1CILi1EEES8_S8_EEENS6_IJNS7_ILi192EEENS7_ILi128EEENS7_ILi96EEEEEELi96ENS_12float_e4m3_tEfNS_4arch4Sm90ELb0ELb1ELb1ELb1ELb0ELb1ELb0ELb1ELb1ELb1ELb0ELb0EEENS1_21CollectiveEpilogueFwdINS6_IJSA_SC_SB_EEES9_NS_10bfloat16_tESG_Li384ELb1ELb1ELb0ELb1EEENS1_36VarlenDynamicPersistentTileSchedulerILi192ELi128ELi384ELi128ELb0ELb1ELb1ELb1ELb0ELb1EEEEEEEEEvNT_6ParamsE)
        /*0050*/ 	.word	0x00000080


	//----- nvinfo : EIATTR_FRAME_SIZE
	.align		4
.L_33:
        /*0054*/ 	.byte	0x04, 0x11
        /*0056*/ 	.short	(.L_35 - .L_34)
	.align		4
.L_34:
        /*0058*/ 	.word	index@(_ZN7cutlass13device_kernelIN5flash11enable_sm90INS1_16FlashAttnFwdSm90INS1_25CollectiveMainloopFwdSm90ILi2EN4cute5tupleIJNS5_1CILi1EEES8_S8_EEENS6_IJNS7_ILi192EEENS7_ILi128EEENS7_ILi96EEEEEELi96ENS_12float_e4m3_tEfNS_4arch4Sm90ELb0ELb1ELb1ELb1ELb0ELb1ELb0ELb1ELb1ELb1ELb0ELb0EEENS1_21CollectiveEpilogueFwdINS6_IJSA_SC_SB_EEES9_NS_10bfloat16_tESG_Li384ELb1ELb1ELb0ELb1EEENS1_36VarlenDynamicPersistentTileSchedulerILi192ELi128ELi384ELi128ELb0ELb1ELb1ELb1ELb0ELb1EEEEEEEEEvNT_6ParamsE)
        /*005c*/ 	.word	0x00000088


	//----- nvinfo : EIATTR_REGCOUNT
	.align		4
.L_35:
        /*0060*/ 	.byte	0x04, 0x2f
        /*0062*/ 	.short	(.L_37 - .L_36)
	.align		4
.L_36:
        /*0064*/ 	.word	index@(_ZN7cutlass13device_kernelIN5flash11enable_sm90INS1_16FlashAttnFwdSm90INS1_25CollectiveMainloopFwdSm90ILi2EN4cute5tupleIJNS5_1CILi1EEES8_S8_EEENS6_IJNS7_ILi192EEENS7_ILi128EEENS7_ILi96EEEEEELi96ENS_12float_e4m3_tEfNS_4arch4Sm90ELb0ELb1ELb1ELb1ELb0ELb0ELb0ELb1ELb1ELb1ELb0ELb0EEENS1_21CollectiveEpilogueFwdINS6_IJSA_SC_SB_EEES9_NS_10bfloat16_tESG_Li384ELb1ELb1ELb0ELb1EEENS1_36VarlenDynamicPersistentTileSchedulerILi192ELi128ELi384ELi128ELb0ELb1ELb1ELb1ELb0ELb1EEEEEEEEEvNT_6ParamsE)
        /*0068*/ 	.word	0x00000080


	//----- nvinfo : EIATTR_FRAME_SIZE
	.align		4
.L_37:
        /*006c*/ 	.byte	0x04, 0x11
        /*006e*/ 	.short	(.L_39 - .L_38)
	.align		4
.L_38:
        /*0070*/ 	.word	index@(_ZN7cutlass13device_kernelIN5flash11enable_sm90INS1_16FlashAttnFwdSm90INS1_25CollectiveMainloopFwdSm90ILi2EN4cute5tupleIJNS5_1CILi1EEES8_S8_EEENS6_IJNS7_ILi192EEENS7_ILi128EEENS7_ILi96EEEEEELi96ENS_12float_e4m3_tEfNS_4arch4Sm90ELb0ELb1ELb1ELb1ELb0ELb0ELb0ELb1ELb1ELb1ELb0ELb0EEENS1_21CollectiveEpilogueFwdINS6_IJSA_SC_SB_EEES9_NS_10bfloat16_tESG_Li384ELb1ELb1ELb0ELb1EEENS1_36VarlenDynamicPersistentTileSchedulerILi192ELi128ELi384ELi128ELb0ELb1ELb1ELb1ELb0ELb1EEEEEEEEEvNT_6ParamsE)
        /*0074*/ 	.word	0x00000010


	//----- nvinfo : EIATTR_REGCOUNT
	.align		4
.L_39:
        /*0078*/ 	.byte	0x04, 0x2f
        /*007a*/ 	.short	(.L_41 - .L_40)
	.align		4
.L_40:
        /*007c*/ 	.word	index@(_ZN7cutlass13device_kernelIN5flash11enable_sm90INS1_16FlashAttnFwdSm90INS1_25CollectiveMainloopFwdSm90ILi2EN4cute5tupleIJNS5_1CILi1EEES8_S8_EEENS6_IJNS7_ILi192EEENS7_ILi128EEENS7_ILi96EEEEEELi96ENS_12float_e4m3_tEfNS_4arch4Sm90ELb0ELb1ELb1ELb0ELb0ELb0ELb0ELb1ELb1ELb1ELb0ELb0EEENS1_21CollectiveEpilogueFwdINS6_IJSA_SC_SB_EEES9_NS_10bfloat16_tESG_Li384ELb0ELb1ELb0ELb1EEENS1_30DynamicPersistentTileSchedulerILi384ELi128ELb0ELb1ELb1EEEEEEEEEvNT_6ParamsE)
        /*0080*/ 	.word	0x00000080


	//----- nvinfo : EIATTR_FRAME_SIZE
	.align		4
.L_41:
        /*0084*/ 	.byte	0x04, 0x11
        /*0086*/ 	.short	(.L_43 - .L_42)
	.align		4
.L_42:
        /*0088*/ 	.word	index@(_ZN7cutlass13device_kernelIN5flash11enable_sm90INS1_16FlashAttnFwdSm90INS1_25CollectiveMainloopFwdSm90ILi2EN4cute5tupleIJNS5_1CILi1EEES8_S8_EEENS6_IJNS7_ILi192EEENS7_ILi128EEENS7_ILi96EEEEEELi96ENS_12float_e4m3_tEfNS_4arch4Sm90ELb0ELb1ELb1ELb0ELb0ELb0ELb0ELb1ELb1ELb1ELb0ELb0EEENS1_21CollectiveEpilogueFwdINS6_IJSA_SC_SB_EEES9_NS_10bfloat16_tESG_Li384ELb0ELb1ELb0ELb1EEENS1_30DynamicPersistentTileSchedulerILi384ELi128ELb0ELb1ELb1EEEEEEEEEvNT_6ParamsE)
        /*008c*/ 	.word	0x00000008


	//----- nvinfo : EIATTR_REGCOUNT
	.align		4
.L_43:
        /*0090*/ 	.byte	0x04, 0x2f
        /*0092*/ 	.short	(.L_45 - .L_44)
	.align		4
.L_44:
        /*0094*/ 	.word	index@(_ZN7cutlass13device_kernelIN5flash11enable_sm90INS1_16FlashAttnFwdSm90INS1_25CollectiveMainloopFwdSm90ILi2EN4cute5tupleIJNS5_1CILi1EEES8_S8_EEENS6_IJNS7_ILi192EEENS7_ILi128EEENS7_ILi96EEEEEELi96ENS_12float_e4m3_tEfNS_4arch4Sm90ELb0ELb0ELb1ELb1ELb0ELb1ELb0ELb1ELb1ELb1ELb0ELb0EEENS1_21CollectiveEpilogueFwdINS6_IJSA_SC_SB_EEES9_NS_10bfloat16_tESG_Li384ELb1ELb1ELb0ELb1EEENS1_36VarlenDynamicPersistentTileSchedulerILi192ELi128ELi384ELi128ELb0ELb1ELb1ELb0ELb1ELb1EEEEEEEEEvNT_6ParamsE)
        /*0098*/ 	.word	0x00000080


	//----- nvinfo : EIATTR_FRAME_SIZE
	.align		4
.L_45:
        /*009c*/ 	.byte	0x04, 0x11
        /*009e*/ 	.short	(.L_47 - .L_46)
	.align		4
.L_46:
        /*00a0*/ 	.word	index@(_ZN7cutlass13device_kernelIN5flash11enable_sm90INS1_16FlashAttnFwdSm90INS1_25CollectiveMainloopFwdSm90ILi2EN4cute5tupleIJNS5_1CILi1EEES8_S8_EEENS6_IJNS7_ILi192EEENS7_ILi128EEENS7_ILi96EEEEEELi96ENS_12float_e4m3_tEfNS_4arch4Sm90ELb0ELb0ELb1ELb1ELb0ELb1ELb0ELb1ELb1ELb1ELb0ELb0EEENS1_21CollectiveEpilogueFwdINS6_IJSA_SC_SB_EEES9_NS_10bfloat16_tESG_Li384ELb1ELb1ELb0ELb1EEENS1_36VarlenDynamicPersistentTileSchedulerILi192ELi128ELi384ELi128ELb0ELb1ELb1ELb0ELb1ELb1EEEEEEEEEvNT_6ParamsE)
        /*00a4*/ 	.word	0x00000070


	//----- nvinfo : EIATTR_REGCOUNT
	.align		4
.L_47:
        /*00a8*/ 	.byte	0x04, 0x2f
        /*00aa*/ 	.short	(.L_49 - .L_48)
	.align		4
.L_48:
        /*00ac*/ 	.word	index@(_ZN7cutlass13device_kernelIN5flash11enable_sm90INS1_16FlashAttnFwdSm90INS1_25CollectiveMainloopFwdSm90ILi2EN4cute5tupleIJNS5_1CILi1EEES8_S8_EEENS6_IJNS7_ILi192EEENS7_ILi128EEENS7_ILi96EEEEEELi96ENS_12float_e4m3_tEfNS_4arch4Sm90ELb0ELb0ELb1ELb1ELb0ELb0ELb0ELb1ELb1ELb1ELb0ELb0EEENS1_21CollectiveEpilogueFwdINS6_IJSA_SC_SB_EEES9_NS_10bfloat16_tESG_Li384ELb1ELb1ELb0ELb1EEENS1_36VarlenDynamicPersistentTileSchedulerILi192ELi128ELi384ELi128ELb0ELb1ELb1ELb0ELb1ELb1EEEEEEEEEvNT_6ParamsE)
        /*00b0*/ 	.word	0x00000080


	//----- nvinfo : EIATTR_FRAME_SIZE
	.align		4
.L_49:
        /*00b4*/ 	.byte	0x04, 0x11
        /*00b6*/ 	.short	(.L_51 - .L_50)
	.align		4
.L_50:
        /*00b8*/ 	.word	index@(_ZN7cutlass13device_kernelIN5flash11enable_sm90INS1_16FlashAttnFwdSm90INS1_25CollectiveMainloopFwdSm90ILi2EN4cute5tupleIJNS5_1CILi1EEES8_S8_EEENS6_IJNS7_ILi192EEENS7_ILi128EEENS7_ILi96EEEEEELi96ENS_12float_e4m3_tEfNS_4arch4Sm90ELb0ELb0ELb1ELb1ELb0ELb0ELb0ELb1ELb1ELb1ELb0ELb0EEENS1_21CollectiveEpilogueFwdINS6_IJSA_SC_SB_EEES9_NS_10bfloat16_tESG_Li384ELb1ELb1ELb0ELb1EEENS1_36VarlenDynamicPersistentTileSchedulerILi192ELi128ELi384ELi128ELb0ELb1ELb1ELb0ELb1ELb1EEEEEEEEEvNT_6ParamsE)
        /*00bc*/ 	.word	0x00000010


	//----- nvinfo : EIATTR_REGCOUNT
	.align		4
.L_51:
        /*00c0*/ 	.byte	0x04, 0x2f
        /*00c2*/ 	.short	(.L_53 - .L_52)
	.align		4
.L_52:
        /*00c4*/ 	.word	index@(_ZN7cutlass13device_kernelIN5flash11enable_sm90INS1_16FlashAttnFwdSm90INS1_25CollectiveMainloopFwdSm90ILi2EN4cute5tupleIJNS5_1CILi1EEES8_S8_EEENS6_IJNS7_ILi192EEENS7_ILi128EEENS7_ILi96EEEEEELi96ENS_12float_e4m3_tEfNS_4arch4Sm90ELb0ELb0ELb1ELb0ELb0ELb0ELb0ELb1ELb1ELb1ELb0ELb0EEENS1_21CollectiveEpilogueFwdINS6_IJSA_SC_SB_EEES9_NS_10bfloat16_tESG_Li384ELb0ELb1ELb0ELb1EEENS1_29StaticPersistentTileSchedulerILb0EEEEEEEEEvNT_6ParamsE)
        /*00c8*/ 	.word	0x00000080


	//----- nvinfo : EIATTR_FRAME_SIZE
	.align		4
.L_53:
        /*00cc*/ 	.byte	0x04, 0x11
        /*00ce*/ 	.short	(.L_55 - .L_54)
	.align		4
.L_54:
        /*00d0*/ 	.word	index@(_ZN7cutlass13device_kernelIN5flash11enable_sm90INS1_16FlashAttnFwdSm90INS1_25CollectiveMainloopFwdSm90ILi2EN4cute5tupleIJNS5_1CILi1EEES8_S8_EEENS6_IJNS7_ILi192EEENS7_ILi128EEENS7_ILi96EEEEEELi96ENS_12float_e4m3_tEfNS_4arch4Sm90ELb0ELb0ELb1ELb0ELb0ELb0ELb0ELb1ELb1ELb1ELb0ELb0EEENS1_21CollectiveEpilogueFwdINS6_IJSA_SC_SB_EEES9_NS_10bfloat16_tESG_Li384ELb0ELb1ELb0ELb1EEENS1_29StaticPersistentTileSchedulerILb0EEEEEEEEEvNT_6ParamsE)
        /*00d4*/ 	.word	0x00000000


	//----- nvinfo : EIATTR_MIN_STACK_SIZE
	.align		4
.L_55:
        /*00d8*/ 	.byte	0x04, 0x12
        /*00da*/ 	.short	(.L_57 - .L_56)
	.align		4
.L_56:
        /*00dc*/ 	.word	index@(_ZN7cutlass13device_kernelIN5flash11enable_sm90INS1_16FlashAttnFwdSm90INS1_25CollectiveMainloopFwdSm90ILi2EN4cute5tupleIJNS5_1CILi1EEES8_S8_EEENS6_IJNS7_ILi192EEENS7_ILi128EEENS7_ILi96EEEEEELi96ENS_12float_e4m3_tEfNS_4arch4Sm90ELb0ELb0ELb1ELb0ELb0ELb0ELb0ELb1ELb1ELb1ELb0ELb0EEENS1_21CollectiveEpilogueFwdINS6_IJSA_SC_SB_EEES9_NS_10bfloat16_tESG_Li384ELb0ELb1ELb0ELb1EEENS1_29StaticPersistentTileSchedulerILb0EEEEEEEEEvNT_6ParamsE)
        /*00e0*/ 	.word	0x00000000


	//----- nvinfo : EIATTR_MIN_STACK_SIZE
	.align		4
.L_57:
        /*00e4*/ 	.byte	0x04, 0x12
        /*00e6*/ 	.short	(.L_59 - .L_58)
	.align		4
.L_58:
        /*00e8*/ 	.word	index@(_ZN7cutlass13device_kernelIN5flash11enable_sm90INS1_16FlashAttnFwdSm90INS1_25CollectiveMainloopFwdSm90ILi2EN4cute5tupleIJNS5_1CILi1EEES8_S8_EEENS6_IJNS7_ILi192EEENS7_ILi128EEENS7_ILi96EEEEEELi96ENS_12float_e4m3_tEfNS_4arch4Sm90ELb0ELb0ELb1ELb1ELb0ELb0ELb0ELb1ELb1ELb1ELb0ELb0EEENS1_21CollectiveEpilogueFwdINS6_IJSA_SC_SB_EEES9_NS_10bfloat16_tESG_Li384ELb1ELb1ELb0ELb1EEENS1_36VarlenDynamicPersistentTileSchedulerILi192ELi128ELi384ELi128ELb0ELb1ELb1ELb0ELb1ELb1EEEEEEEEEvNT_6ParamsE)
        /*00ec*/ 	.word	0x00000010


	//----- nvinfo : EIATTR_MIN_STACK_SIZE
	.align		4
.L_59:
        /*00f0*/ 	.byte	0x04, 0x12
        /*00f2*/ 	.short	(.L_61 - .L_60)
	.align		4
.L_60:
        /*00f4*/ 	.word	index@(_ZN7cutlass13device_kernelIN5flash11enable_sm90INS1_16FlashAttnFwdSm90INS1_25CollectiveMainloopFwdSm90ILi2EN4cute5tupleIJNS5_1CILi1EEES8_S8_EEENS6_IJNS7_ILi192EEENS7_ILi128EEENS7_ILi96EEEEEELi96ENS_12float_e4m3_tEfNS_4arch4Sm90ELb0ELb0ELb1ELb1ELb0ELb1ELb0ELb1ELb1ELb1ELb0ELb0EEENS1_21CollectiveEpilogueFwdINS6_IJSA_SC_SB_EEES9_NS_10bfloat16_tESG_Li384ELb1ELb1ELb0ELb1EEENS1_36VarlenDynamicPersistentTileSchedulerILi192ELi128ELi384ELi128ELb0ELb1ELb1ELb0ELb1ELb1EEEEEEEEEvNT_6ParamsE)
        /*00f8*/ 	.word	0x00000070


	//----- nvinfo : EIATTR_MIN_STACK_SIZE
	.align		4
.L_61:
        /*00fc*/ 	.byte	0x04, 0x12
        /*00fe*/ 	.short	(.L_63 - .L_62)
	.align		4
.L_62:
        /*0100*/ 	.word	index@(_ZN7cutlass13device_kernelIN5flash11enable_sm90INS1_16FlashAttnFwdSm90INS1_25CollectiveMainloopFwdSm90ILi2EN4cute5tupleIJNS5_1CILi1EEES8_S8_EEENS6_IJNS7_ILi192EEENS7_ILi128EEENS7_ILi96EEEEEELi96ENS_12float_e4m3_tEfNS_4arch4Sm90ELb0ELb1ELb1ELb0ELb0ELb0ELb0ELb1ELb1ELb1ELb0ELb0EEENS1_21CollectiveEpilogueFwdINS6_IJSA_SC_SB_EEES9_NS_10bfloat16_tESG_Li384ELb0ELb1ELb0ELb1EEENS1_30DynamicPersistentTileSchedulerILi384ELi128ELb0ELb1ELb1EEEEEEEEEvNT_6ParamsE)
        /*0104*/ 	.word	0x00000008


	//----- nvinfo : EIATTR_MIN_STACK_SIZE
	.align		4
.L_63:
        /*0108*/ 	.byte	0x04, 0x12
        /*010a*/ 	.short	(.L_65 - .L_64)
	.align		4
.L_64:
        /*010c*/ 	.word	index@(_ZN7cutlass13device_kernelIN5flash11enable_sm90INS1_16FlashAttnFwdSm90INS1_25CollectiveMainloopFwdSm90ILi2EN4cute5tupleIJNS5_1CILi1EEES8_S8_EEENS6_IJNS7_ILi192EEENS7_ILi128EEENS7_ILi96EEEEEELi96ENS_12float_e4m3_tEfNS_4arch4Sm90ELb0ELb1ELb1ELb1ELb0ELb0ELb0ELb1ELb1ELb1ELb0ELb0EEENS1_21CollectiveEpilogueFwdINS6_IJSA_SC_SB_EEES9_NS_10bfloat16_tESG_Li384ELb1ELb1ELb0ELb1EEENS1_36VarlenDynamicPersistentTileSchedulerILi192ELi128ELi384ELi128ELb0ELb1ELb1ELb1ELb0ELb1EEEEEEEEEvNT_6ParamsE)
        /*0110*/ 	.word	0x00000010


	//----- nvinfo : EIATTR_MIN_STACK_SIZE
	.align		4
.L_65:
        /*0114*/ 	.byte	0x04, 0x12
        /*0116*/ 	.short	(.L_67 - .L_66)
	.align		4
.L_66:
        /*0118*/ 	.word	index@(_ZN7cutlass13device_kernelIN5flash11enable_sm90INS1_16FlashAttnFwdSm90INS1_25CollectiveMainloopFwdSm90ILi2EN4cute5tupleIJNS5_1CILi1EEES8_S8_EEENS6_IJNS7_ILi192EEENS7_ILi128EEENS7_ILi96EEEEEELi96ENS_12float_e4m3_tEfNS_4arch4Sm90ELb0ELb1ELb1ELb1ELb0ELb1ELb0ELb1ELb1ELb1ELb0ELb0EEENS1_21CollectiveEpilogueFwdINS6_IJSA_SC_SB_EEES9_NS_10bfloat16_tESG_Li384ELb1ELb1ELb0ELb1EEENS1_36VarlenDynamicPersistentTileSchedulerILi192ELi128ELi384ELi128ELb0ELb1ELb1ELb1ELb0ELb1EEEEEEEEEvNT_6ParamsE)
        /*011c*/ 	.word	0x00000088


	//----- nvinfo : EIATTR_MIN_STACK_SIZE
	.align		4
.L_67:
        /*0120*/ 	.byte	0x04, 0x12
        /*0122*/ 	.short	(.L_69 - .L_68)
	.align		4
.L_68:
        /*0124*/ 	.word	index@(_ZN7cutlass13device_kernelIN5flash11enable_sm90INS1_16FlashAttnFwdSm90INS1_25CollectiveMainloopFwdSm90ILi2EN4cute5tupleIJNS5_1CILi1EEES8_S8_EEENS6_IJNS7_ILi192EEENS7_ILi128EEENS7_ILi96EEEEEELi96ENS_12float_e4m3_tEfNS_4arch4Sm90ELb1ELb0ELb1ELb0ELb0ELb0ELb0ELb1ELb1ELb1ELb0ELb0EEENS1_21CollectiveEpilogueFwdINS6_IJSA_SC_SB_EEES9_NS_10bfloat16_tESG_Li384ELb0ELb1ELb0ELb1EEENS1_30DynamicPersistentTileSchedulerILi384ELi128ELb0ELb1ELb1EEEEEEEEEvNT_6ParamsE)
        /*0128*/ 	.word	0x00000008


	//----- nvinfo : EIATTR_MIN_STACK_SIZE
	.align		4
.L_69:
        /*012c*/ 	.byte	0x04, 0x12
        /*012e*/ 	.short	(.L_71 - .L_70)
	.align		4
.L_70:
        /*0130*/ 	.word	index@(_ZN7cutlass13device_kernelIN5flash11enable_sm90INS1_16FlashAttnFwdSm90INS1_25CollectiveMainloopFwdSm90ILi2EN4cute5tupleIJNS5_1CILi1EEES8_S8_EEENS6_IJNS7_ILi192EEENS7_ILi128EEENS7_ILi96EEEEEELi96ENS_12float_e4m3_tEfNS_4arch4Sm90ELb1ELb0ELb1ELb1ELb0ELb0ELb0ELb1ELb1ELb1ELb0ELb0EEENS1_21CollectiveEpilogueFwdINS6_IJSA_SC_SB_EEES9_NS_10bfloat16_tESG_Li384ELb1ELb1ELb0ELb1EEENS1_36VarlenDynamicPersistentTileSchedulerILi192ELi128ELi384ELi128ELb0ELb1ELb1ELb1ELb1ELb1EEEEEEEEEvNT_6ParamsE)
        /*0134*/ 	.word	0x00000018


	//----- nvinfo : EIATTR_MIN_STACK_SIZE
	.align		4
.L_71:
        /*0138*/ 	.byte	0x04, 0x12
        /*013a*/ 	.short	(.L_73 - .L_72)
	.align		4
.L_72:
        /*013c*/ 	.word	index@(_ZN7cutlass13device_kernelIN5flash11enable_sm90INS1_16FlashAttnFwdSm90INS1_25CollectiveMainloopFwdSm90ILi2EN4cute5tupleIJNS5_1CILi1EEES8_S8_EEENS6_IJNS7_ILi192EEENS7_ILi128EEENS7_ILi96EEEEEELi96ENS_12float_e4m3_tEfNS_4arch4Sm90ELb1ELb0ELb1ELb1ELb0ELb1ELb0ELb1ELb1ELb1ELb0ELb0EEENS1_21CollectiveEpilogueFwdINS6_IJSA_SC_SB_EEES9_NS_10bfloat16_tESG_Li384ELb1ELb1ELb0ELb1EEENS1_36VarlenDynamicPersistentTileSchedulerILi192ELi128ELi384ELi128ELb0ELb1ELb1ELb1ELb1ELb1EEEEEEEEEvNT_6ParamsE)
        /*0140*/ 	.word	0x00000088
.L_73:


//--------------------- .nv.compat                --------------------------
	.section	.nv.compat,"",@"SHT_CUDA_COMPAT_INFO"
	.align	4
        /*0000*/ 	.byte	0x02, 0x09, 0x01, 0x00, 0x02, 0x02, 0x04, 0x00, 0x02, 0x05, 0x05, 0x00, 0x03, 0x07, 0x01, 0x01
        /*0010*/ 	.byte	0x02, 0x03, 0x01, 0x00, 0x02, 0x06, 0x01, 0x00, 0x04, 0x0b, 0x08, 0x00, 0x00, 0x00, 0x00, 0x00
        /*0020*/ 	.byte	0x00, 0x00, 0x00, 0x00


//--------------------- .nv.info._ZN7cutlass13device_kernelIN5flash11enable_sm90INS1_16FlashAttnFwdSm90INS1_25CollectiveMainloopFwdSm90ILi2EN4cute5tupleIJNS5_1CILi1EEES8_S8_EEENS6_IJNS7_ILi192EEENS7_ILi128EEENS7_ILi96EEEEEELi96ENS_12float_e4m3_tEfNS_4arch4Sm90ELb0ELb0ELb1ELb0ELb0ELb0ELb0ELb1ELb1ELb1ELb0ELb0EEENS1_21CollectiveEpilogueFwdINS6_IJSA_SC_SB_EEES9_NS_10bfloat16_tESG_Li384ELb0ELb1ELb0ELb1EEENS1_29StaticPersistentTileSchedulerILb0EEEEEEEEEvNT_6ParamsE --------------------------
	.section	.nv.info._ZN7cutlass13device_kernelIN5flash11enable_sm90INS1_16FlashAttnFwdSm90INS1_25CollectiveMainloopFwdSm90ILi2EN4cute5tupleIJNS5_1CILi1EEES8_S8_EEENS6_IJNS7_ILi192EEENS7_ILi128EEENS7_ILi96EEEEEELi96ENS_12float_e4m3_tEfNS_4arch4Sm90ELb0ELb0ELb1ELb0ELb0ELb0ELb0ELb1ELb1ELb1ELb0ELb0EEENS1_21CollectiveEpilogueFwdINS6_IJSA_SC_SB_EEES9_NS_10bfloat16_tESG_Li384ELb0ELb1ELb0ELb1EEENS1_29StaticPersistentTileSchedulerILb0EEEEEEEEEvNT_6ParamsE,"",@"SHT_CUDA_INFO"
	.sectionflags	@""
	.align	4


	//----- nvinfo : EIATTR_CUDA_API_VERSION
	.align		4
        /*0000*/ 	.byte	0x04, 0x37
        /*0002*/ 	.short	(.L_75 - .L_74)
.L_74:
        /*0004*/ 	.word	0x00000082


	//----- nvinfo : EIATTR_KPARAM_INFO
	.align		4
.L_75:
        /*0008*/ 	.byte	0x04, 0x17
        /*000a*/ 	.short	(.L_77 - .L_76)
.L_76:
        /*000c*/ 	.word	0x00000000
        /*0010*/ 	.short	0x0000
        /*0012*/ 	.short	0x0070
        /*0014*/ 	.byte	0x00, 0xf0, 0x01, 0x28


	//----- nvinfo : EIATTR_SPARSE_MMA_MASK
	.align		4
.L_77:
        /*0018*/ 	.byte	0x03, 0x50
        /*001a*/ 	.short	0x0000


	//----- nvinfo : EIATTR_MAXREG_COUNT
	.align		4
        /*001c*/ 	.byte	0x03, 0x1b
        /*001e*/ 	.short	0x0080


	//----- nvinfo : EIATTR_NUM_BARRIERS
	.align		4
        /*0020*/ 	.byte	0x02, 0x4c
        /*0022*/ 	.byte	0x09
	.zero		1


	//----- nvinfo : EIATTR_EXTERNS
	.align		4
        /*0024*/ 	.byte	0x04, 0x0f
        /*0026*/ 	.short	(.L_79 - .L_78)


	//   ....[0]....
	.align		4
.L_78:
        /*0028*/ 	.word	index@(__assertfail)


	//----- nvinfo : EIATTR_MERCURY_ISA_VERSION
	.align		4
.L_79:
        /*002c*/ 	.byte	0x03, 0x5f
        /*002e*/ 	.short	0x0101


	//----- nvinfo : EIATTR_INT_WARP_WIDE_INSTR_OFFSETS
	.align		4
        /*0030*/ 	.byte	0x04, 0x31
        /*0032*/ 	.short	(.L_81 - .L_80)


	//   ....[0]....
.L_80:
        /*0034*/ 	.word	0x00000120


	//   ....[1]....
        /*0038*/ 	.word	0x00000160


	//   ....[2]....
        /*003c*/ 	.word	0x000001d0


	//----- nvinfo : EIATTR_COOP_GROUP_MASK_REGIDS
	.align		4
.L_81:
        /*0040*/ 	.byte	0x04, 0x29
        /*0042*/ 	.short	(.L_83 - .L_82)


	//   ....[0]....
.L_82:
        /*0044*/ 	.word	0xffffffff


	//   ....[1]....
        /*0048*/ 	.word	0xffffffff


	//   ....[2]....
        /*004c*/ 	.word	0xffffffff


	//   ....[3]....
        /*0050*/ 	.word	0xffffffff


	//   ....[4]....
        /*0054*/ 	.word	0xffffffff


	//   ....[5]....
        /*0058*/ 	.word	0xffffffff


	//   ....[6]....
        /*005c*/ 	.word	0xffffffff


	//   ....[7]....
        /*0060*/ 	.word	0xffffffff


	//   ....[8]....
        /*0064*/ 	.word	0xffffffff


	//   ....[9]....
        /*0068*/ 	.word	0xffffffff


	//   ....[10]....
        /*006c*/ 	.word	0xffffffff


	//   ....[11]....
        /*0070*/ 	.word	0xffffffff


	//   ....[12]....
        /*0074*/ 	.word	0xffffffff


	//   ....[13]....
        /*0078*/ 	.word	0xffffffff


	//   ....[14]....
        /*007c*/ 	.word	0xffffffff


	//   ....[15]....
        /*0080*/ 	.word	0xffffffff


	//   ....[16]....
        /*0084*/ 	.word	0xffffffff


	//   ....[17]....
        /*0088*/ 	.word	0xffffffff


	//   ....[18]....
        /*008c*/ 	.word	0xffffffff


	//   ....[19]....
        /*0090*/ 	.word	0xffffffff


	//   ....[20]....
        /*0094*/ 	.word	0xffffffff


	//   ....[21]....
        /*0098*/ 	.word	0xffffffff


	//   ....[22]....
        /*009c*/ 	.word	0xffffffff


	//   ....[23]....
        /*00a0*/ 	.word	0xffffffff


	//   ....[24]....
        /*00a4*/ 	.word	0xffffffff


	//   ....[25]....
        /*00a8*/ 	.word	0xffffffff


	//   ....[26]....
        /*00ac*/ 	.word	0xffffffff


	//   ....[27]....
        /*00b0*/ 	.word	0xffffffff


	//   ....[28]....
        /*00b4*/ 	.word	0xffffffff


	//   ....[29]....
        /*00b8*/ 	.word	0xffffffff


	//   ....[30]....
        /*00bc*/ 	.word	0xffffffff


	//   ....[31]....
        /*00c0*/ 	.word	0xffffffff


	//   ....[32]....
        /*00c4*/ 	.word	0xffffffff


	//   ....[33]....
        /*00c8*/ 	.word	0xffffffff


	//   ....[34]....
        /*00cc*/ 	.word	0xffffffff


	//   ....[35]....
        /*00d0*/ 	.word	0xffffffff


	//   ....[36]....
        /*00d4*/ 	.word	0xffffffff


	//   ....[37]....
        /*00d8*/ 	.word	0xffffffff


	//   ....[38]....
        /*00dc*/ 	.word	0xffffffff


	//   ....[39]....
        /*00e0*/ 	.word	0xffffffff


	//   ....[40]....
        /*00e4*/ 	.word	0xffffffff


	//   ....[41]....
        /*00e8*/ 	.word	0xffffffff


	//   ....[42]....
        /*00ec*/ 	.word	0xffffffff


	//   ....[43]....
        /*00f0*/ 	.word	0xffffffff


	//   ....[44]....
        /*00f4*/ 	.word	0xffffffff


	//   ....[45]....
        /*00f8*/ 	.word	0xffffffff


	//   ....[46]....
        /*00fc*/ 	.word	0xffffffff


	//   ....[47]....
        /*0100*/ 	.word	0xffffffff


	//   ....[48]....
        /*0104*/ 	.word	0xffffffff


	//   ....[49]....
        /*0108*/ 	.word	0xffffffff


	//   ....[50]....
        /*010c*/ 	.word	0xffffffff


	//   ....[51]....
        /*0110*/ 	.word	0xffffffff


	//   ....[52]....
        /*0114*/ 	.word	0xffffffff


	//   ....[53]....
        /*0118*/ 	.word	0xffffffff


	//   ....[54]....
        /*011c*/ 	.word	0xffffffff


	//   ....[55]....
        /*0120*/ 	.word	0xffffffff


	//   ....[56]....
        /*0124*/ 	.word	0xffffffff


	//   ....[57]....
        /*0128*/ 	.word	0xffffffff


	//   ....[58]....
        /*012c*/ 	.word	0xffffffff


	//   ....[59]....
        /*0130*/ 	.word	0xffffffff


	//   ....[60]....
        /*0134*/ 	.word	0x0500000f


	//   ....[61]....
        /*0138*/ 	.word	0x0500000f


	//   ....[62]....
        /*013c*/ 	.word	0x0500000f


	//   ....[63]....
        /*0140*/ 	.word	0x0500000f


	//   ....[64]....
        /*0144*/ 	.word	0x0500000f


	//   ....[65]....
        /*0148*/ 	.word	0x0500000f


	//   ....[66]....
        /*014c*/ 	.word	0x0500000f


	//----- nvinfo : EIATTR_COOP_GROUP_INSTR_OFFSETS
	.align		4
.L_83:
        /*0150*/ 	.byte	0x04, 0x28
        /*0152*/ 	.short	(.L_85 - .L_84)


	//   ....[0]....
.L_84:
        /*0154*/ 	.word	0x00000050


	//   ....[1]....
        /*0158*/ 	.word	0x00000130


	//   ....[2]....
        /*015c*/ 	.word	0x00000180


	//   ....[3]....
        /*0160*/ 	.word	0x000003b0


	//   ....[4]....
        /*0164*/ 	.word	0x00000510


	//   ....[5]....
        /*0168*/ 	.word	0x00000630


	//   ....[6]....
        /*016c*/ 	.word	0x00000790


	//   ....[7]....
        /*0170*/ 	.word	0x00000d60


	//   ....[8]....
        /*0174*/ 	.word	0x000029d0


	//   ....[9]....
        /*0178*/ 	.word	0x00002a30


	//   ....[10]....
        /*017c*/ 	.word	0x00002fd0


	//   ....[11]....
        /*0180*/ 	.word	0x00003080


	//   ....[12]....
        /*0184*/ 	.word	0x00004dd0


	//   ....[13]....
        /*0188*/ 	.word	0x00004df0


	//   ....[14]....
        /*018c*/ 	.word	0x00004e30


	//   ....[15]....
        /*0190*/ 	.word	0x00004e40


	//   ....[16]....
        /*0194*/ 	.word	0x00006460


	//   ....[17]....
        /*0198*/ 	.word	0x00006470


	//   ....[18]....
        /*019c*/ 	.word	0x000064f0


	//   ....[19]....
        /*01a0*/ 	.word	0x00006500


	//   ....[20]....
        /*01a4*/ 	.word	0x00007490


	//   ....[21]....
        /*01a8*/ 	.word	0x000074a0


	//   ....[22]....
        /*01ac*/ 	.word	0x000074b0


	//   ....[23]....
        /*01b0*/ 	.word	0x000074c0


	//   ....[24]....
        /*01b4*/ 	.word	0x000074d0


	//   ....[25]....
        /*01b8*/ 	.word	0x000074e0


	//   ....[26]....
        /*01bc*/ 	.word	0x000074f0


	//   ....[27]....
        /*01c0*/ 	.word	0x00007500


	//   ....[28]....
        /*01c4*/ 	.word	0x00007520


	//   ....[29]....
        /*01c8*/ 	.word	0x00007530


	//   ....[30]....
        /*01cc*/ 	.word	0x00007540


	//   ....[31]....
        /*01d0*/ 	.word	0x00007560


	//   ....[32]....
        /*01d4*/ 	.word	0x00007570


	//   ....[33]....
        /*01d8*/ 	.word	0x00007580


	//   ....[34]....
        /*01dc*/ 	.word	0x00007590


	//   ....[35]....
        /*01e0*/ 	.word	0x000075a0


	//   ....[36]....
        /*01e4*/ 	.word	0x000075b0


	//   ....[37]....
        /*01e8*/ 	.word	0x000075c0


	//   ....[38]....
        /*01ec*/ 	.word	0x000075d0


	//   ....[39]....
        /*01f0*/ 	.word	0x000075e0


	//   ....[40]....
        /*01f4*/ 	.word	0x000075f0


	//   ....[41]....
        /*01f8*/ 	.word	0x00007620


	//   ....[42]....
        /*01fc*/ 	.word	0x00007650


	//   ....[43]....
        /*0200*/ 	.word	0x00007660


	//   ....[44]....
        /*0204*/ 	.word	0x00007780


	//   ....[45]....
        /*0208*/ 	.word	0x000077b0


	//   ....[46]....
        /*020c*/ 	.word	0x000077e0


	//   ....[47]....
        /*0210*/ 	.word	0x00007810


	//   ....[48]....
        /*0214*/ 	.word	0x00007cb0


	//   ....[49]....
        /*0218*/ 	.word	0x00007cf0


	//   ....[50]....
        /*021c*/ 	.word	0x00007e00


	//   ....[51]....
        /*0220*/ 	.word	0x00007e40


	//   ....[52]....
        /*0224*/ 	.word	0x00008ac0


	//   ....[53]....
        /*0228*/ 	.word	0x00009830


	//   ....[54]....
        /*022c*/ 	.word	0x00009860


	//   ....[55]....
        /*0230*/ 	.word	0x00009890


	//   ....[56]....
        /*0234*/ 	.word	0x000098b0


	//   ....[57]....
        /*0238*/ 	.word	0x000098c0


	//   ....[58]....
        /*023c*/ 	.word	0x00009910


	//   ....[59]....
        /*0240*/ 	.word	0x0000b0e0


	//   ....[60]....
        /*0244*/ 	.word	0x0000b5d0


	//   ....[61]....
        /*0248*/ 	.word	0x0000b780


	//   ....[62]....
        /*024c*/ 	.word	0x0000b7d0


	//   ....[63]....
        /*0250*/ 	.word	0x0000b880


	//   ....[64]....
        /*0254*/ 	.word	0x0000b930


	//   ....[65]....
        /*0258*/ 	.word	0x0000b9b0


	//   ....[66]....
        /*025c*/ 	.word	0x0000baa0


	//----- nvinfo : EIATTR_REG_RECONFIG
	.align		4
.L_85:
        /*0260*/ 	.byte	0x01, 0x54
	.zero		2


	//----- nvinfo : EIATTR_SYSCALL_OFFSETS
	.align		4
        /*0264*/ 	.byte	0x04, 0x46
        /*0266*/ 	.short	(.L_87 - .L_86)


	//   ....[0]....
.L_86:
        /*0268*/ 	.word	0x000010c0


	//   ....[1]....
        /*026c*/ 	.word	0x000085b0


	//   ....[2]....
        /*0270*/ 	.word	0x000086f0


	//   ....[3]....
        /*0274*/ 	.word	0x00008830


	//   ....[4]....
        /*0278*/ 	.word	0x00008950


	//   ....[5]....
        /*027c*/ 	.word	0x000093b0


	//----- nvinfo : EIATTR_MBARRIER_INSTR_OFFSETS
	.align		4
.L_87:
        /*0280*/ 	.byte	0x04, 0x39
        /*0282*/ 	.short	(.L_89 - .L_88)


	//   ....[0]....
.L_88:
        /*0284*/ 	.word	0x00000260
        /*0288*/ 	.word	0x000000ff
        /*028c*/ 	.word	0x00019c00
        /*0290*/ 	.short	0x0100
        /*0292*/ 	.byte	0x08
	.zero		1


	//   ....[1]....
        /*0294*/ 	.word	0x00000270
        /*0298*/ 	.word	0x000000ff
        /*029c*/ 	.word	0x00019c20
        /*02a0*/ 	.short	0x0100
        /*02a2*/ 	.byte	0x08
	.zero		1


	//   ....[2]....
        /*02a4*/ 	.word	0x00000360
        /*02a8*/ 	.word	0x000000ff
        /*02ac*/ 	.word	0x00019c30
        /*02b0*/ 	.short	0x0100
        /*02b2*/ 	.byte	0x08
	.zero		1


	//   ....[3]....
        /*02b4*/ 	.word	0x00000370
        /*02b8*/ 	.word	0x000000ff
        /*02bc*/ 	.word	0x00019c40
        /*02c0*/ 	.short	0x0100
        /*02c2*/ 	.byte	0x08
	.zero		1


	//   ....[4]....
        /*02c4*/ 	.word	0x00000380
        /*02c8*/ 	.word	0x000000ff
        /*02cc*/ 	.word	0x00019c38
        /*02d0*/ 	.short	0x0100
        /*02d2*/ 	.byte	0x08
	.zero		1


	//   ....[5]....
        /*02d4*/ 	.word	0x00000390
        /*02d8*/ 	.word	0x000000ff
        /*02dc*/ 	.word	0x00019c48
        /*02e0*/ 	.short	0x0100
        /*02e2*/ 	.byte	0x08
	.zero		1


	//   ....[6]....
        /*02e4*/ 	.word	0x000004c0
        /*02e8*/ 	.word	0x000000ff
        /*02ec*/ 	.word	0x00019c50
        /*02f0*/ 	.short	0x0100
        /*02f2*/ 	.byte	0x08
	.zero		1


	//   ....[7]....
        /*02f4*/ 	.word	0x000004d0
        /*02f8*/ 	.word	0x000000ff
        /*02fc*/ 	.word	0x00019c60
        /*0300*/ 	.short	0x0100
        /*0302*/ 	.byte	0x08
	.zero		1


	//   ....[8]....
        /*0304*/ 	.word	0x000004e0
        /*0308*/ 	.word	0x000000ff
        /*030c*/ 	.word	0x00019c58
        /*0310*/ 	.short	0x0100
        /*0312*/ 	.byte	0x08
	.zero		1


	//   ....[9]....
        /*0314*/ 	.word	0x000004f0
        /*0318*/ 	.word	0x000000ff
        /*031c*/ 	.word	0x00019c68
        /*0320*/ 	.short	0x0100
        /*0322*/ 	.byte	0x08
	.zero		1


	//   ....[10]....
        /*0324*/ 	.word	0x000005e0
        /*0328*/ 	.word	0x000000ff
        /*032c*/ 	.word	0x00019c70
        /*0330*/ 	.short	0x0100
        /*0332*/ 	.byte	0x06
	.zero		1


	//   ....[11]....
        /*0334*/ 	.word	0x000005f0
        /*0338*/ 	.word	0x000000ff
        /*033c*/ 	.word	0x00019c80
        /*0340*/ 	.short	0x0100
        /*0342*/ 	.byte	0x06
	.zero		1


	//   ....[12]....
        /*0344*/ 	.word	0x00000600
        /*0348*/ 	.word	0x000000ff
        /*034c*/ 	.word	0x00019c78
        /*0350*/ 	.short	0x0100
        /*0352*/ 	.byte	0x06
	.zero		1


	//   ....[13]....
        /*0354*/ 	.word	0x00000610
        /*0358*/ 	.word	0x000000ff
        /*035c*/ 	.word	0x00019c88
        /*0360*/ 	.short	0x0100
        /*0362*/ 	.byte	0x06
	.zero		1


	//   ....[14]....
        /*0364*/ 	.word	0x00000740
        /*0368*/ 	.word	0x000000ff
        /*036c*/ 	.word	0x00019c90
        /*0370*/ 	.short	0x0100
        /*0372*/ 	.byte	0x08
	.zero		1


	//   ....[15]....
        /*0374*/ 	.word	0x00000750
        /*0378*/ 	.word	0x000000ff
        /*037c*/ 	.word	0x00019ca0
        /*0380*/ 	.short	0x0100
        /*0382*/ 	.byte	0x08
	.zero		1


	//   ....[16]....
        /*0384*/ 	.word	0x00000760
        /*0388*/ 	.word	0x000000ff
        /*038c*/ 	.word	0x00019c98
        /*0390*/ 	.short	0x0100
        /*0392*/ 	.byte	0x08
	.zero		1


	//   ....[17]....
        /*0394*/ 	.word	0x00000770
        /*0398*/ 	.word	0x000000ff
        /*039c*/ 	.word	0x00019ca8
        /*03a0*/ 	.short	0x0100
        /*03a2*/ 	.byte	0x08
	.zero		1


	//   ....[18]....
        /*03a4*/ 	.word	0x000008a0
        /*03a8*/ 	.word	0x000000ff
        /*03ac*/ 	.word	0x00019cb0
        /*03b0*/ 	.short	0x0100
        /*03b2*/ 	.byte	0x08
	.zero		1


	//   ....[19]....
        /*03b4*/ 	.word	0x000008b0
        /*03b8*/ 	.word	0x000000ff
        /*03bc*/ 	.word	0x00019cc0
        /*03c0*/ 	.short	0x0100
        /*03c2*/ 	.byte	0x08
	.zero		1


	//   ....[20]....
        /*03c4*/ 	.word	0x000008c0
        /*03c8*/ 	.word	0x000000ff
        /*03cc*/ 	.word	0x00019cb8
        /*03d0*/ 	.short	0x0100
        /*03d2*/ 	.byte	0x08
	.zero		1


	//   ....[21]....
        /*03d4*/ 	.word	0x000008d0
        /*03d8*/ 	.word	0x000000ff
        /*03dc*/ 	.word	0x00019cc8
        /*03e0*/ 	.short	0x0100
        /*03e2*/ 	.byte	0x08
	.zero		1


	//   ....[22]....
        /*03e4*/ 	.word	0x00001450
        /*03e8*/ 	.word	0x000000ff
        /*03ec*/ 	.word	0x00019c00
        /*03f0*/ 	.short	0x010a
        /*03f2*/ 	.byte	0x2b
	.zero		1


	//   ....[23]....
        /*03f4*/ 	.word	0x000014f0
        /*03f8*/ 	.word	0x00000003
        /*03fc*/ 	.word	0x00019c30
        /*0400*/ 	.short	0x010a
        /*0402*/ 	.byte	0x3f
	.zero		1


	//   ....[24]....
        /*0404*/ 	.word	0x00001560
        /*0408*/ 	.word	0x00000003
        /*040c*/ 	.word	0x00019c30
        /*0410*/ 	.short	0x010a
        /*0412*/ 	.byte	0x3f
	.zero		1


	//   ....[25]....
        /*0414*/ 	.word	0x00003460
        /*0418*/ 	.word	0x00000014
        /*041c*/ 	.word	0x00000000
        /*0420*/ 	.short	0x0101
        /*0422*/ 	.byte	0x3f
	.zero		1


	//   ....[26]....
        /*0424*/ 	.word	0x00003e20
        /*0428*/ 	.word	0x000000ff
        /*042c*/ 	.word	0x00019c30
        /*0430*/ 	.short	0x010a
        /*0432*/ 	.byte	0x14
	.zero		1


	//   ....[27]....
        /*0434*/ 	.word	0x00003e60
        /*0438*/ 	.word	0x000000ff
        /*043c*/ 	.word	0x00019c30
        /*0440*/ 	.short	0x010a
        /*0442*/ 	.byte	0x14
	.zero		1


	//   ....[28]....
        /*0444*/ 	.word	0x00003fc0
        /*0448*/ 	.word	0x000000ff
        /*044c*/ 	.word	0x00019c50
        /*0450*/ 	.short	0x010a
        /*0452*/ 	.byte	0x0e
	.zero		1


	//   ....[29]....
        /*0454*/ 	.word	0x00004000
        /*0458*/ 	.word	0x000000ff
        /*045c*/ 	.word	0x00019c50
        /*0460*/ 	.short	0x010a
        /*0462*/ 	.byte	0x0e
	.zero		1


	//   ....[30]....
        /*0464*/ 	.word	0x00005990
        /*0468*/ 	.word	0x00000004
        /*046c*/ 	.word	0x00000000
        /*0470*/ 	.short	0x0101
        /*0472*/ 	.byte	0x3f
	.zero		1


	//   ....[31]....
        /*0474*/ 	.word	0x00005c40
        /*0478*/ 	.word	0x000000ff
        /*047c*/ 	.word	0x00000000
        /*0480*/ 	.short	0x0101
        /*0482*/ 	.byte	0x06
	.zero		1


	//   ....[32]....
        /*0484*/ 	.word	0x00006170
        /*0488*/ 	.word	0x000000ff
        /*048c*/ 	.word	0x00019c50
        /*0490*/ 	.short	0x010a
        /*0492*/ 	.byte	0x04
	.zero		1


	//   ....[33]....
        /*0494*/ 	.word	0x000061b0
        /*0498*/ 	.word	0x000000ff
        /*049c*/ 	.word	0x00019c50
        /*04a0*/ 	.short	0x010a
        /*04a2*/ 	.byte	0x04
	.zero		1


	//   ....[34]....
        /*04a4*/ 	.word	0x00006c90
        /*04a8*/ 	.word	0x000000ff
        /*04ac*/ 	.word	0x00000000
        /*04b0*/ 	.short	0x0101
        /*04b2*/ 	.byte	0x04
	.zero		1


	//   ....[35]....
        /*04b4*/ 	.word	0x00007cd0
        /*04b8*/ 	.word	0x000000ff
        /*04bc*/ 	.word	0x00000000
        /*04c0*/ 	.short	0x0101
        /*04c2*/ 	.byte	0x2b
	.zero		1


	//   ....[36]....
        /*04c4*/ 	.word	0x00008cf0
        /*04c8*/ 	.word	0x00000005
        /*04cc*/ 	.word	0x00019c80
        /*04d0*/ 	.short	0x010a
        /*04d2*/ 	.byte	0x3f
	.zero		1


	//   ....[37]....
        /*04d4*/ 	.word	0x00008f60
        /*04d8*/ 	.word	0x00000005
        /*04dc*/ 	.word	0x00019c40
        /*04e0*/ 	.short	0x010a
        /*04e2*/ 	.byte	0x3f
	.zero		1


	//   ....[38]....
        /*04e4*/ 	.word	0x00009a90
        /*04e8*/ 	.word	0x000000ff
        /*04ec*/ 	.word	0x00019c00
        /*04f0*/ 	.short	0x0107
        /*04f2*/ 	.byte	0x28
	.zero		1


	//   ....[39]....
        /*04f4*/ 	.word	0x00009ae0
        /*04f8*/ 	.word	0x000000ff
        /*04fc*/ 	.word	0x00019c00
        /*0500*/ 	.short	0x0101
        /*0502*/ 	.byte	0x28
	.zero		1


	//   ....[40]....
        /*0504*/ 	.word	0x00009b10
        /*0508*/ 	.word	0x000000ff
        /*050c*/ 	.word	0x00019c20
        /*0510*/ 	.short	0x010a
        /*0512*/ 	.byte	0x28
	.zero		1


	//   ....[41]....
        /*0514*/ 	.word	0x00009dc0
        /*0518*/ 	.word	0x00000006
        /*051c*/ 	.word	0x00019c80
        /*0520*/ 	.short	0x010a
        /*0522*/ 	.byte	0x3f
	.zero		1


	//   ....[42]....
        /*0524*/ 	.word	0x0000a1f0
        /*0528*/ 	.word	0x00000006
        /*052c*/ 	.word	0x00019c40
        /*0530*/ 	.short	0x010a
        /*0532*/ 	.byte	0x3f
	.zero		1


	//   ....[43]....
        /*0534*/ 	.word	0x0000a6a0
        /*0538*/ 	.word	0x00000003
        /*053c*/ 	.word	0x00019c70
        /*0540*/ 	.short	0x010a
        /*0542*/ 	.byte	0x3f
	.zero		1


	//   ....[44]....
        /*0544*/ 	.word	0x0000a710
        /*0548*/ 	.word	0x00000003
        /*054c*/ 	.word	0x00019c60
        /*0550*/ 	.short	0x010a
        /*0552*/ 	.byte	0x3f
	.zero		1


	//   ....[45]....
        /*0554*/ 	.word	0x0000aa40
        /*0558*/ 	.word	0x00000003
        /*055c*/ 	.word	0x00019c50
        /*0560*/ 	.short	0x0101
        /*0562*/ 	.byte	0x3f
	.zero		1


	//   ....[46]....
        /*0564*/ 	.word	0x0000aab0
        /*0568*/ 	.word	0x00000002
        /*056c*/ 	.word	0x00000000
        /*0570*/ 	.short	0x0101
        /*0572*/ 	.byte	0x3f
	.zero		1


	//   ....[47]....
        /*0574*/ 	.word	0x0000ab90
        /*0578*/ 	.word	0x00000002
        /*057c*/ 	.word	0x00019c70
        /*0580*/ 	.short	0x010a
        /*0582*/ 	.byte	0x3f
	.zero		1


	//   ....[48]....
        /*0584*/ 	.word	0x0000ac00
        /*0588*/ 	.word	0x00000002
        /*058c*/ 	.word	0x00019c60
        /*0590*/ 	.short	0x010a
        /*0592*/ 	.byte	0x3f
	.zero		1


	//   ....[49]....
        /*0594*/ 	.word	0x0000af80
        /*0598*/ 	.word	0x00000002
        /*059c*/ 	.word	0x00019c50
        /*05a0*/ 	.short	0x0101
        /*05a2*/ 	.byte	0x3f
	.zero		1


	//   ....[50]....
        /*05a4*/ 	.word	0x0000afd0
        /*05a8*/ 	.word	0x00000000
        /*05ac*/ 	.word	0x00000000
        /*05b0*/ 	.short	0x0101
        /*05b2*/ 	.byte	0x3f
	.zero		1


	//   ....[51]....
        /*05b4*/ 	.word	0x0000b090
        /*05b8*/ 	.word	0x00000007
        /*05bc*/ 	.word	0x00019c20
        /*05c0*/ 	.short	0x010a
        /*05c2*/ 	.byte	0x3f
	.zero		1


	//   ....[52]....
        /*05c4*/ 	.word	0x0000b1e0
        /*05c8*/ 	.word	0x00000005
        /*05cc*/ 	.word	0x00000000
        /*05d0*/ 	.short	0x010a
        /*05d2*/ 	.byte	0x3f
	.zero		1


	//   ....[53]....
        /*05d4*/ 	.word	0x0000b250
        /*05d8*/ 	.word	0x00000003
        /*05dc*/ 	.word	0x00000000
        /*05e0*/ 	.short	0x010a
        /*05e2*/ 	.byte	0x3f
	.zero		1


	//   ....[54]....
        /*05e4*/ 	.word	0x0000b2a0
        /*05e8*/ 	.word	0x00000003
        /*05ec*/ 	.word	0x00019c60
        /*05f0*/ 	.short	0x010a
        /*05f2*/ 	.byte	0x3f
	.zero		1


	//   ....[55]....
        /*05f4*/ 	.word	0x0000b2f0
        /*05f8*/ 	.word	0x00000005
        /*05fc*/ 	.word	0x00019c60
        /*0600*/ 	.short	0x010a
        /*0602*/ 	.byte	0x3f
	.zero		1


	//   ....[56]....
        /*0604*/ 	.word	0x0000b330
        /*0608*/ 	.word	0x00000003
        /*060c*/ 	.word	0x00019c80
        /*0610*/ 	.short	0x010a
        /*0612*/ 	.byte	0x3f
	.zero		1


	//   ....[57]....
        /*0614*/ 	.word	0x0000b350
        /*0618*/ 	.word	0x00000005
        /*061c*/ 	.word	0x00019c80
        /*0620*/ 	.short	0x010a
        /*0622*/ 	.byte	0x3f
	.zero		1


	//   ....[58]....
        /*0624*/ 	.word	0x0000b3c0
        /*0628*/ 	.word	0x00000003
        /*062c*/ 	.word	0x00019c00
        /*0630*/ 	.short	0x010a
        /*0632*/ 	.byte	0x3f
	.zero		1


	//   ....[59]....
        /*0634*/ 	.word	0x0000b410
        /*0638*/ 	.word	0x00000003
        /*063c*/ 	.word	0x00019c30
        /*0640*/ 	.short	0x010a
        /*0642*/ 	.byte	0x3f
	.zero		1


	//   ....[60]....
        /*0644*/ 	.word	0x0000b470
        /*0648*/ 	.word	0x00000008
        /*064c*/ 	.word	0x00019c30
        /*0650*/ 	.short	0x010a
        /*0652*/ 	.byte	0x3f
	.zero		1


	//   ....[61]....
        /*0654*/ 	.word	0x0000b4d0
        /*0658*/ 	.word	0x00000008
        /*065c*/ 	.word	0x00019c50
        /*0660*/ 	.short	0x010a
        /*0662*/ 	.byte	0x3f
	.zero		1


	//   ....[62]....
        /*0664*/ 	.word	0x0000b530
        /*0668*/ 	.word	0x00000003
        /*066c*/ 	.word	0x00019c50
        /*0670*/ 	.short	0x010a
        /*0672*/ 	.byte	0x3f
	.zero		1


	//   ....[63]....
        /*0674*/ 	.word	0x0000b680
        /*0678*/ 	.word	0x00000005
        /*067c*/ 	.word	0x00019c80
        /*0680*/ 	.short	0x010a
        /*0682*/ 	.byte	0x3f
	.zero		1


	//   ....[64]....
        /*0684*/ 	.word	0x0000b6d0
        /*0688*/ 	.word	0x00000005
        /*068c*/ 	.word	0x00019c40
        /*0690*/ 	.short	0x010a
        /*0692*/ 	.byte	0x3f
	.zero		1


	//   ....[65]....
        /*0694*/ 	.word	0x0000bae0
        /*0698*/ 	.word	0x00000003
        /*069c*/ 	.word	0x00019c20
        /*06a0*/ 	.short	0x010a
        /*06a2*/ 	.byte	0x3f
	.zero		1


	//   ....[66]....
        /*06a4*/ 	.word	0x0000bb30
        /*06a8*/ 	.word	0x00000006
        /*06ac*/ 	.word	0x00019c80
        /*06b0*/ 	.short	0x010a
        /*06b2*/ 	.byte	0x3f
	.zero		1


	//   ....[67]....
        /*06b4*/ 	.word	0x0000bb80
        /*06b8*/ 	.word	0x00000006
        /*06bc*/ 	.word	0x00019c40
        /*06c0*/ 	.short	0x010a
        /*06c2*/ 	.byte	0x3f
	.zero		1


	//   ....[68]....
        /*06c4*/ 	.word	0x0000bbd0
        /*06c8*/ 	.word	0x00000003
        /*06cc*/ 	.word	0x00019c70
        /*06d0*/ 	.short	0x010a
        /*06d2*/ 	.byte	0x3f
	.zero		1


	//   ....[69]....
        /*06d4*/ 	.word	0x0000bc20
        /*06d8*/ 	.word	0x00000003
        /*06dc*/ 	.word	0x00019c60
        /*06e0*/ 	.short	0x010a
        /*06e2*/ 	.byte	0x3f
	.zero		1


	//   ....[70]....
        /*06e4*/ 	.word	0x0000bc70
        /*06e8*/ 	.word	0x00000002
        /*06ec*/ 	.word	0x00019c70
        /*06f0*/ 	.short	0x010a
        /*06f2*/ 	.byte	0x3f
	.zero		1


	//   ....[71]....
        /*06f4*/ 	.word	0x0000bcc0
        /*06f8*/ 	.word	0x00000002
        /*06fc*/ 	.word	0x00019c60
        /*0700*/ 	.short	0x010a
        /*0702*/ 	.byte	0x3f
	.zero		1


	//   ....[72]....
        /*0704*/ 	.word	0x0000bd10
        /*0708*/ 	.word	0x00000007
        /*070c*/ 	.word	0x00019c20
        /*0710*/ 	.short	0x010a
        /*0712*/ 	.byte	0x3f
	.zero		1


	//   ....[73]....
        /*0714*/ 	.word	0x0000bd60
        /*0718*/ 	.word	0x00000005
        /*071c*/ 	.word	0x00000000
        /*0720*/ 	.short	0x010a
        /*0722*/ 	.byte	0x3f
	.zero		1


	//   ....[74]....
        /*0724*/ 	.word	0x0000bdb0
        /*0728*/ 	.word	0x00000003
        /*072c*/ 	.word	0x00000000
        /*0730*/ 	.short	0x010a
        /*0732*/ 	.byte	0x3f
	.zero		1


	//   ....[75]....
        /*0734*/ 	.word	0x0000be00
        /*0738*/ 	.word	0x00000003
        /*073c*/ 	.word	0x00019c60
        /*0740*/ 	.short	0x010a
        /*0742*/ 	.byte	0x3f
	.zero		1


	//   ....[76]....
        /*0744*/ 	.word	0x0000be50
        /*0748*/ 	.word	0x00000005
        /*074c*/ 	.word	0x00019c60
        /*0750*/ 	.short	0x010a
        /*0752*/ 	.byte	0x3f
	.zero		1


	//   ....[77]....
        /*0754*/ 	.word	0x0000bea0
        /*0758*/ 	.word	0x00000003
        /*075c*/ 	.word	0x00019c80
        /*0760*/ 	.short	0x010a
        /*0762*/ 	.byte	0x3f
	.zero		1


	//----- nvinfo : EIATTR_NUM_MBARRIERS
	.align		4
.L_89:
        /*0764*/ 	.byte	0x03, 0x38
        /*0766*/ 	.short	0x0016


	//----- nvinfo : EIATTR_EXIT_INSTR_OFFSETS
	.align		4
        /*0768*/ 	.byte	0x04, 0x1c
        /*076a*/ 	.short	(.L_91 - .L_90)


	//   ....[0]....
.L_90:
        /*076c*/ 	.word	0x000009f0


	//   ....[1]....
        /*0770*/ 	.word	0x00007f60


	//   ....[2]....
        /*0774*/ 	.word	0x0000b100


	//   ....[3]....
        /*0778*/ 	.word	0x0000b3a0


	//----- nvinfo : EIATTR_MAX_THREADS
	.align		4
.L_91:
        /*077c*/ 	.byte	0x04, 0x05
        /*077e*/ 	.short	(.L_93 - .L_92)
.L_92:
        /*0780*/ 	.word	0x00000200
        /*0784*/ 	.word	0x00000001
        /*0788*/ 	.word	0x00000001


	//----- nvinfo : EIATTR_CRS_STACK_SIZE
	.align		4
.L_93:
        /*078c*/ 	.byte	0x04, 0x1e
        /*078e*/ 	.short	(.L_95 - .L_94)
.L_94:
        /*0790*/ 	.word	0x00000000


	//----- nvinfo : EIATTR_CBANK_PARAM_SIZE
	.align		4
.L_95:
        /*0794*/ 	.byte	0x03, 0x19
        /*0796*/ 	.short	0x0a70


	//----- nvinfo : EIATTR_PARAM_CBANK
	.align		4
        /*0798*/ 	.byte	0x04, 0x0a
        /*079a*/ 	.short	(.L_97 - .L_96)
	.align		4
.L_96:
        /*079c*/ 	.word	index@(.nv.constant0._ZN7cutlass13device_kernelIN5flash11enable_sm90INS1_16FlashAttnFwdSm90INS1_25CollectiveMainloopFwdSm90ILi2EN4cute5tupleIJNS5_1CILi1EEES8_S8_EEENS6_IJNS7_ILi192EEENS7_ILi128EEENS7_ILi96EEEEEELi96ENS_12float_e4m3_tEfNS_4arch4Sm90ELb0ELb0ELb1ELb0ELb0ELb0ELb0ELb1ELb1ELb1ELb0ELb0EEENS1_21CollectiveEpilogueFwdINS6_IJSA_SC_SB_EEES9_NS_10bfloat16_tESG_Li384ELb0ELb1ELb0ELb1EEENS1_29StaticPersistentTileSchedulerILb0EEEEEEEEEvNT_6ParamsE)
        /*07a0*/ 	.short	0x0210
        /*07a2*/ 	.short	0x0a70


	//----- nvinfo : EIATTR_SW_WAR
	.align		4
.L_97:
        /*07a4*/ 	.byte	0x04, 0x36
        /*07a6*/ 	.short	(.L_99 - .L_98)
.L_98:
        /*07a8*/ 	.word	0x00000008
.L_99:


//--------------------- .nv.info._ZN7cutlass13device_kernelIN5flash11enable_sm90INS1_16FlashAttnFwdSm90INS1_25CollectiveMainloopFwdSm90ILi2EN4cute5tupleIJNS5_1CILi1EEES8_S8_EEENS6_IJNS7_ILi192EEENS7_ILi128EEENS7_ILi96EEEEEELi96ENS_12float_e4m3_tEfNS_4arch4Sm90ELb0ELb0ELb1ELb1ELb0ELb0ELb0ELb1ELb1ELb1ELb0ELb0EEENS1_21CollectiveEpilogueFwdINS6_IJSA_SC_SB_EEES9_NS_10bfloat16_tESG_Li384ELb1ELb1ELb0ELb1EEENS1_36VarlenDynamicPersistentTileSchedulerILi192ELi128ELi384ELi128ELb0ELb1ELb1ELb0ELb1ELb1EEEEEEEEEvNT_6ParamsE --------------------------
	.section	.nv.info._ZN7cutlass13device_kernelIN5flash11enable_sm90INS1_16FlashAttnFwdSm90INS1_25CollectiveMainloopFwdSm90ILi2EN4cute5tupleIJNS5_1CILi1EEES8_S8_EEENS6_IJNS7_ILi192EEENS7_ILi128EEENS7_ILi96EEEEEELi96ENS_12float_e4m3_tEfNS_4arch4Sm90ELb0ELb0ELb1ELb1ELb0ELb0ELb0ELb1ELb1ELb1ELb0ELb0EEENS1_21CollectiveEpilogueFwdINS6_IJSA_SC_SB_EEES9_NS_10bfloat16_tESG_Li384ELb1ELb1ELb0ELb1EEENS1_36VarlenDynamicPersistentTileSchedulerILi192ELi128ELi384ELi128ELb0ELb1ELb1ELb0ELb1ELb1EEEEEEEEEvNT_6ParamsE,"",@"SHT_CUDA_INFO"
	.sectionflags	@""
	.align	4


	//----- nvinfo : EIATTR_CUDA_API_VERSION
	.align		4
        /*0000*/ 	.byte	0x04, 0x37
        /*0002*/ 	.short	(.L_101 - .L_100)
.L_100:
        /*0004*/ 	.word	0x00000082


	//----- nvinfo : EIATTR_KPARAM_INFO
	.align		4
.L_101:
        /*0008*/ 	.byte	0x04, 0x17
        /*000a*/ 	.short	(.L_103 - .L_102)
.L_102:
        /*000c*/ 	.word	0x00000000
        /*0010*/ 	.short	0x0000
        /*0012*/ 	.short	0x0070
        /*0014*/ 	.byte	0x00, 0xf0, 0x01, 0x2a


	//----- nvinfo : EIATTR_SPARSE_MMA_MASK
	.align		4
.L_103:
        /*0018*/ 	.byte	0x03, 0x50
        /*001a*/ 	.short	0x0000


	//----- nvinfo : EIATTR_MAXREG_COUNT
	.align		4
        /*001c*/ 	.byte	0x03, 0x1b
        /*001e*/ 	.short	0x0080


	//----- nvinfo : EIATTR_NUM_BARRIERS
	.align		4
        /*0020*/ 	.byte	0x02, 0x4c
        /*0022*/ 	.byte	0x09
	.zero		1


	//----- nvinfo : EIATTR_EXTERNS
	.align		4
        /*0024*/ 	.byte	0x04, 0x0f
        /*0026*/ 	.short	(.L_105 - .L_104)


	//   ....[0]....
	.align		4
.L_104:
        /*0028*/ 	.word	index@(__assertfail)


	//----- nvinfo : EIATTR_ANNOTATIONS
	.align		4
.L_105:
        /*002c*/ 	.byte	0x04, 0x55
        /*002e*/ 	.short	(.L_107 - .L_106)


	//   ....[0]....
.L_106:
        /*0030*/ 	.word	0x00000001
        /*0034*/ 	.byte	0xf0, 0x9a, 0x00, 0x00, 0x01, 0x00, 0x00, 0x00, 0xf0, 0x9d, 0x00, 0x00, 0x01, 0x00, 0x00, 0x00
        /*0044*/ 	.byte	0x20, 0x9e, 0x00, 0x00, 0x01, 0x00, 0x00, 0x00, 0x30, 0x9e, 0x00, 0x00, 0x01, 0x00, 0x00, 0x00
        /*0054*/ 	.byte	0x30, 0xb9, 0x00, 0x00, 0x01, 0x00, 0x00, 0x00, 0xc0, 0xbc, 0x00, 0x00, 0x01, 0x00, 0x00, 0x00
        /*0064*/ 	.byte	0xe0, 0xbc, 0x00, 0x00, 0x01, 0x00, 0x00, 0x00, 0xb0, 0xc9, 0x00, 0x00, 0x01, 0x00, 0x00, 0x00
        /*0074*/ 	.byte	0xf0, 0xcf, 0x00, 0x00, 0x01, 0x00, 0x00, 0x00, 0x70, 0xdd, 0x00, 0x00


	//----- nvinfo : EIATTR_MERCURY_ISA_VERSION
	.align		4
.L_107:
        /*0080*/ 	.byte	0x03, 0x5f
        /*0082*/ 	.short	0x0101


	//----- nvinfo : EIATTR_UNUSED_LOAD_BYTE_OFFSET
	.align		4
        /*0084*/ 	.byte	0x04, 0x44
        /*0086*/ 	.short	(.L_109 - .L_108)


	//   ....[0]....
.L_108:
        /*0088*/ 	.word	0x00000a00
        /*008c*/ 	.word	0x0000fff0


	//   ....[1]....
        /*0090*/ 	.word	0x00007000
        /*0094*/ 	.word	0x0000fff0


	//----- nvinfo : EIATTR_INT_WARP_WIDE_INSTR_OFFSETS
	.align		4
.L_109:
        /*0098*/ 	.byte	0x04, 0x31
        /*009a*/ 	.short	(.L_111 - .L_110)


	//   ....[0]....
.L_110:
        /*009c*/ 	.word	0x00000130


	//   ....[1]....
        /*00a0*/ 	.word	0x00000170


	//   ....[2]....
        /*00a4*/ 	.word	0x000001e0


	//   ....[3]....
        /*00a8*/ 	.word	0x0000a460


	//   ....[4]....
        /*00ac*/ 	.word	0x0000a4f0


	//   ....[5]....
        /*00b0*/ 	.word	0x0000ce10


	//   ....[6]....
        /*00b4*/ 	.word	0x0000cea0


	//----- nvinfo : EIATTR_COOP_GROUP_MASK_REGIDS
	.align		4
.L_111:
        /*00b8*/ 	.byte	0x04, 0x29
        /*00ba*/ 	.short	(.L_113 - .L_112)


	//   ....[0]....
.L_112:
        /*00bc*/ 	.word	0xffffffff


	//   ....[1]....
        /*00c0*/ 	.word	0xffffffff


	//   ....[2]....
        /*00c4*/ 	.word	0xffffffff


	//   ....[3]....
        /*00c8*/ 	.word	0xffffffff


	//   ....[4]....
        /*00cc*/ 	.word	0xffffffff


	//   ....[5]....
        /*00d0*/ 	.word	0xffffffff


	//   ....[6]....
        /*00d4*/ 	.word	0xffffffff


	//   ....[7]....
        /*00d8*/ 	.word	0xffffffff


	//   ....[8]....
        /*00dc*/ 	.word	0xffffffff


	//   ....[9]....
        /*00e0*/ 	.word	0xffffffff


	//   ....[10]....
        /*00e4*/ 	.word	0xffffffff


	//   ....[11]....
        /*00e8*/ 	.word	0xffffffff


	//   ....[12]....
        /*00ec*/ 	.word	0xffffffff


	//   ....[13]....
        /*00f0*/ 	.word	0xffffffff


	//   ....[14]....
        /*00f4*/ 	.word	0xffffffff


	//   ....[15]....
        /*00f8*/ 	.word	0xffffffff


	//   ....[16]....
        /*00fc*/ 	.word	0xffffffff


	//   ....[17]....
        /*0100*/ 	.word	0xffffffff


	//   ....[18]....
        /*0104*/ 	.word	0xffffffff


	//   ....[19]....
        /*0108*/ 	.word	0xffffffff


	//   ....[20]....
        /*010c*/ 	.word	0xffffffff


	//   ....[21]....
        /*0110*/ 	.word	0xffffffff


	//   ....[22]....
        /*0114*/ 	.word	0xffffffff


	//   ....[23]....
        /*0118*/ 	.word	0xffffffff


	//   ....[24]....
        /*011c*/ 	.word	0xffffffff


	//   ....[25]....
        /*0120*/ 	.word	0xffffffff


	//   ....[26]....
        /*0124*/ 	.word	0xffffffff


	//   ....[27]....
        /*0128*/ 	.word	0xffffffff


	//   ....[28]....
        /*012c*/ 	.word	0xffffffff


	//   ....[29]....
        /*0130*/ 	.word	0xffffffff


	//   ....[30]....
        /*0134*/ 	.word	0xffffffff


	//   ....[31]....
        /*0138*/ 	.word	0xffffffff


	//   ....[32]....
        /*013c*/ 	.word	0xffffffff


	//   ....[33]....
        /*0140*/ 	.word	0xffffffff


	//   ....[34]....
        /*0144*/ 	.word	0xffffffff


	//   ....[35]....
        /*0148*/ 	.word	0xffffffff


	//   ....[36]....
        /*014c*/ 	.word	0xffffffff


	//   ....[37]....
        /*0150*/ 	.word	0xffffffff


	//   ....[38]....
        /*0154*/ 	.word	0xffffffff


	//   ....[39]....
        /*0158*/ 	.word	0xffffffff


	//   ....[40]....
        /*015c*/ 	.word	0xffffffff


	//   ....[41]....
        /*0160*/ 	.word	0xffffffff


	//   ....[42]....
        /*0164*/ 	.word	0xffffffff


	//   ....[43]....
        /*0168*/ 	.word	0xffffffff


	//   ....[44]....
        /*016c*/ 	.word	0xffffffff


	//   ....[45]....
        /*0170*/ 	.word	0xffffffff


	//   ....[46]....
        /*0174*/ 	.word	0xffffffff


	//   ....[47]....
        /*0178*/ 	.word	0xffffffff


	//   ....[48]....
        /*017c*/ 	.word	0xffffffff


	//   ....[49]....
        /*0180*/ 	.word	0xffffffff


	//   ....[50]....
        /*0184*/ 	.word	0xffffffff


	//   ....[51]....
        /*0188*/ 	.word	0xffffffff


	//   ....[52]....
        /*018c*/ 	.word	0xffffffff


	//   ....[53]....
        /*0190*/ 	.word	0xffffffff


	//   ....[54]....
        /*0194*/ 	.word	0xffffffff


	//   ....[55]....
        /*0198*/ 	.word	0xffffffff


	//   ....[56]....
        /*019c*/ 	.word	0xffffffff


	//   ....[57]....
        /*01a0*/ 	.word	0xffffffff


	//   ....[58]....
        /*01a4*/ 	.word	0xffffffff


	//   ....[59]....
        /*01a8*/ 	.word	0xffffffff


	//   ....[60]....
        /*01ac*/ 	.word	0xffffffff


	//   ....[61]....
        /*01b0*/ 	.word	0xffffffff


	//   ....[62]....
        /*01b4*/ 	.word	0xffffffff


	//   ....[63]....
        /*01b8*/ 	.word	0xffffffff


	//   ....[64]....
        /*01bc*/ 	.word	0xffffffff


	//   ....[65]....
        /*01c0*/ 	.word	0xffffffff


	//   ....[66]....
        /*01c4*/ 	.word	0xffffffff


	//   ....[67]....
        /*01c8*/ 	.word	0xffffffff


	//   ....[68]....
        /*01cc*/ 	.word	0xffffffff


	//   ....[69]....
        /*01d0*/ 	.word	0xffffffff


	//   ....[70]....
        /*01d4*/ 	.word	0xffffffff


	//   ....[71]....
        /*01d8*/ 	.word	0xffffffff


	//   ....[72]....
        /*01dc*/ 	.word	0xffffffff


	//   ....[73]....
        /*01e0*/ 	.word	0xffffffff


	//   ....[74]....
        /*01e4*/ 	.word	0xffffffff


	//   ....[75]....
        /*01e8*/ 	.word	0xffffffff


	//   ....[76]....
        /*01ec*/ 	.word	0xffffffff


	//   ....[77]....
        /*01f0*/ 	.word	0xffffffff


	//   ....[78]....
        /*01f4*/ 	.word	0xffffffff


	//   ....[79]....
        /*01f8*/ 	.word	0xffffffff


	//   ....[80]....
        /*01fc*/ 	.word	0xffffffff


	//   ....[81]....
        /*0200*/ 	.word	0xffffffff


	//   ....[82]....
        /*0204*/ 	.word	0xffffffff


	//   ....[83]....
        /*0208*/ 	.word	0xffffffff


	//   ....[84]....
        /*020c*/ 	.word	0xffffffff


	//   ....[85]....
        /*0210*/ 	.word	0xffffffff


	//   ....[86]....
        /*0214*/ 	.word	0xffffffff


	//   ....[87]....
        /*0218*/ 	.word	0xffffffff


	//   ....[88]....
        /*021c*/ 	.word	0xffffffff


	//   ....[89]....
        /*0220*/ 	.word	0xffffffff


	//   ....[90]....
        /*0224*/ 	.word	0xffffffff


	//   ....[91]....
        /*0228*/ 	.word	0xffffffff


	//   ....[92]....
        /*022c*/ 	.word	0xffffffff


	//   ....[93]....
        /*0230*/ 	.word	0xffffffff


	//   ....[94]....
        /*0234*/ 	.word	0xffffffff


	//   ....[95]....
        /*0238*/ 	.word	0xffffffff


	//   ....[96]....
        /*023c*/ 	.word	0xffffffff


	//   ....[97]....
        /*0240*/ 	.word	0x0500000f


	//   ....[98]....
        /*0244*/ 	.word	0x0500000f


	//   ....[99]....
        /*0248*/ 	.word	0x0500000f


	//   ....[100]....
        /*024c*/ 	.word	0x0500000f


	//   ....[101]....
        /*0250*/ 	.word	0x0500000f


	//   ....[102]....
        /*0254*/ 	.word	0x0500000f


	//   ....[103]....
        /*0258*/ 	.word	0x0500000f


	//   ....[104]....
        /*025c*/ 	.word	0x0500000f


	//----- nvinfo : EIATTR_COOP_GROUP_INSTR_OFFSETS
	.align		4
.L_113:
        /*0260*/ 	.byte	0x04, 0x28
        /*0262*/ 	.short	(.L_115 - .L_114)


	//   ....[0]....
.L_114:
        /*0264*/ 	.word	0x00000060


	//   ....[1]....
        /*0268*/ 	.word	0x00000140


	//   ....[2]....
        /*026c*/ 	.word	0x00000190


	//   ....[3]....
        /*0270*/ 	.word	0x000003c0


	//   ....[4]....
        /*0274*/ 	.word	0x00000520


	//   ....[5]....
        /*0278*/ 	.word	0x00000640


	//   ....[6]....
        /*027c*/ 	.word	0x000007a0


	//   ....[7]....
        /*0280*/ 	.word	0x00001310


	//   ....[8]....
        /*0284*/ 	.word	0x00002de0


	//   ....[9]....
        /*0288*/ 	.word	0x00002e40


	//   ....[10]....
        /*028c*/ 	.word	0x00003430


	//   ....[11]....
        /*0290*/ 	.word	0x000034c0


	//   ....[12]....
        /*0294*/ 	.word	0x00005260


	//   ....[13]....
        /*0298*/ 	.word	0x00005280


	//   ....[14]....
        /*029c*/ 	.word	0x000052a0


	//   ....[15]....
        /*02a0*/ 	.word	0x000052c0


	//   ....[16]....
        /*02a4*/ 	.word	0x00006950


	//   ....[17]....
        /*02a8*/ 	.word	0x00006970


	//   ....[18]....
        /*02ac*/ 	.word	0x000069f0


	//   ....[19]....
        /*02b0*/ 	.word	0x00006a00


	//   ....[20]....
        /*02b4*/ 	.word	0x000076d0


	//   ....[21]....
        /*02b8*/ 	.word	0x000076e0


	//   ....[22]....
        /*02bc*/ 	.word	0x000076f0


	//   ....[23]....
        /*02c0*/ 	.word	0x00007700


	//   ....[24]....
        /*02c4*/ 	.word	0x00007710


	//   ....[25]....
        /*02c8*/ 	.word	0x00007720


	//   ....[26]....
        /*02cc*/ 	.word	0x00007730


	//   ....[27]....
        /*02d0*/ 	.word	0x00007740


	//   ....[28]....
        /*02d4*/ 	.word	0x00007770


	//   ....[29]....
        /*02d8*/ 	.word	0x00007780


	//   ....[30]....
        /*02dc*/ 	.word	0x000077b0


	//   ....[31]....
        /*02e0*/ 	.word	0x000077d0


	//   ....[32]....
        /*02e4*/ 	.word	0x00007800


	//   ....[33]....
        /*02e8*/ 	.word	0x00007810


	//   ....[34]....
        /*02ec*/ 	.word	0x00007840


	//   ....[35]....
        /*02f0*/ 	.word	0x00007850


	//   ....[36]....
        /*02f4*/ 	.word	0x00007860


	//   ....[37]....
        /*02f8*/ 	.word	0x00007890


	//   ....[38]....
        /*02fc*/ 	.word	0x000078a0


	//   ....[39]....
        /*0300*/ 	.word	0x000078c0


	//   ....[40]....
        /*0304*/ 	.word	0x000078d0


	//   ....[41]....
        /*0308*/ 	.word	0x000078e0


	//   ....[42]....
        /*030c*/ 	.word	0x00007910


	//   ....[43]....
        /*0310*/ 	.word	0x00007940


	//   ....[44]....
        /*0314*/ 	.word	0x00007f10


	//   ....[45]....
        /*0318*/ 	.word	0x00007f50


	//   ....[46]....
        /*031c*/ 	.word	0x00007f80


	//   ....[47]....
        /*0320*/ 	.word	0x00007fb0


	//   ....[48]....
        /*0324*/ 	.word	0x00008480


	//   ....[49]....
        /*0328*/ 	.word	0x000084b0


	//   ....[50]....
        /*032c*/ 	.word	0x000085c0


	//   ....[51]....
        /*0330*/ 	.word	0x000085e0


	//   ....[52]....
        /*0334*/ 	.word	0x00008f00


	//   ....[53]....
        /*0338*/ 	.word	0x00008f10


	//   ....[54]....
        /*033c*/ 	.word	0x00009010


	//   ....[55]....
        /*0340*/ 	.word	0x00009030


	//   ....[56]....
        /*0344*/ 	.word	0x000091b0


	//   ....[57]....
        /*0348*/ 	.word	0x00009380


	//   ....[58]....
        /*034c*/ 	.word	0x000093b0


	//   ....[59]....
        /*0350*/ 	.word	0x000093e0


	//   ....[60]....
        /*0354*/ 	.word	0x00009410


	//   ....[61]....
        /*0358*/ 	.word	0x00009440


	//   ....[62]....
        /*035c*/ 	.word	0x00009480


	//   ....[63]....
        /*0360*/ 	.word	0x00009600


	//   ....[64]....
        /*0364*/ 	.word	0x00009630


	//   ....[65]....
        /*0368*/ 	.word	0x00009660


	//   ....[66]....
        /*036c*/ 	.word	0x00009690


	//   ....[67]....
        /*0370*/ 	.word	0x000096c0


	//   ....[68]....
        /*0374*/ 	.word	0x00009700


	//   ....[69]....
        /*0378*/ 	.word	0x00009780


	//   ....[70]....
        /*037c*/ 	.word	0x000097c0


	//   ....[71]....
        /*0380*/ 	.word	0x00009850


	//   ....[72]....
        /*0384*/ 	.word	0x0000abb0


	//   ....[73]....
        /*0388*/ 	.word	0x0000b9f0


	//   ....[74]....
        /*038c*/ 	.word	0x0000ba20


	//   ....[75]....
        /*0390*/ 	.word	0x0000ba50


	//   ....[76]....
        /*0394*/ 	.word	0x0000ba60


	//   ....[77]....
        /*0398*/ 	.word	0x0000ba70


	//   ....[78]....
        /*039c*/ 	.word	0x0000bb30


	//   ....[79]....
        /*03a0*/ 	.word	0x0000d5a0


	//   ....[80]....
        /*03a4*/ 	.word	0x0000d5d0


	//   ....[81]....
        /*03a8*/ 	.word	0x0000d600


	//   ....[82]....
        /*03ac*/ 	.word	0x0000d610


	//   ....[83]....
        /*03b0*/ 	.word	0x0000d640


	//   ....[84]....
        /*03b4*/ 	.word	0x0000d650


	//   ....[85]....
        /*03b8*/ 	.word	0x0000d680


	//   ....[86]....
        /*03bc*/ 	.word	0x0000d6c0


	//   ....[87]....
        /*03c0*/ 	.word	0x0000d800


	//   ....[88]....
        /*03c4*/ 	.word	0x0000d830


	//   ....[89]....
        /*03c8*/ 	.word	0x0000d860


	//   ....[90]....
        /*03cc*/ 	.word	0x0000d890


	//   ....[91]....
        /*03d0*/ 	.word	0x0000d8c0


	//   ....[92]....
        /*03d4*/ 	.word	0x0000d900


	//   ....[93]....
        /*03d8*/ 	.word	0x0000d990


	//   ....[94]....
        /*03dc*/ 	.word	0x0000d9d0


	//   ....[95]....
        /*03e0*/ 	.word	0x0000da60


	//   ....[96]....
        /*03e4*/ 	.word	0x0000de90


	//   ....[97]....
        /*03e8*/ 	.word	0x0000e370


	//   ....[98]....
        /*03ec*/ 	.word	0x0000e530


	//   ....[99]....
        /*03f0*/ 	.word	0x0000e590


	//   ....[100]....
        /*03f4*/ 	.word	0x0000e5f0


	//   ....[101]....
        /*03f8*/ 	.word	0x0000e6f0


	//   ....[102]....
        /*03fc*/ 	.word	0x0000e760


	//   ....[103]....
        /*0400*/ 	.word	0x0000e830


	//   ....[104]....
        /*0404*/ 	.word	0x0000eb70


	//----- nvinfo : EIATTR_REG_RECONFIG
	.align		4
.L_115:
        /*0408*/ 	.byte	0x01, 0x54
	.zero		2


	//----- nvinfo : EIATTR_SYSCALL_OFFSETS
	.align		4
        /*040c*/ 	.byte	0x04, 0x46
        /*040e*/ 	.short	(.L_117 - .L_116)


	//   ....[0]....
.L_116:
        /*0410*/ 	.word	0x00001500


	//   ....[1]....
        /*0414*/ 	.word	0x0000a650


	//   ....[2]....
        /*0418*/ 	.word	0x0000a7c0


	//   ....[3]....
        /*041c*/ 	.word	0x0000a910


	//   ....[4]....
        /*0420*/ 	.word	0x0000aa50


	//   ....[5]....
        /*0424*/ 	.word	0x0000b500


	//----- nvinfo : EIATTR_MBARRIER_INSTR_OFFSETS
	.align		4
.L_117:
        /*0428*/ 	.byte	0x04, 0x39
        /*042a*/ 	.short	(.L_119 - .L_118)


	//   ....[0]....
.L_118:
        /*042c*/ 	.word	0x00000270
        /*0430*/ 	.word	0x000000ff
        /*0434*/ 	.word	0x00019c00
        /*0438*/ 	.short	0x0100
        /*043a*/ 	.byte	0x08
	.zero		1


	//   ....[1]....
        /*043c*/ 	.word	0x00000280
        /*0440*/ 	.word	0x000000ff
        /*0444*/ 	.word	0x00019c20
        /*0448*/ 	.short	0x0100
        /*044a*/ 	.byte	0x08
	.zero		1


	//   ....[2]....
        /*044c*/ 	.word	0x00000370
        /*0450*/ 	.word	0x000000ff
        /*0454*/ 	.word	0x00019c30
        /*0458*/ 	.short	0x0100
        /*045a*/ 	.byte	0x08
	.zero		1


	//   ....[3]....
        /*045c*/ 	.word	0x00000380
        /*0460*/ 	.word	0x000000ff
        /*0464*/ 	.word	0x00019c40
        /*0468*/ 	.short	0x0100
        /*046a*/ 	.byte	0x08
	.zero		1


	//   ....[4]....
        /*046c*/ 	.word	0x00000390
        /*0470*/ 	.word	0x000000ff
        /*0474*/ 	.word	0x00019c38
        /*0478*/ 	.short	0x0100
        /*047a*/ 	.byte	0x08
	.zero		1


	//   ....[5]....
        /*047c*/ 	.word	0x000003a0
        /*0480*/ 	.word	0x000000ff
        /*0484*/ 	.word	0x00019c48
        /*0488*/ 	.short	0x0100
        /*048a*/ 	.byte	0x08
	.zero		1


	//   ....[6]....
        /*048c*/ 	.word	0x000004d0
        /*0490*/ 	.word	0x000000ff
        /*0494*/ 	.word	0x00019c50
        /*0498*/ 	.short	0x0100
        /*049a*/ 	.byte	0x08
	.zero		1


	//   ....[7]....
        /*049c*/ 	.word	0x000004e0
        /*04a0*/ 	.word	0x000000ff
        /*04a4*/ 	.word	0x00019c60
        /*04a8*/ 	.short	0x0100
        /*04aa*/ 	.byte	0x08
	.zero		1


	//   ....[8]....
        /*04ac*/ 	.word	0x000004f0
        /*04b0*/ 	.word	0x000000ff
        /*04b4*/ 	.word	0x00019c58
        /*04b8*/ 	.short	0x0100
        /*04ba*/ 	.byte	0x08
	.zero		1


	//   ....[9]....
        /*04bc*/ 	.word	0x00000500
        /*04c0*/ 	.word	0x000000ff
        /*04c4*/ 	.word	0x00019c68
        /*04c8*/ 	.short	0x0100
        /*04ca*/ 	.byte	0x08
	.zero		1


	//   ....[10]....
        /*04cc*/ 	.word	0x000005f0
        /*04d0*/ 	.word	0x000000ff
        /*04d4*/ 	.word	0x00019c70
        /*04d8*/ 	.short	0x0100
        /*04da*/ 	.byte	0x06
	.zero		1


	//   ....[11]....
        /*04dc*/ 	.word	0x00000600
        /*04e0*/ 	.word	0x000000ff
        /*04e4*/ 	.word	0x00019c80
        /*04e8*/ 	.short	0x0100
        /*04ea*/ 	.byte	0x06
	.zero		1


	//   ....[12]....
        /*04ec*/ 	.word	0x00000610
        /*04f0*/ 	.word	0x000000ff
        /*04f4*/ 	.word	0x00019c78
        /*04f8*/ 	.short	0x0100
        /*04fa*/ 	.byte	0x06
	.zero		1


	//   ....[13]....
        /*04fc*/ 	.word	0x00000620
        /*0500*/ 	.word	0x000000ff
        /*0504*/ 	.word	0x00019c88
        /*0508*/ 	.short	0x0100
        /*050a*/ 	.byte	0x06
	.zero		1


	//   ....[14]....
        /*050c*/ 	.word	0x00000750
        /*0510*/ 	.word	0x000000ff
        /*0514*/ 	.word	0x00019c90
        /*0518*/ 	.short	0x0100
        /*051a*/ 	.byte	0x08
	.zero		1


	//   ....[15]....
        /*051c*/ 	.word	0x00000760
        /*0520*/ 	.word	0x000000ff
        /*0524*/ 	.word	0x00019ca0
        /*0528*/ 	.short	0x0100
        /*052a*/ 	.byte	0x08
	.zero		1


	//   ....[16]....
        /*052c*/ 	.word	0x00000770
        /*0530*/ 	.word	0x000000ff
        /*0534*/ 	.word	0x00019c98
        /*0538*/ 	.short	0x0100
        /*053a*/ 	.byte	0x08
	.zero		1


	//   ....[17]....
        /*053c*/ 	.word	0x00000780
        /*0540*/ 	.word	0x000000ff
        /*0544*/ 	.word	0x00019ca8
        /*0548*/ 	.short	0x0100
        /*054a*/ 	.byte	0x08
	.zero		1


	//   ....[18]....
        /*054c*/ 	.word	0x000008b0
        /*0550*/ 	.word	0x000000ff
        /*0554*/ 	.word	0x00019cb0
        /*0558*/ 	.short	0x0100
        /*055a*/ 	.byte	0x08
	.zero		1


	//   ....[19]....
        /*055c*/ 	.word	0x000008c0
        /*0560*/ 	.word	0x000000ff
        /*0564*/ 	.word	0x00019cc0
        /*0568*/ 	.short	0x0100
        /*056a*/ 	.byte	0x08
	.zero		1


	//   ....[20]....
        /*056c*/ 	.word	0x000008d0
        /*0570*/ 	.word	0x000000ff
        /*0574*/ 	.word	0x00019cb8
        /*0578*/ 	.short	0x0100
        /*057a*/ 	.byte	0x08
	.zero		1


	//   ....[21]....
        /*057c*/ 	.word	0x000008e0
        /*0580*/ 	.word	0x000000ff
        /*0584*/ 	.word	0x00019cc8
        /*0588*/ 	.short	0x0100
        /*058a*/ 	.byte	0x08
	.zero		1


	//   ....[22]....
        /*058c*/ 	.word	0x00001870
        /*0590*/ 	.word	0x00000002
        /*0594*/ 	.word	0x00019c00
        /*0598*/ 	.short	0x010a
        /*059a*/ 	.byte	0x3f
	.zero		1


	//   ....[23]....
        /*059c*/ 	.word	0x00001910
        /*05a0*/ 	.word	0x00000004
        /*05a4*/ 	.word	0x00019c30
        /*05a8*/ 	.short	0x010a
        /*05aa*/ 	.byte	0x3f
	.zero		1


	//   ....[24]....
        /*05ac*/ 	.word	0x00001980
        /*05b0*/ 	.word	0x00000004
        /*05b4*/ 	.word	0x00019c30
        /*05b8*/ 	.short	0x010a
        /*05ba*/ 	.byte	0x3f
	.zero		1


	//   ....[25]....
        /*05bc*/ 	.word	0x00003900
        /*05c0*/ 	.word	0x00000019
        /*05c4*/ 	.word	0x00000000
        /*05c8*/ 	.short	0x0101
        /*05ca*/ 	.byte	0x3f
	.zero		1


	//   ....[26]....
        /*05cc*/ 	.word	0x000042a0
        /*05d0*/ 	.word	0x00000006
        /*05d4*/ 	.word	0x00019c30
        /*05d8*/ 	.short	0x010a
        /*05da*/ 	.byte	0x3f
	.zero		1


	//   ....[27]....
        /*05dc*/ 	.word	0x000042e0
        /*05e0*/ 	.word	0x00000006
        /*05e4*/ 	.word	0x00019c30
        /*05e8*/ 	.short	0x010a
        /*05ea*/ 	.byte	0x3f
	.zero		1


	//   ....[28]....
        /*05ec*/ 	.word	0x00004450
        /*05f0*/ 	.word	0x000000ff
        /*05f4*/ 	.word	0x00019c50
        /*05f8*/ 	.short	0x010a
        /*05fa*/ 	.byte	0x0b
	.zero		1


	//   ....[29]....
        /*05fc*/ 	.word	0x00004490
        /*0600*/ 	.word	0x000000ff
        /*0604*/ 	.word	0x00019c50
        /*0608*/ 	.short	0x010a
        /*060a*/ 	.byte	0x0b
	.zero		1


	//   ....[30]....
        /*060c*/ 	.word	0x00005e30
        /*0610*/ 	.word	0x00000005
        /*0614*/ 	.word	0x00000000
        /*0618*/ 	.short	0x0101
        /*061a*/ 	.byte	0x3f
	.zero		1


	//   ....[31]....
        /*061c*/ 	.word	0x00006150
        /*0620*/ 	.word	0x000000ff
        /*0624*/ 	.word	0x00000000
        /*0628*/ 	.short	0x0101
        /*062a*/ 	.byte	0x06
	.zero		1


	//   ....[32]....
        /*062c*/ 	.word	0x00006610
        /*0630*/ 	.word	0x0000000f
        /*0634*/ 	.word	0x00019c50
        /*0638*/ 	.short	0x010a
        /*063a*/ 	.byte	0x3f
	.zero		1


	//   ....[33]....
        /*063c*/ 	.word	0x00006660
        /*0640*/ 	.word	0x0000000f
        /*0644*/ 	.word	0x00019c50
        /*0648*/ 	.short	0x010a
        /*064a*/ 	.byte	0x3f
	.zero		1


	//   ....[34]....
        /*064c*/ 	.word	0x00006ca0
        /*0650*/ 	.word	0x00000003
        /*0654*/ 	.word	0x00000000
        /*0658*/ 	.short	0x0101
        /*065a*/ 	.byte	0x3f
	.zero		1


	//   ....[35]....
        /*065c*/ 	.word	0x000084a0
        /*0660*/ 	.word	0x00000003
        /*0664*/ 	.word	0x00000000
        /*0668*/ 	.short	0x0101
        /*066a*/ 	.byte	0x3f
	.zero		1


	//   ....[36]....
        /*066c*/ 	.word	0x0000ae00
        /*0670*/ 	.word	0x00000002
        /*0674*/ 	.word	0x00019c80
        /*0678*/ 	.short	0x010a
        /*067a*/ 	.byte	0x3f
	.zero		1


	//   ....[37]....
        /*067c*/ 	.word	0x0000b060
        /*0680*/ 	.word	0x00000002
        /*0684*/ 	.word	0x00019c40
        /*0688*/ 	.short	0x010a
        /*068a*/ 	.byte	0x3f
	.zero		1


	//   ....[38]....
        /*068c*/ 	.word	0x0000bc40
        /*0690*/ 	.word	0x00000011
        /*0694*/ 	.word	0x00019c00
        /*0698*/ 	.short	0x0107
        /*069a*/ 	.byte	0x3f
	.zero		1


	//   ....[39]....
        /*069c*/ 	.word	0x0000bd40
        /*06a0*/ 	.word	0x00000011
        /*06a4*/ 	.word	0x00019c00
        /*06a8*/ 	.short	0x0101
        /*06aa*/ 	.byte	0x3f
	.zero		1


	//   ....[40]....
        /*06ac*/ 	.word	0x0000bd60
        /*06b0*/ 	.word	0x00000011
        /*06b4*/ 	.word	0x00019c20
        /*06b8*/ 	.short	0x010a
        /*06ba*/ 	.byte	0x3f
	.zero		1


	//   ....[41]....
        /*06bc*/ 	.word	0x0000c050
        /*06c0*/ 	.word	0x00000004
        /*06c4*/ 	.word	0x00019c80
        /*06c8*/ 	.short	0x010a
        /*06ca*/ 	.byte	0x3f
	.zero		1


	//   ....[42]....
        /*06cc*/ 	.word	0x0000c470
        /*06d0*/ 	.word	0x00000004
        /*06d4*/ 	.word	0x00019c40
        /*06d8*/ 	.short	0x010a
        /*06da*/ 	.byte	0x3f
	.zero		1


	//   ....[43]....
        /*06dc*/ 	.word	0x0000c910
        /*06e0*/ 	.word	0x00000003
        /*06e4*/ 	.word	0x00019c70
        /*06e8*/ 	.short	0x010a
        /*06ea*/ 	.byte	0x3f
	.zero		1


	//   ....[44]....
        /*06ec*/ 	.word	0x0000c990
        /*06f0*/ 	.word	0x00000003
        /*06f4*/ 	.word	0x00019c60
        /*06f8*/ 	.short	0x010a
        /*06fa*/ 	.byte	0x3f
	.zero		1


	//   ....[45]....
        /*06fc*/ 	.word	0x0000ccf0
        /*0700*/ 	.word	0x00000003
        /*0704*/ 	.word	0x00019c50
        /*0708*/ 	.short	0x0101
        /*070a*/ 	.byte	0x3f
	.zero		1


	//   ....[46]....
        /*070c*/ 	.word	0x0000cd70
        /*0710*/ 	.word	0x00000002
        /*0714*/ 	.word	0x00000000
        /*0718*/ 	.short	0x0101
        /*071a*/ 	.byte	0x3f
	.zero		1


	//   ....[47]....
        /*071c*/ 	.word	0x0000cf60
        /*0720*/ 	.word	0x00000003
        /*0724*/ 	.word	0x00019c70
        /*0728*/ 	.short	0x010a
        /*072a*/ 	.byte	0x3f
	.zero		1


	//   ....[48]....
        /*072c*/ 	.word	0x0000cfd0
        /*0730*/ 	.word	0x00000003
        /*0734*/ 	.word	0x00019c60
        /*0738*/ 	.short	0x010a
        /*073a*/ 	.byte	0x3f
	.zero		1


	//   ....[49]....
        /*073c*/ 	.word	0x0000d330
        /*0740*/ 	.word	0x00000003
        /*0744*/ 	.word	0x00019c50
        /*0748*/ 	.short	0x0101
        /*074a*/ 	.byte	0x3f
	.zero		1


	//   ....[50]....
        /*074c*/ 	.word	0x0000d380
        /*0750*/ 	.word	0x00000000
        /*0754*/ 	.word	0x00000000
        /*0758*/ 	.short	0x0101
        /*075a*/ 	.byte	0x3f
	.zero		1


	//   ....[51]....
        /*075c*/ 	.word	0x0000de10
        /*0760*/ 	.word	0x00000007
        /*0764*/ 	.word	0x00019c20
        /*0768*/ 	.short	0x010a
        /*076a*/ 	.byte	0x3f
	.zero		1


	//   ....[52]....
        /*076c*/ 	.word	0x0000dfb0
        /*0770*/ 	.word	0x00000005
        /*0774*/ 	.word	0x00000000
        /*0778*/ 	.short	0x010a
        /*077a*/ 	.byte	0x3f
	.zero		1


	//   ....[53]....
        /*077c*/ 	.word	0x0000e020
        /*0780*/ 	.word	0x00000003
        /*0784*/ 	.word	0x00000000
        /*0788*/ 	.short	0x010a
        /*078a*/ 	.byte	0x3f
	.zero		1


	//   ....[54]....
        /*078c*/ 	.word	0x0000e070
        /*0790*/ 	.word	0x00000003
        /*0794*/ 	.word	0x00019c60
        /*0798*/ 	.short	0x010a
        /*079a*/ 	.byte	0x3f
	.zero		1


	//   ....[55]....
        /*079c*/ 	.word	0x0000e0c0
        /*07a0*/ 	.word	0x00000005
        /*07a4*/ 	.word	0x00019c60
        /*07a8*/ 	.short	0x010a
        /*07aa*/ 	.byte	0x3f
	.zero		1


	//   ....[56]....
        /*07ac*/ 	.word	0x0000e100
        /*07b0*/ 	.word	0x00000003
        /*07b4*/ 	.word	0x00019c80
        /*07b8*/ 	.short	0x010a
        /*07ba*/ 	.byte	0x3f
	.zero		1


	//   ....[57]....
        /*07bc*/ 	.word	0x0000e120
        /*07c0*/ 	.word	0x00000005
        /*07c4*/ 	.word	0x00019c80
        /*07c8*/ 	.short	0x010a
        /*07ca*/ 	.byte	0x3f
	.zero		1


	//   ....[58]....
        /*07cc*/ 	.word	0x0000e180
        /*07d0*/ 	.word	0x00000002
        /*07d4*/ 	.word	0x00019c00
        /*07d8*/ 	.short	0x010a
        /*07da*/ 	.byte	0x3f
	.zero		1


	//   ....[59]....
        /*07dc*/ 	.word	0x0000e1d0
        /*07e0*/ 	.word	0x00000004
        /*07e4*/ 	.word	0x00019c30
        /*07e8*/ 	.short	0x010a
        /*07ea*/ 	.byte	0x3f
	.zero		1


	//   ....[60]....
        /*07ec*/ 	.word	0x0000e220
        /*07f0*/ 	.word	0x00000006
        /*07f4*/ 	.word	0x00019c30
        /*07f8*/ 	.short	0x010a
        /*07fa*/ 	.byte	0x3f
	.zero		1


	//   ....[61]....
        /*07fc*/ 	.word	0x0000e280
        /*0800*/ 	.word	0x0000000a
        /*0804*/ 	.word	0x00019c50
        /*0808*/ 	.short	0x010a
        /*080a*/ 	.byte	0x3f
	.zero		1


	//   ....[62]....
        /*080c*/ 	.word	0x0000e2d0
        /*0810*/ 	.word	0x0000000f
        /*0814*/ 	.word	0x00019c50
        /*0818*/ 	.short	0x010a
        /*081a*/ 	.byte	0x3f
	.zero		1


	//   ....[63]....
        /*081c*/ 	.word	0x0000e420
        /*0820*/ 	.word	0x00000002
        /*0824*/ 	.word	0x00019c80
        /*0828*/ 	.short	0x010a
        /*082a*/ 	.byte	0x3f
	.zero		1


	//   ....[64]....
        /*082c*/ 	.word	0x0000e470
        /*0830*/ 	.word	0x00000002
        /*0834*/ 	.word	0x00019c40
        /*0838*/ 	.short	0x010a
        /*083a*/ 	.byte	0x3f
	.zero		1


	//   ....[65]....
        /*083c*/ 	.word	0x0000e860
        /*0840*/ 	.word	0x00000011
        /*0844*/ 	.word	0x00019c20
        /*0848*/ 	.short	0x010a
        /*084a*/ 	.byte	0x3f
	.zero		1


	//   ....[66]....
        /*084c*/ 	.word	0x0000e8b0
        /*0850*/ 	.word	0x00000004
        /*0854*/ 	.word	0x00019c80
        /*0858*/ 	.short	0x010a
        /*085a*/ 	.byte	0x3f
	.zero		1


	//   ....[67]....
        /*085c*/ 	.word	0x0000e900
        /*0860*/ 	.word	0x00000004
        /*0864*/ 	.word	0x00019c40
        /*0868*/ 	.short	0x010a
        /*086a*/ 	.byte	0x3f
	.zero		1


	//   ....[68]....
        /*086c*/ 	.word	0x0000e950
        /*0870*/ 	.word	0x00000003
        /*0874*/ 	.word	0x00019c70
        /*0878*/ 	.short	0x010a
        /*087a*/ 	.byte	0x3f
	.zero		1


	//   ....[69]....
        /*087c*/ 	.word	0x0000e9a0
        /*0880*/ 	.word	0x00000003
        /*0884*/ 	.word	0x00019c60
        /*0888*/ 	.short	0x010a
        /*088a*/ 	.byte	0x3f
	.zero		1


	//   ....[70]....
        /*088c*/ 	.word	0x0000e9f0
        /*0890*/ 	.word	0x00000003
        /*0894*/ 	.word	0x00019c70
        /*0898*/ 	.short	0x010a
        /*089a*/ 	.byte	0x3f
	.zero		1


	//   ....[71]....
        /*089c*/ 	.word	0x0000ea40
        /*08a0*/ 	.word	0x00000003
        /*08a4*/ 	.word	0x00019c60
        /*08a8*/ 	.short	0x010a
        /*08aa*/ 	.byte	0x3f
	.zero		1


	//   ....[72]....
        /*08ac*/ 	.word	0x0000ea90
        /*08b0*/ 	.word	0x00000007
        /*08b4*/ 	.word	0x00019c20
        /*08b8*/ 	.short	0x010a
        /*08ba*/ 	.byte	0x3f
	.zero		1


	//   ....[73]....
        /*08bc*/ 	.word	0x0000ec30
        /*08c0*/ 	.word	0x00000005
        /*08c4*/ 	.word	0x00000000
        /*08c8*/ 	.short	0x010a
        /*08ca*/ 	.byte	0x3f
	.zero		1


	//   ....[74]....
        /*08cc*/ 	.word	0x0000ec80
        /*08d0*/ 	.word	0x00000003
        /*08d4*/ 	.word	0x00000000
        /*08d8*/ 	.short	0x010a
        /*08da*/ 	.byte	0x3f
	.zero		1


	//   ....[75]....
        /*08dc*/ 	.word	0x0000ecd0
        /*08e0*/ 	.word	0x00000003
        /*08e4*/ 	.word	0x00019c60
        /*08e8*/ 	.short	0x010a
        /*08ea*/ 	.byte	0x3f
	.zero		1


	//   ....[76]....
        /*08ec*/ 	.word	0x0000ed20
        /*08f0*/ 	.word	0x00000005
        /*08f4*/ 	.word	0x00019c60
        /*08f8*/ 	.short	0x010a
        /*08fa*/ 	.byte	0x3f
	.zero		1


	//   ....[77]....
        /*08fc*/ 	.word	0x0000ed70
        /*0900*/ 	.word	0x00000003
        /*0904*/ 	.word	0x00019c80
        /*0908*/ 	.short	0x010a
        /*090a*/ 	.byte	0x3f
	.zero		1


	//----- nvinfo : EIATTR_NUM_MBARRIERS
	.align		4
.L_119:
        /*090c*/ 	.byte	0x03, 0x38
        /*090e*/ 	.short	0x0016


	//----- nvinfo : EIATTR_EXIT_INSTR_OFFSETS
	.align		4
        /*0910*/ 	.byte	0x04, 0x1c
        /*0912*/ 	.short	(.L_121 - .L_120)


	//   ....[0]....
.L_120:
        /*0914*/ 	.word	0x00000a40


	//   ....[1]....
        /*0918*/ 	.word	0x00009150


	//   ....[2]....
        /*091c*/ 	.word	0x0000e170


	//----- nvinfo : EIATTR_MAX_THREADS
	.align		4
.L_121:
        /*0920*/ 	.byte	0x04, 0x05
        /*0922*/ 	.short	(.L_123 - .L_122)
.L_122:
        /*0924*/ 	.word	0x00000200
        /*0928*/ 	.word	0x00000001
        /*092c*/ 	.word	0x00000001


	//----- nvinfo : EIATTR_CRS_STACK_SIZE
	.align		4
.L_123:
        /*0930*/ 	.byte	0x04, 0x1e
        /*0932*/ 	.short	(.L_125 - .L_124)
.L_124:
        /*0934*/ 	.word	0x00000000


	//----- nvinfo : EIATTR_CBANK_PARAM_SIZE
	.align		4
.L_125:
        /*0938*/ 	.byte	0x03, 0x19
        /*093a*/ 	.short	0x0af0


	//----- nvinfo : EIATTR_PARAM_CBANK
	.align		4
        /*093c*/ 	.byte	0x04, 0x0a
        /*093e*/ 	.short	(.L_127 - .L_126)
	.align		4
.L_126:
        /*0940*/ 	.word	index@(.nv.constant0._ZN7cutlass13device_kernelIN5flash11enable_sm90INS1_16FlashAttnFwdSm90INS1_25CollectiveMainloopFwdSm90ILi2EN4cute5tupleIJNS5_1CILi1EEES8_S8_EEENS6_IJNS7_ILi192EEENS7_ILi128EEENS7_ILi96EEEEEELi96ENS_12float_e4m3_tEfNS_4arch4Sm90ELb0ELb0ELb1ELb1ELb0ELb0ELb0ELb1ELb1ELb1ELb0ELb0EEENS1_21CollectiveEpilogueFwdINS6_IJSA_SC_SB_EEES9_NS_10bfloat16_tESG_Li384ELb1ELb1ELb0ELb1EEENS1_36VarlenDynamicPersistentTileSchedulerILi192ELi128ELi384ELi128ELb0ELb1ELb1ELb0ELb1ELb1EEEEEEEEEvNT_6ParamsE)
        /*0944*/ 	.short	0x0210
        /*0946*/ 	.short	0x0af0


	//----- nvinfo : EIATTR_SW_WAR
	.align		4
.L_127:
        /*0948*/ 	.byte	0x04, 0x36
        /*094a*/ 	.short	(.L_129 - .L_128)
.L_128:
        /*094c*/ 	.word	0x00000008
.L_129:


//--------------------- .nv.info._ZN7cutlass13device_kernelIN5flash11enable_sm90INS1_16FlashAttnFwdSm90INS1_25CollectiveMainloopFwdSm90ILi2EN4cute5tupleIJNS5_1CILi1EEES8_S8_EEENS6_IJNS7_ILi192EEENS7_ILi128EEENS7_ILi96EEEEEELi96ENS_12float_e4m3_tEfNS_4arch4Sm90ELb0ELb0ELb1ELb1ELb0ELb1ELb0ELb1ELb1ELb1ELb0ELb0EEENS1_21CollectiveEpilogueFwdINS6_IJSA_SC_SB_EEES9_NS_10bfloat16_tESG_Li384ELb1ELb1ELb0ELb1EEENS1_36VarlenDynamicPersistentTileSchedulerILi192ELi128ELi384ELi128ELb0ELb1ELb1ELb0ELb1ELb1EEEEEEEEEvNT_6ParamsE --------------------------
	.section	.nv.info._ZN7cutlass13device_kernelIN5flash11enable_sm90INS1_16FlashAttnFwdSm90INS1_25CollectiveMainloopFwdSm90ILi2EN4cute5tupleIJNS5_1CILi1EEES8_S8_EEENS6_IJNS7_ILi192EEENS7_ILi128EEENS7_ILi96EEEEEELi96ENS_12float_e4m3_tEfNS_4arch4Sm90ELb0ELb0ELb1ELb1ELb0ELb1ELb0ELb1ELb1ELb1ELb0ELb0EEENS1_21CollectiveEpilogueFwdINS6_IJSA_SC_SB_EEES9_NS_10bfloat16_tESG_Li384ELb1ELb1ELb0ELb1EEENS1_36VarlenDynamicPersistentTileSchedulerILi192ELi128ELi384ELi128ELb0ELb1ELb1ELb0ELb1ELb1EEEEEEEEEvNT_6ParamsE,"",@"SHT_CUDA_INFO"
	.sectionflags	@""
	.align	4


	//----- nvinfo : EIATTR_CUDA_API_VERSION
	.align		4
        /*0000*/ 	.byte	0x04, 0x37
        /*0002*/ 	.short	(.L_131 - .L_130)
.L_130:
        /*0004*/ 	.word	0x00000082


	//----- nvinfo : EIATTR_KPARAM_INFO
	.align		4
.L_131:
        /*0008*/ 	.byte	0x04, 0x17
        /*000a*/ 	.short	(.L_133 - .L_132)
.L_132:
        /*000c*/ 	.word	0x00000000
        /*0010*/ 	.short	0x0000
        /*0012*/ 	.short	0x0070
        /*0014*/ 	.byte	0x00, 0xf0, 0x01, 0x2a


	//----- nvinfo : EIATTR_SPARSE_MMA_MASK
	.align		4
.L_133:
        /*0018*/ 	.byte	0x03, 0x50
        /*001a*/ 	.short	0x0000


	//----- nvinfo : EIATTR_MAXREG_COUNT
	.align		4
        /*001c*/ 	.byte	0x03, 0x1b
        /*001e*/ 	.short	0x0080


	//----- nvinfo : EIATTR_NUM_BARRIERS
	.align		4
        /*0020*/ 	.byte	0x02, 0x4c
        /*0022*/ 	.byte	0x10
	.zero		1


	//----- nvinfo : EIATTR_EXTERNS
	.align		4
        /*0024*/ 	.byte	0x04, 0x0f
        /*0026*/ 	.short	(.L_135 - .L_134)


	//   ....[0]....
	.align		4
.L_134:
        /*0028*/ 	.word	index@(__assertfail)


	//----- nvinfo : EIATTR_ANNOTATIONS
	.align		4
.L_135:
        /*002c*/ 	.byte	0x04, 0x55
        /*002e*/ 	.short	(.L_137 - .L_136)


	//   ....[0]....
.L_136:
        /*0030*/ 	.word	0x00000001
        /*0034*/ 	.byte	0x90, 0x0a, 0x00, 0x00, 0x01, 0x00, 0x00, 0x00, 0xb0, 0x0c, 0x00, 0x00, 0x01, 0x00, 0x00, 0x00
        /* <DEDUP_REMOVED lines=70> */
        /*04a4*/ 	.byte	0x70, 0x7f, 0x01, 0x00, 0x01, 0x00, 0x00, 0x00, 0x40, 0x8d, 0x01, 0x00


	//----- nvinfo : EIATTR_MERCURY_ISA_VERSION
	.align		4
.L_137:
        /*04b0*/ 	.byte	0x03, 0x5f
        /*04b2*/ 	.short	0x0101


	//----- nvinfo : EIATTR_UNUSED_LOAD_BYTE_OFFSET
	.align		4
        /*04b4*/ 	.byte	0x04, 0x44
        /*04b6*/ 	.short	(.L_139 - .L_138)


	//   ....[0]....
.L_138:
        /*04b8*/ 	.word	0x00000aa0
        /*04bc*/ 	.word	0x0000fff0


	//   ....[1]....
        /*04c0*/ 	.word	0x000108e0
        /*04c4*/ 	.word	0x0000fff0


	//----- nvinfo : EIATTR_INT_WARP_WIDE_INSTR_OFFSETS
	.align		4
.L_139:
        /*04c8*/ 	.byte	0x04, 0x31
        /*04ca*/ 	.short	(.L_141 - .L_140)


	//   ....[0]....
.L_140:
        /*04cc*/ 	.word	0x00000190


	//   ....[1]....
        /*04d0*/ 	.word	0x000001d0


	//   ....[2]....
        /*04d4*/ 	.word	0x00000240


	//   ....[3]....
        /*04d8*/ 	.word	0x00015310


	//   ....[4]....
        /*04dc*/ 	.word	0x000153a0


	//   ....[5]....
        /*04e0*/ 	.word	0x00017d70


	//   ....[6]....
        /*04e4*/ 	.word	0x00017e00


	//----- nvinfo : EIATTR_COOP_GROUP_MASK_REGIDS
	.align		4
.L_141:
        /*04e8*/ 	.byte	0x04, 0x29
        /*04ea*/ 	.short	(.L_143 - .L_142)


	//   ....[0]....
.L_142:
        /*04ec*/ 	.word	0xffffffff


	//   ....[1]....
        /*04f0*/ 	.word	0xffffffff


	//   ....[2]....
        /*04f4*/ 	.word	0xffffffff


	//   ....[3]....
        /*04f8*/ 	.word	0xffffffff


	//   ....[4]....
        /*04fc*/ 	.word	0xffffffff


	//   ....[5]....
        /*0500*/ 	.word	0xffffffff


	//   ....[6]....
        /*0504*/ 	.word	0xffffffff


	//   ....[7]....
        /*0508*/ 	.word	0xffffffff


	//   ....[8]....
        /*050c*/ 	.word	0xffffffff


	//   ....[9]....
        /*0510*/ 	.word	0xffffffff


	//   ....[10]....
        /*0514*/ 	.word	0xffffffff


	//   ....[11]....
        /*0518*/ 	.word	0xffffffff


	//   ....[12]....
        /*051c*/ 	.word	0xffffffff


	//   ....[13]....
        /*0520*/ 	.word	0xffffffff


	//   ....[14]....
        /*0524*/ 	.word	0xffffffff


	//   ....[15]....
        /*0528*/ 	.word	0xffffffff


	//   ....[16]....
        /*052c*/ 	.word	0xffffffff


	//   ....[17]....
        /*0530*/ 	.word	0xffffffff


	//   ....[18]....
        /*0534*/ 	.word	0xffffffff


	//   ....[19]....
        /*0538*/ 	.word	0xffffffff


	//   ....[20]....
        /*053c*/ 	.word	0xffffffff


	//   ....[21]....
        /*0540*/ 	.word	0xffffffff


	//   ....[22]....
        /*0544*/ 	.word	0xffffffff


	//   ....[23]....
        /*0548*/ 	.word	0xffffffff


	//   ....[24]....
        /*054c*/ 	.word	0xffffffff


	//   ....[25]....
        /*0550*/ 	.word	0xffffffff


	//   ....[26]....
        /*0554*/ 	.word	0xffffffff


	//   ....[27]....
        /*0558*/ 	.word	0xffffffff


	//   ....[28]....
        /*055c*/ 	.word	0xffffffff


	//   ....[29]....
        /*0560*/ 	.word	0xffffffff


	//   ....[30]....
        /*0564*/ 	.word	0xffffffff


	//   ....[31]....
        /*0568*/ 	.word	0xffffffff


	//   ....[32]....
        /*056c*/ 	.word	0xffffffff


	//   ....[33]....
        /*0570*/ 	.word	0xffffffff


	//   ....[34]....
        /*0574*/ 	.word	0xffffffff


	//   ....[35]....
        /*0578*/ 	.word	0xffffffff


	//   ....[36]....
        /*057c*/ 	.word	0xffffffff


	//   ....[37]....
        /*0580*/ 	.word	0xffffffff


	//   ....[38]....
        /*0584*/ 	.word	0xffffffff


	//   ....[39]....
        /*0588*/ 	.word	0xffffffff


	//   ....[40]....
        /*058c*/ 	.word	0xffffffff


	//   ....[41]....
        /*0590*/ 	.word	0xffffffff


	//   ....[42]....
        /*0594*/ 	.word	0xffffffff


	//   ....[43]....
        /*0598*/ 	.word	0xffffffff


	//   ....[44]....
        /*059c*/ 	.word	0xffffffff


	//   ....[45]....
        /*05a0*/ 	.word	0xffffffff


	//   ....[46]....
        /*05a4*/ 	.word	0xffffffff


	//   ....[47]....
        /*05a8*/ 	.word	0xffffffff


	//   ....[48]....
        /*05ac*/ 	.word	0xffffffff


	//   ....[49]....
        /*05b0*/ 	.word	0xffffffff


	//   ....[50]....
        /*05b4*/ 	.word	0xffffffff


	//   ....[51]....
        /*05b8*/ 	.word	0xffffffff


	//   ....[52]....
        /*05bc*/ 	.word	0xffffffff


	//   ....[53]....
        /*05c0*/ 	.word	0xffffffff


	//   ....[54]....
        /*05c4*/ 	.word	0xffffffff


	//   ....[55]....
        /*05c8*/ 	.word	0xffffffff


	//   ....[56]....
        /*05cc*/ 	.word	0xffffffff


	//   ....[57]....
        /*05d0*/ 	.word	0xffffffff


	//   ....[58]....
        /*05d4*/ 	.word	0xffffffff


	//   ....[59]....
        /*05d8*/ 	.word	0xffffffff


	//   ....[60]....
        /*05dc*/ 	.word	0xffffffff


	//   ....[61]....
        /*05e0*/ 	.word	0xffffffff


	//   ....[62]....
        /*05e4*/ 	.word	0xffffffff


	//   ....[63]....
        /*05e8*/ 	.word	0xffffffff


	//   ....[64]....
        /*05ec*/ 	.word	0xffffffff


	//   ....[65]....
        /*05f0*/ 	.word	0xffffffff


	//   ....[66]....
        /*05f4*/ 	.word	0xffffffff


	//   ....[67]....
        /*05f8*/ 	.word	0xffffffff


	//   ....[68]....
        /*05fc*/ 	.word	0xffffffff


	//   ....[69]....
        /*0600*/ 	.word	0xffffffff


	//   ....[70]....
        /*0604*/ 	.word	0xffffffff


	//   ....[71]....
        /*0608*/ 	.word	0xffffffff


	//   ....[72]....
        /*060c*/ 	.word	0xffffffff


	//   ....[73]....
        /*0610*/ 	.word	0xffffffff


	//   ....[74]....
        /*0614*/ 	.word	0xffffffff


	//   ....[75]....
        /*0618*/ 	.word	0xffffffff


	//   ....[76]....
        /*061c*/ 	.word	0xffffffff


	//   ....[77]....
        /*0620*/ 	.word	0xffffffff


	//   ....[78]....
        /*0624*/ 	.word	0xffffffff


	//   ....[79]....
        /*0628*/ 	.word	0xffffffff


	//   ....[80]....
        /*062c*/ 	.word	0xffffffff


	//   ....[81]....
        /*0630*/ 	.word	0xffffffff


	//   ....[82]....
        /*0634*/ 	.word	0xffffffff


	//   ....[83]....
        /*0638*/ 	.word	0xffffffff


	//   ....[84]....
        /*063c*/ 	.word	0xffffffff


	//   ....[85]....
        /*0640*/ 	.word	0xffffffff


	//   ....[86]....
        /*0644*/ 	.word	0xffffffff


	//   ....[87]....
        /*0648*/ 	.word	0xffffffff


	//   ....[88]....
        /*064c*/ 	.word	0xffffffff


	//   ....[89]....
        /*0650*/ 	.word	0xffffffff


	//   ....[90]....
        /*0654*/ 	.word	0xffffffff


	//   ....[91]....
        /*0658*/ 	.word	0xffffffff


	//   ....[92]....
        /*065c*/ 	.word	0xffffffff


	//   ....[93]....
        /*0660*/ 	.word	0xffffffff


	//   ....[94]....
        /*0664*/ 	.word	0xffffffff


	//   ....[95]....
        /*0668*/ 	.word	0xffffffff


	//   ....[96]....
        /*066c*/ 	.word	0xffffffff


	//   ....[97]....
        /*0670*/ 	.word	0xffffffff


	//   ....[98]....
        /*0674*/ 	.word	0xffffffff


	//   ....[99]....
        /*0678*/ 	.word	0xffffffff


	//   ....[100]....
        /*067c*/ 	.word	0xffffffff


	//   ....[101]....
        /*0680*/ 	.word	0xffffffff


	//   ....[102]....
        /*0684*/ 	.word	0xffffffff


	//   ....[103]....
        /*0688*/ 	.word	0xffffffff


	//   ....[104]....
        /*068c*/ 	.word	0xffffffff


	//   ....[105]....
        /*0690*/ 	.word	0xffffffff


	//   ....[106]....
        /*0694*/ 	.word	0x0500000f


	//   ....[107]....
        /*0698*/ 	.word	0x0500000f


	//   ....[108]....
        /*069c*/ 	.word	0x0500000f


	//   ....[109]....
        /*06a0*/ 	.word	0x0500000f


	//   ....[110]....
        /*06a4*/ 	.word	0x0500000f


	//   ....[111]....
        /*06a8*/ 	.word	0x0500000f


	//   ....[112]....
        /*06ac*/ 	.word	0x0500000f


	//   ....[113]....
        /*06b0*/ 	.word	0x0500000f


	//   ....[114]....
        /*06b4*/ 	.word	0x0500000f


	//   ....[115]....
        /*06b8*/ 	.word	0x0500000f


	//   ....[116]....
        /*06bc*/ 	.word	0x0500000f


	//   ....[117]....
        /*06c0*/ 	.word	0x0500000f


	//   ....[118]....
        /*06c4*/ 	.word	0x0500000f


	//   ....[119]....
        /*06c8*/ 	.word	0x0500000f


	//   ....[120]....
        /*06cc*/ 	.word	0x0500000f


	//   ....[121]....
        /*06d0*/ 	.word	0x0500000f


	//   ....[122]....
        /*06d4*/ 	.word	0x0500000f


	//   ....[123]....
        /*06d8*/ 	.word	0x0500000f


	//   ....[124]....
        /*06dc*/ 	.word	0x0500000f


	//   ....[125]....
        /*06e0*/ 	.word	0x0500000f


	//   ....[126]....
        /*06e4*/ 	.word	0x0500000f


	//   ....[127]....
        /*06e8*/ 	.word	0x0500000f


	//   ....[128]....
        /*06ec*/ 	.word	0x0500000f


	//   ....[129]....
        /*06f0*/ 	.word	0x0500000f


	//   ....[130]....
        /*06f4*/ 	.word	0x0500000f


	//   ....[131]....
        /*06f8*/ 	.word	0x0500000f


	//   ....[132]....
        /*06fc*/ 	.word	0x0500000f


	//   ....[133]....
        /*0700*/ 	.word	0x0500000f


	//   ....[134]....
        /*0704*/ 	.word	0x0500000f


	//   ....[135]....
        /*0708*/ 	.word	0x0500000f


	//   ....[136]....
        /*070c*/ 	.word	0x0500000f


	//   ....[137]....
        /*0710*/ 	.word	0x0500000f


	//   ....[138]....
        /*0714*/ 	.word	0x0500000f


	//   ....[139]....
        /*0718*/ 	.word	0x0500000f


	//----- nvinfo : EIATTR_COOP_GROUP_INSTR_OFFSETS
	.align		4
.L_143:
        /*071c*/ 	.byte	0x04, 0x28
        /*071e*/ 	.short	(.L_145 - .L_144)


	//   ....[0]....
.L_144:
        /*0720*/ 	.word	0x00000070


	//   ....[1]....
        /*0724*/ 	.word	0x000001a0


	//   ....[2]....
        /*0728*/ 	.word	0x000001f0


	//   ....[3]....
        /*072c*/ 	.word	0x00000420


	//   ....[4]....
        /*0730*/ 	.word	0x00000580


	//   ....[5]....
        /*0734*/ 	.word	0x000006a0


	//   ....[6]....
        /*0738*/ 	.word	0x00000800


	//   ....[7]....
        /*073c*/ 	.word	0x000067e0


	//   ....[8]....
        /*0740*/ 	.word	0x00006ff0


	//   ....[9]....
        /*0744*/ 	.word	0x00007000


	//   ....[10]....
        /*0748*/ 	.word	0x00007010


	//   ....[11]....
        /*074c*/ 	.word	0x00007020


	//   ....[12]....
        /*0750*/ 	.word	0x00008b10


	//   ....[13]....
        /*0754*/ 	.word	0x00008b20


	//   ....[14]....
        /*0758*/ 	.word	0x00008b30


	//   ....[15]....
        /*075c*/ 	.word	0x00008b40


	//   ....[16]....
        /*0760*/ 	.word	0x0000c210


	//   ....[17]....
        /*0764*/ 	.word	0x0000c2c0


	//   ....[18]....
        /*0768*/ 	.word	0x0000c620


	//   ....[19]....
        /*076c*/ 	.word	0x0000c650


	//   ....[20]....
        /*0770*/ 	.word	0x0000ead0


	//   ....[21]....
        /*0774*/ 	.word	0x0000eae0


	//   ....[22]....
        /*0778*/ 	.word	0x0000eb20


	//   ....[23]....
        /*077c*/ 	.word	0x0000eb50


	//   ....[24]....
        /*0780*/ 	.word	0x00010220


	//   ....[25]....
        /*0784*/ 	.word	0x00010230


	//   ....[26]....
        /*0788*/ 	.word	0x00010270


	//   ....[27]....
        /*078c*/ 	.word	0x00010350


	//   ....[28]....
        /*0790*/ 	.word	0x00010ea0


	//   ....[29]....
        /*0794*/ 	.word	0x00010ed0


	//   ....[30]....
        /*0798*/ 	.word	0x00010f00


	//   ....[31]....
        /*079c*/ 	.word	0x00010f20


	//   ....[32]....
        /*07a0*/ 	.word	0x00010f40


	//   ....[33]....
        /*07a4*/ 	.word	0x00010f60


	//   ....[34]....
        /*07a8*/ 	.word	0x00010f90


	//   ....[35]....
        /*07ac*/ 	.word	0x00010fb0


	//   ....[36]....
        /*07b0*/ 	.word	0x00010fc0


	//   ....[37]....
        /*07b4*/ 	.word	0x00010fd0


	//   ....[38]....
        /*07b8*/ 	.word	0x00010fe0


	//   ....[39]....
        /*07bc*/ 	.word	0x00010ff0


	//   ....[40]....
        /*07c0*/ 	.word	0x00011020


	//   ....[41]....
        /*07c4*/ 	.word	0x00011030


	//   ....[42]....
        /*07c8*/ 	.word	0x00011040


	//   ....[43]....
        /*07cc*/ 	.word	0x00011050


	//   ....[44]....
        /*07d0*/ 	.word	0x00011060


	//   ....[45]....
        /*07d4*/ 	.word	0x00011070


	//   ....[46]....
        /*07d8*/ 	.word	0x00011080


	//   ....[47]....
        /*07dc*/ 	.word	0x00011090


	//   ....[48]....
        /*07e0*/ 	.word	0x000110a0


	//   ....[49]....
        /*07e4*/ 	.word	0x000110b0


	//   ....[50]....
        /*07e8*/ 	.word	0x000110c0


	//   ....[51]....
        /*07ec*/ 	.word	0x000110d0


	//   ....[52]....
        /*07f0*/ 	.word	0x00011870


	//   ....[53]....
        /*07f4*/ 	.word	0x000118b0


	//   ....[54]....
        /*07f8*/ 	.word	0x00011900


	//   ....[55]....
        /*07fc*/ 	.word	0x00011910


	//   ....[56]....
        /*0800*/ 	.word	0x00011e20


	//   ....[57]....
        /*0804*/ 	.word	0x00011e50


	//   ....[58]....
        /*0808*/ 	.word	0x00011f50


	//   ....[59]....
        /*080c*/ 	.word	0x00011f70


	//   ....[60]....
        /*0810*/ 	.word	0x000128b0


	//   ....[61]....
        /*0814*/ 	.word	0x000128c0


	//   ....[62]....
        /*0818*/ 	.word	0x000129c0


	//   ....[63]....
        /*081c*/ 	.word	0x000129e0


	//   ....[64]....
        /*0820*/ 	.word	0x00012b70


	//   ....[65]....
        /*0824*/ 	.word	0x00012d30


	//   ....[66]....
        /*0828*/ 	.word	0x00012d60


	//   ....[67]....
        /*082c*/ 	.word	0x00012d90


	//   ....[68]....
        /*0830*/ 	.word	0x00012dc0


	//   ....[69]....
        /*0834*/ 	.word	0x00012df0


	//   ....[70]....
        /*0838*/ 	.word	0x00012e20


	//   ....[71]....
        /*083c*/ 	.word	0x00012f90


	//   ....[72]....
        /*0840*/ 	.word	0x00012fc0


	//   ....[73]....
        /*0844*/ 	.word	0x00012ff0


	//   ....[74]....
        /*0848*/ 	.word	0x00013020


	//   ....[75]....
        /*084c*/ 	.word	0x00013050


	//   ....[76]....
        /*0850*/ 	.word	0x00013080


	//   ....[77]....
        /*0854*/ 	.word	0x00013110


	//   ....[78]....
        /*0858*/ 	.word	0x00013140


	//   ....[79]....
        /*085c*/ 	.word	0x000131c0


	//   ....[80]....
        /*0860*/ 	.word	0x00013ec0


	//   ....[81]....
        /*0864*/ 	.word	0x00015a50


	//   ....[82]....
        /*0868*/ 	.word	0x00016910


	//   ....[83]....
        /*086c*/ 	.word	0x00016940


	//   ....[84]....
        /*0870*/ 	.word	0x00016960


	//   ....[85]....
        /*0874*/ 	.word	0x00016970


	//   ....[86]....
        /*0878*/ 	.word	0x00016a70


	//   ....[87]....
        /*087c*/ 	.word	0x00016a80


	//   ....[88]....
        /*0880*/ 	.word	0x000184d0


	//   ....[89]....
        /*0884*/ 	.word	0x00018500


	//   ....[90]....
        /*0888*/ 	.word	0x00018540


	//   ....[91]....
        /*088c*/ 	.word	0x00018570


	//   ....[92]....
        /*0890*/ 	.word	0x000185a0


	//   ....[93]....
        /*0894*/ 	.word	0x000185d0


	//   ....[94]....
        /*0898*/ 	.word	0x00018600


	//   ....[95]....
        /*089c*/ 	.word	0x00018630


	//   ....[96]....
        /*08a0*/ 	.word	0x000187b0


	//   ....[97]....
        /*08a4*/ 	.word	0x000187e0


	//   ....[98]....
        /*08a8*/ 	.word	0x00018810


	//   ....[99]....
        /*08ac*/ 	.word	0x00018840


	//   ....[100]....
        /*08b0*/ 	.word	0x00018870


	//   ....[101]....
        /*08b4*/ 	.word	0x000188a0


	//   ....[102]....
        /*08b8*/ 	.word	0x00018960


	//   ....[103]....
        /*08bc*/ 	.word	0x00018980


	//   ....[104]....
        /*08c0*/ 	.word	0x000189f0


	//   ....[105]....
        /*08c4*/ 	.word	0x00018e60


	//   ....[106]....
        /*08c8*/ 	.word	0x000192e0


	//   ....[107]....
        /*08cc*/ 	.word	0x00019370


	//   ....[108]....
        /*08d0*/ 	.word	0x000193c0


	//   ....[109]....
        /*08d4*/ 	.word	0x00019410


	//   ....[110]....
        /*08d8*/ 	.word	0x000194f0


	//   ....[111]....
        /*08dc*/ 	.word	0x00019580


	//   ....[112]....
        /*08e0*/ 	.word	0x000195d0


	//   ....[113]....
        /*08e4*/ 	.word	0x00019620


	//   ....[114]....
        /*08e8*/ 	.word	0x00019880


	//   ....[115]....
        /*08ec*/ 	.word	0x00019b60


	//   ....[116]....
        /*08f0*/ 	.word	0x00019d30


	//   ....[117]....
        /*08f4*/ 	.word	0x00019d90


	//   ....[118]....
        /*08f8*/ 	.word	0x00019df0


	//   ....[119]....
        /*08fc*/ 	.word	0x00019e90


	//   ....[120]....
        /*0900*/ 	.word	0x00019f60


	//   ....[121]....
        /*0904*/ 	.word	0x0001a040


	//   ....[122]....
        /*0908*/ 	.word	0x0001a310


	//   ....[123]....
        /*090c*/ 	.word	0x0001a3b0


	//   ....[124]....
        /*0910*/ 	.word	0x0001a4d0


	//   ....[125]....
        /*0914*/ 	.word	0x0001a540


	//   ....[126]....
        /*0918*/ 	.word	0x0001a5b0


	//   ....[127]....
        /*091c*/ 	.word	0x0001a620


	//   ....[128]....
        /*0920*/ 	.word	0x0001a690


	//   ....[129]....
        /*0924*/ 	.word	0x0001a710


	//   ....[130]....
        /*0928*/ 	.word	0x0001a7a0


	//   ....[131]....
        /*092c*/ 	.word	0x0001a830


	//   ....[132]....
        /*0930*/ 	.word	0x0001a8a0


	//   ....[133]....
        /*0934*/ 	.word	0x0001a910


	//   ....[134]....
        /*0938*/ 	.word	0x0001a980


	//   ....[135]....
        /*093c*/ 	.word	0x0001aa00


	//   ....[136]....
        /*0940*/ 	.word	0x0001aa70


	//   ....[137]....
        /*0944*/ 	.word	0x0001ab10


	//   ....[138]....
        /*0948*/ 	.word	0x0001aba0


	//   ....[139]....
        /*094c*/ 	.word	0x0001acc0


	//----- nvinfo : EIATTR_REG_RECONFIG
	.align		4
.L_145:
        /*0950*/ 	.byte	0x01, 0x54
	.zero		2


	//----- nvinfo : EIATTR_SYSCALL_OFFSETS
	.align		4
        /*0954*/ 	.byte	0x04, 0x46
        /*0956*/ 	.short	(.L_147 - .L_146)


	//   ....[0]....
.L_146:
        /*0958*/ 	.word	0x00001980


	//   ....[1]....
        /*095c*/ 	.word	0x00001ad0


	//   ....[2]....
        /*0960*/ 	.word	0x00006950


	//   ....[3]....
        /*0964*/ 	.word	0x00006f30


	//   ....[4]....
        /*0968*/ 	.word	0x00015500


	//   ....[5]....
        /*096c*/ 	.word	0x00015670


	//   ....[6]....
        /*0970*/ 	.word	0x000157c0


	//   ....[7]....
        /*0974*/ 	.word	0x00015900


	//   ....[8]....
        /*0978*/ 	.word	0x000163c0


	//----- nvinfo : EIATTR_MBARRIER_INSTR_OFFSETS
	.align		4
.L_147:
        /*097c*/ 	.byte	0x04, 0x39
        /*097e*/ 	.short	(.L_149 - .L_148)


	//   ....[0]....
.L_148:
        /*0980*/ 	.word	0x000002d0
        /*0984*/ 	.word	0x000000ff
        /*0988*/ 	.word	0x00019c00
        /*098c*/ 	.short	0x0100
        /*098e*/ 	.byte	0x08
	.zero		1


	//   ....[1]....
        /*0990*/ 	.word	0x000002e0
        /*0994*/ 	.word	0x000000ff
        /*0998*/ 	.word	0x00019c20
        /*099c*/ 	.short	0x0100
        /*099e*/ 	.byte	0x08
	.zero		1


	//   ....[2]....
        /*09a0*/ 	.word	0x000003d0
        /*09a4*/ 	.word	0x000000ff
        /*09a8*/ 	.word	0x00019c30
        /*09ac*/ 	.short	0x0100
        /*09ae*/ 	.byte	0x08
	.zero		1


	//   ....[3]....
        /*09b0*/ 	.word	0x000003e0
        /*09b4*/ 	.word	0x000000ff
        /*09b8*/ 	.word	0x00019c40
        /*09bc*/ 	.short	0x0100
        /*09be*/ 	.byte	0x08
	.zero		1


	//   ....[4]....
        /*09c0*/ 	.word	0x000003f0
        /*09c4*/ 	.word	0x000000ff
        /*09c8*/ 	.word	0x00019c38
        /*09cc*/ 	.short	0x0100
        /*09ce*/ 	.byte	0x08
	.zero		1


	//   ....[5]....
        /*09d0*/ 	.word	0x00000400
        /*09d4*/ 	.word	0x000000ff
        /*09d8*/ 	.word	0x00019c48
        /*09dc*/ 	.short	0x0100
        /*09de*/ 	.byte	0x08
	.zero		1


	//   ....[6]....
        /*09e0*/ 	.word	0x00000530
        /*09e4*/ 	.word	0x000000ff
        /*09e8*/ 	.word	0x00019c50
        /*09ec*/ 	.short	0x0100
        /*09ee*/ 	.byte	0x08
	.zero		1


	//   ....[7]....
        /*09f0*/ 	.word	0x00000540
        /*09f4*/ 	.word	0x000000ff
        /*09f8*/ 	.word	0x00019c60
        /*09fc*/ 	.short	0x0100
        /*09fe*/ 	.byte	0x08
	.zero		1


	//   ....[8]....
        /*0a00*/ 	.word	0x00000550
        /*0a04*/ 	.word	0x000000ff
        /*0a08*/ 	.word	0x00019c58
        /*0a0c*/ 	.short	0x0100
        /*0a0e*/ 	.byte	0x08
	.zero		1


	//   ....[9]....
        /*0a10*/ 	.word	0x00000560
        /*0a14*/ 	.word	0x000000ff
        /*0a18*/ 	.word	0x00019c68
        /*0a1c*/ 	.short	0x0100
        /*0a1e*/ 	.byte	0x08
	.zero		1


	//   ....[10]....
        /*0a20*/ 	.word	0x00000650
        /*0a24*/ 	.word	0x000000ff
        /*0a28*/ 	.word	0x00019c70
        /*0a2c*/ 	.short	0x0100
        /*0a2e*/ 	.byte	0x06
	.zero		1


	//   ....[11]....
        /*0a30*/ 	.word	0x00000660
        /*0a34*/ 	.word	0x000000ff
        /*0a38*/ 	.word	0x00019c80
        /*0a3c*/ 	.short	0x0100
        /*0a3e*/ 	.byte	0x06
	.zero		1


	//   ....[12]....
        /*0a40*/ 	.word	0x00000670
        /*0a44*/ 	.word	0x000000ff
        /*0a48*/ 	.word	0x00019c78
        /*0a4c*/ 	.short	0x0100
        /*0a4e*/ 	.byte	0x06
	.zero		1


	//   ....[13]....
        /*0a50*/ 	.word	0x00000680
        /*0a54*/ 	.word	0x000000ff
        /*0a58*/ 	.word	0x00019c88
        /*0a5c*/ 	.short	0x0100
        /*0a5e*/ 	.byte	0x06
	.zero		1


	//   ....[14]....
        /*0a60*/ 	.word	0x000007b0
        /*0a64*/ 	.word	0x000000ff
        /*0a68*/ 	.word	0x00019c90
        /*0a6c*/ 	.short	0x0100
        /*0a6e*/ 	.byte	0x08
	.zero		1


	//   ....[15]....
        /*0a70*/ 	.word	0x000007c0
        /*0a74*/ 	.word	0x000000ff
        /*0a78*/ 	.word	0x00019ca0
        /*0a7c*/ 	.short	0x0100
        /*0a7e*/ 	.byte	0x08
	.zero		1


	//   ....[16]....
        /*0a80*/ 	.word	0x000007d0
        /*0a84*/ 	.word	0x000000ff
        /*0a88*/ 	.word	0x00019c98
        /*0a8c*/ 	.short	0x0100
        /*0a8e*/ 	.byte	0x08
	.zero		1


	//   ....[17]....
        /*0a90*/ 	.word	0x000007e0
        /*0a94*/ 	.word	0x000000ff
        /*0a98*/ 	.word	0x00019ca8
        /*0a9c*/ 	.short	0x0100
        /*0a9e*/ 	.byte	0x08
	.zero		1


	//   ....[18]....
        /*0aa0*/ 	.word	0x00000910
        /*0aa4*/ 	.word	0x000000ff
        /*0aa8*/ 	.word	0x00019cb0
        /*0aac*/ 	.short	0x0100
        /*0aae*/ 	.byte	0x08
	.zero		1


	//   ....[19]....
        /*0ab0*/ 	.word	0x00000920
        /*0ab4*/ 	.word	0x000000ff
        /*0ab8*/ 	.word	0x00019cc0
        /*0abc*/ 	.short	0x0100
        /*0abe*/ 	.byte	0x08
	.zero		1


	//   ....[20]....
        /*0ac0*/ 	.word	0x00000930
        /*0ac4*/ 	.word	0x000000ff
        /*0ac8*/ 	.word	0x00019cb8
        /*0acc*/ 	.short	0x0100
        /*0ace*/ 	.byte	0x08
	.zero		1


	//   ....[21]....
        /*0ad0*/ 	.word	0x00000940
        /*0ad4*/ 	.word	0x000000ff
        /*0ad8*/ 	.word	0x00019cc8
        /*0adc*/ 	.short	0x0100
        /*0ade*/ 	.byte	0x08
	.zero		1


	//   ....[22]....
        /*0ae0*/ 	.word	0x000027d0
        /*0ae4*/ 	.word	0x00000053
        /*0ae8*/ 	.word	0x00019c90
        /*0aec*/ 	.short	0x010a
        /*0aee*/ 	.byte	0x3f
	.zero		1


	//   ....[23]....
        /*0af0*/ 	.word	0x00003ff0
        /*0af4*/ 	.word	0x00000053
        /*0af8*/ 	.word	0x00019c90
        /*0afc*/ 	.short	0x010a
        /*0afe*/ 	.byte	0x3f
	.zero		1


	//   ....[24]....
        /*0b00*/ 	.word	0x00006030
        /*0b04*/ 	.word	0x00000053
        /*0b08*/ 	.word	0x00019c90
        /*0b0c*/ 	.short	0x010a
        /*0b0e*/ 	.byte	0x3f
	.zero		1


	//   ....[25]....
        /*0b10*/ 	.word	0x00006200
        /*0b14*/ 	.word	0x00000008
        /*0b18*/ 	.word	0x00000000
        /*0b1c*/ 	.short	0x0101
        /*0b1e*/ 	.byte	0x3f
	.zero		1


	//   ....[26]....
        /*0b20*/ 	.word	0x00006240
        /*0b24*/ 	.word	0x00000053
        /*0b28*/ 	.word	0x00019cb0
        /*0b2c*/ 	.short	0x010a
        /*0b2e*/ 	.byte	0x3f
	.zero		1


	//   ....[27]....
        /*0b30*/ 	.word	0x000064b0
        /*0b34*/ 	.word	0x00000053
        /*0b38*/ 	.word	0x00000000
        /*0b3c*/ 	.short	0x0101
        /*0b3e*/ 	.byte	0x3f
	.zero		1


	//   ....[28]....
        /*0b40*/ 	.word	0x00006c90
        /*0b44*/ 	.word	0x00000010
        /*0b48*/ 	.word	0x00019c00
        /*0b4c*/ 	.short	0x010a
        /*0b4e*/ 	.byte	0x3f
	.zero		1


	//   ....[29]....
        /*0b50*/ 	.word	0x00006ce0
        /*0b54*/ 	.word	0x00000010
        /*0b58*/ 	.word	0x00019c00
        /*0b5c*/ 	.short	0x010a
        /*0b5e*/ 	.byte	0x3f
	.zero		1


	//   ....[30]....
        /*0b60*/ 	.word	0x00007340
        /*0b64*/ 	.word	0x00000010
        /*0b68*/ 	.word	0x00019c00
        /*0b6c*/ 	.short	0x010a
        /*0b6e*/ 	.byte	0x3f
	.zero		1


	//   ....[31]....
        /*0b70*/ 	.word	0x00008e50
        /*0b74*/ 	.word	0x00000010
        /*0b78*/ 	.word	0x00019c00
        /*0b7c*/ 	.short	0x010a
        /*0b7e*/ 	.byte	0x3f
	.zero		1


	//   ....[32]....
        /*0b80*/ 	.word	0x0000afd0
        /*0b84*/ 	.word	0x00000000
        /*0b88*/ 	.word	0x00019c30
        /*0b8c*/ 	.short	0x010a
        /*0b8e*/ 	.byte	0x3f
	.zero		1


	//   ....[33]....
        /*0b90*/ 	.word	0x0000b070
        /*0b94*/ 	.word	0x00000000
        /*0b98*/ 	.word	0x00019c30
        /*0b9c*/ 	.short	0x010a
        /*0b9e*/ 	.byte	0x3f
	.zero		1


	//   ....[34]....
        /*0ba0*/ 	.word	0x0000ce10
        /*0ba4*/ 	.word	0x00000035
        /*0ba8*/ 	.word	0x00000000
        /*0bac*/ 	.short	0x0101
        /*0bae*/ 	.byte	0x3f
	.zero		1


	//   ....[35]....
        /*0bb0*/ 	.word	0x0000d9d0
        /*0bb4*/ 	.word	0x0000000f
        /*0bb8*/ 	.word	0x00019c30
        /*0bbc*/ 	.short	0x010a
        /*0bbe*/ 	.byte	0x3f
	.zero		1


	//   ....[36]....
        /*0bc0*/ 	.word	0x0000da40
        /*0bc4*/ 	.word	0x0000000f
        /*0bc8*/ 	.word	0x00019c30
        /*0bcc*/ 	.short	0x010a
        /*0bce*/ 	.byte	0x3f
	.zero		1


	//   ....[37]....
        /*0bd0*/ 	.word	0x0000dc50
        /*0bd4*/ 	.word	0x00000014
        /*0bd8*/ 	.word	0x00019c50
        /*0bdc*/ 	.short	0x010a
        /*0bde*/ 	.byte	0x3f
	.zero		1


	//   ....[38]....
        /*0be0*/ 	.word	0x0000dca0
        /*0be4*/ 	.word	0x00000014
        /*0be8*/ 	.word	0x00019c50
        /*0bec*/ 	.short	0x010a
        /*0bee*/ 	.byte	0x3f
	.zero		1


	//   ....[39]....
        /*0bf0*/ 	.word	0x0000f100
        /*0bf4*/ 	.word	0x0000000f
        /*0bf8*/ 	.word	0x00000000
        /*0bfc*/ 	.short	0x0101
        /*0bfe*/ 	.byte	0x3f
	.zero		1


	//   ....[40]....
        /*0c00*/ 	.word	0x0000fe50
        /*0c04*/ 	.word	0x00000014
        /*0c08*/ 	.word	0x00000000
        /*0c0c*/ 	.short	0x0101
        /*0c0e*/ 	.byte	0x3f
	.zero		1


	//   ....[41]....
        /*0c10*/ 	.word	0x0000fed0
        /*0c14*/ 	.word	0x0000000a
        /*0c18*/ 	.word	0x00019c50
        /*0c1c*/ 	.short	0x010a
        /*0c1e*/ 	.byte	0x3f
	.zero		1


	//   ....[42]....
        /*0c20*/ 	.word	0x0000ff20
        /*0c24*/ 	.word	0x0000000a
        /*0c28*/ 	.word	0x00019c50
        /*0c2c*/ 	.short	0x010a
        /*0c2e*/ 	.byte	0x3f
	.zero		1


	//   ....[43]....
        /*0c30*/ 	.word	0x00010810
        /*0c34*/ 	.word	0x00000004
        /*0c38*/ 	.word	0x00000000
        /*0c3c*/ 	.short	0x0101
        /*0c3e*/ 	.byte	0x3f
	.zero		1


	//   ....[44]....
        /*0c40*/ 	.word	0x00011e40
        /*0c44*/ 	.word	0x00000000
        /*0c48*/ 	.word	0x00000000
        /*0c4c*/ 	.short	0x0101
        /*0c4e*/ 	.byte	0x3f
	.zero		1


	//   ....[45]....
        /*0c50*/ 	.word	0x00013fa0
        /*0c54*/ 	.word	0x00000016
        /*0c58*/ 	.word	0x00019c20
        /*0c5c*/ 	.short	0x010a
        /*0c5e*/ 	.byte	0x3f
	.zero		1


	//   ....[46]....
        /*0c60*/ 	.word	0x00014030
        /*0c64*/ 	.word	0x00000008
        /*0c68*/ 	.word	0x00019ca0
        /*0c6c*/ 	.short	0x010a
        /*0c6e*/ 	.byte	0x3f
	.zero		1


	//   ....[47]....
        /*0c70*/ 	.word	0x00014480
        /*0c74*/ 	.word	0x00000008
        /*0c78*/ 	.word	0x00019cc0
        /*0c7c*/ 	.short	0x010a
        /*0c7e*/ 	.byte	0x3f
	.zero		1


	//   ....[48]....
        /*0c80*/ 	.word	0x00014990
        /*0c84*/ 	.word	0x00000008
        /*0c88*/ 	.word	0x00019ca0
        /*0c8c*/ 	.short	0x010a
        /*0c8e*/ 	.byte	0x3f
	.zero		1


	//   ....[49]....
        /*0c90*/ 	.word	0x00014dd0
        /*0c94*/ 	.word	0x00000008
        /*0c98*/ 	.word	0x00019cc0
        /*0c9c*/ 	.short	0x010a
        /*0c9e*/ 	.byte	0x3f
	.zero		1


	//   ....[50]....
        /*0ca0*/ 	.word	0x00015c80
        /*0ca4*/ 	.word	0x00000004
        /*0ca8*/ 	.word	0x00019c80
        /*0cac*/ 	.short	0x010a
        /*0cae*/ 	.byte	0x3f
	.zero		1


	//   ....[51]....
        /*0cb0*/ 	.word	0x00015ee0
        /*0cb4*/ 	.word	0x00000004
        /*0cb8*/ 	.word	0x00019c40
        /*0cbc*/ 	.short	0x010a
        /*0cbe*/ 	.byte	0x3f
	.zero		1


	//   ....[52]....
        /*0cc0*/ 	.word	0x00016b60
        /*0cc4*/ 	.word	0x00000016
        /*0cc8*/ 	.word	0x00019c00
        /*0ccc*/ 	.short	0x0107
        /*0cce*/ 	.byte	0x3f
	.zero		1


	//   ....[53]....
        /*0cd0*/ 	.word	0x00016c60
        /*0cd4*/ 	.word	0x00000016
        /*0cd8*/ 	.word	0x00019c00
        /*0cdc*/ 	.short	0x0101
        /*0cde*/ 	.byte	0x3f
	.zero		1


	//   ....[54]....
        /*0ce0*/ 	.word	0x00016c80
        /*0ce4*/ 	.word	0x00000016
        /*0ce8*/ 	.word	0x00019c20
        /*0cec*/ 	.short	0x010a
        /*0cee*/ 	.byte	0x3f
	.zero		1


	//   ....[55]....
        /*0cf0*/ 	.word	0x00016f80
        /*0cf4*/ 	.word	0x00000006
        /*0cf8*/ 	.word	0x00019c80
        /*0cfc*/ 	.short	0x010a
        /*0cfe*/ 	.byte	0x3f
	.zero		1


	//   ....[56]....
        /*0d00*/ 	.word	0x000173b0
        /*0d04*/ 	.word	0x00000006
        /*0d08*/ 	.word	0x00019c40
        /*0d0c*/ 	.short	0x010a
        /*0d0e*/ 	.byte	0x3f
	.zero		1


	//   ....[57]....
        /*0d10*/ 	.word	0x00017860
        /*0d14*/ 	.word	0x00000003
        /*0d18*/ 	.word	0x00019c70
        /*0d1c*/ 	.short	0x010a
        /*0d1e*/ 	.byte	0x3f
	.zero		1


	//   ....[58]....
        /*0d20*/ 	.word	0x000178d0
        /*0d24*/ 	.word	0x00000003
        /*0d28*/ 	.word	0x00019c60
        /*0d2c*/ 	.short	0x010a
        /*0d2e*/ 	.byte	0x3f
	.zero		1


	//   ....[59]....
        /*0d30*/ 	.word	0x00017c50
        /*0d34*/ 	.word	0x00000003
        /*0d38*/ 	.word	0x00019c50
        /*0d3c*/ 	.short	0x0101
        /*0d3e*/ 	.byte	0x3f
	.zero		1


	//   ....[60]....
        /*0d40*/ 	.word	0x00017cd0
        /*0d44*/ 	.word	0x00000003
        /*0d48*/ 	.word	0x00000000
        /*0d4c*/ 	.short	0x0101
        /*0d4e*/ 	.byte	0x3f
	.zero		1


	//   ....[61]....
        /*0d50*/ 	.word	0x00017ec0
        /*0d54*/ 	.word	0x00000003
        /*0d58*/ 	.word	0x00019c70
        /*0d5c*/ 	.short	0x010a
        /*0d5e*/ 	.byte	0x3f
	.zero		1


	//   ....[62]....
        /*0d60*/ 	.word	0x00017f30
        /*0d64*/ 	.word	0x00000003
        /*0d68*/ 	.word	0x00019c60
        /*0d6c*/ 	.short	0x010a
        /*0d6e*/ 	.byte	0x3f
	.zero		1


	//   ....[63]....
        /*0d70*/ 	.word	0x000182b0
        /*0d74*/ 	.word	0x00000003
        /*0d78*/ 	.word	0x00019c50
        /*0d7c*/ 	.short	0x0101
        /*0d7e*/ 	.byte	0x3f
	.zero		1


	//   ....[64]....
        /*0d80*/ 	.word	0x00018300
        /*0d84*/ 	.word	0x00000000
        /*0d88*/ 	.word	0x00000000
        /*0d8c*/ 	.short	0x0101
        /*0d8e*/ 	.byte	0x3f
	.zero		1


	//   ....[65]....
        /*0d90*/ 	.word	0x00018de0
        /*0d94*/ 	.word	0x00000009
        /*0d98*/ 	.word	0x00019c20
        /*0d9c*/ 	.short	0x010a
        /*0d9e*/ 	.byte	0x3f
	.zero		1


	//   ....[66]....
        /*0da0*/ 	.word	0x00018f70
        /*0da4*/ 	.word	0x00000007
        /*0da8*/ 	.word	0x00000000
        /*0dac*/ 	.short	0x010a
        /*0dae*/ 	.byte	0x3f
	.zero		1


	//   ....[67]....
        /*0db0*/ 	.word	0x00018fe0
        /*0db4*/ 	.word	0x00000003
        /*0db8*/ 	.word	0x00000000
        /*0dbc*/ 	.short	0x010a
        /*0dbe*/ 	.byte	0x3f
	.zero		1


	//   ....[68]....
        /*0dc0*/ 	.word	0x00019030
        /*0dc4*/ 	.word	0x00000003
        /*0dc8*/ 	.word	0x00019c60
        /*0dcc*/ 	.short	0x010a
        /*0dce*/ 	.byte	0x3f
	.zero		1


	//   ....[69]....
        /*0dd0*/ 	.word	0x00019080
        /*0dd4*/ 	.word	0x00000005
        /*0dd8*/ 	.word	0x00019c60
        /*0ddc*/ 	.short	0x010a
        /*0dde*/ 	.byte	0x3f
	.zero		1


	//   ....[70]....
        /*0de0*/ 	.word	0x000190c0
        /*0de4*/ 	.word	0x00000003
        /*0de8*/ 	.word	0x00019c80
        /*0dec*/ 	.short	0x010a
        /*0dee*/ 	.byte	0x3f
	.zero		1


	//   ....[71]....
        /*0df0*/ 	.word	0x000190e0
        /*0df4*/ 	.word	0x00000005
        /*0df8*/ 	.word	0x00019c80
        /*0dfc*/ 	.short	0x010a
        /*0dfe*/ 	.byte	0x3f
	.zero		1


	//   ....[72]....
        /*0e00*/ 	.word	0x00019140
        /*0e04*/ 	.word	0x00000053
        /*0e08*/ 	.word	0x00019c90
        /*0e0c*/ 	.short	0x010a
        /*0e0e*/ 	.byte	0x3f
	.zero		1


	//   ....[73]....
        /*0e10*/ 	.word	0x00019190
        /*0e14*/ 	.word	0x00000053
        /*0e18*/ 	.word	0x00019c90
        /*0e1c*/ 	.short	0x010a
        /*0e1e*/ 	.byte	0x3f
	.zero		1


	//   ....[74]....
        /*0e20*/ 	.word	0x000191e0
        /*0e24*/ 	.word	0x00000053
        /*0e28*/ 	.word	0x00019c90
        /*0e2c*/ 	.short	0x010a
        /*0e2e*/ 	.byte	0x3f
	.zero		1


	//   ....[75]....
        /*0e30*/ 	.word	0x00019230
        /*0e34*/ 	.word	0x00000053
        /*0e38*/ 	.word	0x00019cb0
        /*0e3c*/ 	.short	0x010a
        /*0e3e*/ 	.byte	0x3f
	.zero		1


	//   ....[76]....
        /*0e40*/ 	.word	0x00019440
        /*0e44*/ 	.word	0x00000010
        /*0e48*/ 	.word	0x00019c00
        /*0e4c*/ 	.short	0x010a
        /*0e4e*/ 	.byte	0x3f
	.zero		1


	//   ....[77]....
        /*0e50*/ 	.word	0x00019660
        /*0e54*/ 	.word	0x00000010
        /*0e58*/ 	.word	0x00019c00
        /*0e5c*/ 	.short	0x010a
        /*0e5e*/ 	.byte	0x3f
	.zero		1


	//   ....[78]....
        /*0e60*/ 	.word	0x000196b0
        /*0e64*/ 	.word	0x00000000
        /*0e68*/ 	.word	0x00019c30
        /*0e6c*/ 	.short	0x010a
        /*0e6e*/ 	.byte	0x3f
	.zero		1


	//   ....[79]....
        /*0e70*/ 	.word	0x00019700
        /*0e74*/ 	.word	0x0000000f
        /*0e78*/ 	.word	0x00019c30
        /*0e7c*/ 	.short	0x010a
        /*0e7e*/ 	.byte	0x3f
	.zero		1


	//   ....[80]....
        /*0e80*/ 	.word	0x00019750
        /*0e84*/ 	.word	0x00000014
        /*0e88*/ 	.word	0x00019c50
        /*0e8c*/ 	.short	0x010a
        /*0e8e*/ 	.byte	0x3f
	.zero		1


	//   ....[81]....
        /*0e90*/ 	.word	0x000197a0
        /*0e94*/ 	.word	0x0000000a
        /*0e98*/ 	.word	0x00019c50
        /*0e9c*/ 	.short	0x010a
        /*0e9e*/ 	.byte	0x3f
	.zero		1


	//   ....[82]....
        /*0ea0*/ 	.word	0x00019940
        /*0ea4*/ 	.word	0x00000016
        /*0ea8*/ 	.word	0x00019c20
        /*0eac*/ 	.short	0x010a
        /*0eae*/ 	.byte	0x3f
	.zero		1


	//   ....[83]....
        /*0eb0*/ 	.word	0x00019990
        /*0eb4*/ 	.word	0x00000008
        /*0eb8*/ 	.word	0x00019ca0
        /*0ebc*/ 	.short	0x010a
        /*0ebe*/ 	.byte	0x3f
	.zero		1


	//   ....[84]....
        /*0ec0*/ 	.word	0x000199e0
        /*0ec4*/ 	.word	0x00000008
        /*0ec8*/ 	.word	0x00019cc0
        /*0ecc*/ 	.short	0x010a
        /*0ece*/ 	.byte	0x3f
	.zero		1


	//   ....[85]....
        /*0ed0*/ 	.word	0x00019a30
        /*0ed4*/ 	.word	0x00000008
        /*0ed8*/ 	.word	0x00019ca0
        /*0edc*/ 	.short	0x010a
        /*0ede*/ 	.byte	0x3f
	.zero		1


	//   ....[86]....
        /*0ee0*/ 	.word	0x00019a80
        /*0ee4*/ 	.word	0x00000008
        /*0ee8*/ 	.word	0x00019cc0
        /*0eec*/ 	.short	0x010a
        /*0eee*/ 	.byte	0x3f
	.zero		1


	//   ....[87]....
        /*0ef0*/ 	.word	0x00019c20
        /*0ef4*/ 	.word	0x00000004
        /*0ef8*/ 	.word	0x00019c80
        /*0efc*/ 	.short	0x010a
        /*0efe*/ 	.byte	0x3f
	.zero		1


	//   ....[88]....
        /*0f00*/ 	.word	0x00019c70
        /*0f04*/ 	.word	0x00000004
        /*0f08*/ 	.word	0x00019c40
        /*0f0c*/ 	.short	0x010a
        /*0f0e*/ 	.byte	0x3f
	.zero		1


	//   ....[89]....
        /*0f10*/ 	.word	0x0001a080
        /*0f14*/ 	.word	0x00000016
        /*0f18*/ 	.word	0x00019c20
        /*0f1c*/ 	.short	0x010a
        /*0f1e*/ 	.byte	0x3f
	.zero		1


	//   ....[90]....
        /*0f20*/ 	.word	0x0001a0d0
        /*0f24*/ 	.word	0x00000006
        /*0f28*/ 	.word	0x00019c80
        /*0f2c*/ 	.short	0x010a
        /*0f2e*/ 	.byte	0x3f
	.zero		1


	//   ....[91]....
        /*0f30*/ 	.word	0x0001a120
        /*0f34*/ 	.word	0x00000006
        /*0f38*/ 	.word	0x00019c40
        /*0f3c*/ 	.short	0x010a
        /*0f3e*/ 	.byte	0x3f
	.zero		1


	//   ....[92]....
        /*0f40*/ 	.word	0x0001a170
        /*0f44*/ 	.word	0x00000003
        /*0f48*/ 	.word	0x00019c70
        /*0f4c*/ 	.short	0x010a
        /*0f4e*/ 	.byte	0x3f
	.zero		1


	//   ....[93]....
        /*0f50*/ 	.word	0x0001a1c0
        /*0f54*/ 	.word	0x00000003
        /*0f58*/ 	.word	0x00019c60
        /*0f5c*/ 	.short	0x010a
        /*0f5e*/ 	.byte	0x3f
	.zero		1


	//   ....[94]....
        /*0f60*/ 	.word	0x0001a210
        /*0f64*/ 	.word	0x00000003
        /*0f68*/ 	.word	0x00019c70
        /*0f6c*/ 	.short	0x010a
        /*0f6e*/ 	.byte	0x3f
	.zero		1


	//   ....[95]....
        /*0f70*/ 	.word	0x0001a260
        /*0f74*/ 	.word	0x00000003
        /*0f78*/ 	.word	0x00019c60
        /*0f7c*/ 	.short	0x010a
        /*0f7e*/ 	.byte	0x3f
	.zero		1


	//   ....[96]....
        /*0f80*/ 	.word	0x0001abe0
        /*0f84*/ 	.word	0x00000009
        /*0f88*/ 	.word	0x00019c20
        /*0f8c*/ 	.short	0x010a
        /*0f8e*/ 	.byte	0x3f
	.zero		1


	//   ....[97]....
        /*0f90*/ 	.word	0x0001ad80
        /*0f94*/ 	.word	0x00000007
        /*0f98*/ 	.word	0x00000000
        /*0f9c*/ 	.short	0x010a
        /*0f9e*/ 	.byte	0x3f
	.zero		1


	//   ....[98]....
        /*0fa0*/ 	.word	0x0001add0
        /*0fa4*/ 	.word	0x00000003
        /*0fa8*/ 	.word	0x00000000
        /*0fac*/ 	.short	0x010a
        /*0fae*/ 	.byte	0x3f
	.zero		1


	//   ....[99]....
        /*0fb0*/ 	.word	0x0001ae20
        /*0fb4*/ 	.word	0x00000003
        /*0fb8*/ 	.word	0x00019c60
        /*0fbc*/ 	.short	0x010a
        /*0fbe*/ 	.byte	0x3f
	.zero		1


	//   ....[100]....
        /*0fc0*/ 	.word	0x0001ae70
        /*0fc4*/ 	.word	0x00000005
        /*0fc8*/ 	.word	0x00019c60
        /*0fcc*/ 	.short	0x010a
        /*0fce*/ 	.byte	0x3f
	.zero		1


	//   ....[101]....
        /*0fd0*/ 	.word	0x0001aec0
        /*0fd4*/ 	.word	0x00000003
        /*0fd8*/ 	.word	0x00019c80
        /*0fdc*/ 	.short	0x010a
        /*0fde*/ 	.byte	0x3f
	.zero		1


	//----- nvinfo : EIATTR_NUM_MBARRIERS
	.align		4
.L_149:
        /*0fe0*/ 	.byte	0x03, 0x38
        /*0fe2*/ 	.short	0x0016


	//----- nvinfo : EIATTR_EXIT_INSTR_OFFSETS
	.align		4
        /*0fe4*/ 	.byte	0x04, 0x1c
        /*0fe6*/ 	.short	(.L_151 - .L_150)


	//   ....[0]....
.L_150:
        /*0fe8*/ 	.word	0x00019130


	//----- nvinfo : EIATTR_MAX_THREADS
	.align		4
.L_151:
        /*0fec*/ 	.byte	0x04, 0x05
        /*0fee*/ 	.short	(.L_153 - .L_152)
.L_152:
        /*0ff0*/ 	.word	0x00000200
        /*0ff4*/ 	.word	0x00000001
        /*0ff8*/ 	.word	0x00000001


	//----- nvinfo : EIATTR_CRS_STACK_SIZE
	.align		4
.L_153:
        /*0ffc*/ 	.byte	0x04, 0x1e
        /*0ffe*/ 	.short	(.L_155 - .L_154)
.L_154:
        /*1000*/ 	.word	0x00000000


	//----- nvinfo : EIATTR_CBANK_PARAM_SIZE
	.align		4
.L_155:
        /*1004*/ 	.byte	0x03, 0x19
        /*1006*/ 	.short	0x0af0


	//----- nvinfo : EIATTR_PARAM_CBANK
	.align		4
        /*1008*/ 	.byte	0x04, 0x0a
        /*100a*/ 	.short	(.L_157 - .L_156)
	.align		4
.L_156:
        /*100c*/ 	.word	index@(.nv.constant0._ZN7cutlass13device_kernelIN5flash11enable_sm90INS1_16FlashAttnFwdSm90INS1_25CollectiveMainloopFwdSm90ILi2EN4cute5tupleIJNS5_1CILi1EEES8_S8_EEENS6_IJNS7_ILi192EEENS7_ILi128EEENS7_ILi96EEEEEELi96ENS_12float_e4m3_tEfNS_4arch4Sm90ELb0ELb0ELb1ELb1ELb0ELb1ELb0ELb1ELb1ELb1ELb0ELb0EEENS1_21CollectiveEpilogueFwdINS6_IJSA_SC_SB_EEES9_NS_10bfloat16_tESG_Li384ELb1ELb1ELb0ELb1EEENS1_36VarlenDynamicPersistentTileSchedulerILi192ELi128ELi384ELi128ELb0ELb1ELb1ELb0ELb1ELb1EEEEEEEEEvNT_6ParamsE)
        /*1010*/ 	.short	0x0210
        /*1012*/ 	.short	0x0af0


	//----- nvinfo : EIATTR_SW_WAR
	.align		4
.L_157:
        /*1014*/ 	.byte	0x04, 0x36
        /*1016*/ 	.short	(.L_159 - .L_158)
.L_158:
        /*1018*/ 	.word	0x00000008
.L_159:


//--------------------- .nv.info._ZN7cutlass13device_kernelIN5flash11enable_sm90INS1_16FlashAttnFwdSm90INS1_25CollectiveMainloopFwdSm90ILi2EN4cute5tupleIJNS5_1CILi1EEES8_S8_EEENS6_IJNS7_ILi192EEENS7_ILi128EEENS7_ILi96EEEEEELi96ENS_12float_e4m3_tEfNS_4arch4Sm90ELb0ELb1ELb1ELb0ELb0ELb0ELb0ELb1ELb1ELb1ELb0ELb0EEENS1_21CollectiveEpilogueFwdINS6_IJSA_SC_SB_EEES9_NS_10bfloat16_tESG_Li384ELb0ELb1ELb0ELb1EEENS1_30DynamicPersistentTileSchedulerILi384ELi128ELb0ELb1ELb1EEEEEEEEEvNT_6ParamsE --------------------------
	.section	.nv.info._ZN7cutlass13device_kernelIN5flash11enable_sm90INS1_16FlashAttnFwdSm90INS1_25CollectiveMainloopFwdSm90ILi2EN4cute5tupleIJNS5_1CILi1EEES8_S8_EEENS6_IJNS7_ILi192EEENS7_ILi128EEENS7_ILi96EEEEEELi96ENS_12float_e4m3_tEfNS_4arch4Sm90ELb0ELb1ELb1ELb0ELb0ELb0ELb0ELb1ELb1ELb1ELb0ELb0EEENS1_21CollectiveEpilogueFwdINS6_IJSA_SC_SB_EEES9_NS_10bfloat16_tESG_Li384ELb0ELb1ELb0ELb1EEENS1_30DynamicPersistentTileSchedulerILi384ELi128ELb0ELb1ELb1EEEEEEEEEvNT_6ParamsE,"",@"SHT_CUDA_INFO"
	.sectionflags	@""
	.align	4


	//----- nvinfo : EIATTR_CUDA_API_VERSION
	.align		4
        /*0000*/ 	.byte	0x04, 0x37
        /*0002*/ 	.short	(.L_161 - .L_160)
.L_160:
        /*0004*/ 	.word	0x00000082


	//----- nvinfo : EIATTR_KPARAM_INFO
	.align		4
.L_161:
        /*0008*/ 	.byte	0x04, 0x17
        /*000a*/ 	.short	(.L_163 - .L_162)
.L_162:
        /*000c*/ 	.word	0x00000000
        /*0010*/ 	.short	0x0000
        /*0012*/ 	.short	0x0070
        /*0014*/ 	.byte	0x00, 0xf0, 0x01, 0x2a


	//----- nvinfo : EIATTR_SPARSE_MMA_MASK
	.align		4
.L_163:
        /*0018*/ 	.byte	0x03, 0x50
        /*001a*/ 	.short	0x0000


	//----- nvinfo : EIATTR_MAXREG_COUNT
	.align		4
        /*001c*/ 	.byte	0x03, 0x1b
        /*001e*/ 	.short	0x0080


	//----- nvinfo : EIATTR_NUM_BARRIERS
	.align		4
        /*0020*/ 	.byte	0x02, 0x4c
        /*0022*/ 	.byte	0x09
	.zero		1


	//----- nvinfo : EIATTR_EXTERNS
	.align		4
        /*0024*/ 	.byte	0x04, 0x0f
        /*0026*/ 	.short	(.L_165 - .L_164)


	//   ....[0]....
	.align		4
.L_164:
        /*0028*/ 	.word	index@(__assertfail)


	//----- nvinfo : EIATTR_ANNOTATIONS
	.align		4
.L_165:
        /*002c*/ 	.byte	0x04, 0x55
        /*002e*/ 	.short	(.L_167 - .L_166)


	//   ....[0]....
.L_166:
        /*0030*/ 	.word	0x00000001
        /*0034*/ 	.byte	0x70, 0x0c, 0x01, 0x00, 0x01, 0x00, 0x00, 0x00, 0x50, 0x0d, 0x01, 0x00, 0x01, 0x00, 0x00, 0x00
        /*0044*/ 	.byte	0xa0, 0x30, 0x01, 0x00, 0x01, 0x00, 0x00, 0x00, 0xc0, 0x30, 0x01, 0x00, 0x01, 0x00, 0x00, 0x00
        /*0054*/ 	.byte	0xe0, 0x48, 0x01, 0x00


	//----- nvinfo : EIATTR_MERCURY_ISA_VERSION
	.align		4
.L_167:
        /*0058*/ 	.byte	0x03, 0x5f
        /*005a*/ 	.short	0x0101


	//----- nvinfo : EIATTR_INT_WARP_WIDE_INSTR_OFFSETS
	.align		4
        /*005c*/ 	.byte	0x04, 0x31
        /*005e*/ 	.short	(.L_169 - .L_168)


	//   ....[0]....
.L_168:
        /*0060*/ 	.word	0x00000130


	//   ....[1]....
        /*0064*/ 	.word	0x00000170


	//   ....[2]....
        /*0068*/ 	.word	0x000001e0


	//   ....[3]....
        /*006c*/ 	.word	0x000118a0


	//   ....[4]....
        /*0070*/ 	.word	0x00011930


	//   ....[5]....
        /*0074*/ 	.word	0x000141d0


	//   ....[6]....
        /*0078*/ 	.word	0x00014260


	//----- nvinfo : EIATTR_COOP_GROUP_MASK_REGIDS
	.align		4
.L_169:
        /*007c*/ 	.byte	0x04, 0x29
        /*007e*/ 	.short	(.L_171 - .L_170)


	//   ....[0]....
.L_170:
        /*0080*/ 	.word	0xffffffff


	//   ....[1]....
        /*0084*/ 	.word	0xffffffff


	//   ....[2]....
        /*0088*/ 	.word	0xffffffff


	//   ....[3]....
        /*008c*/ 	.word	0xffffffff


	//   ....[4]....
        /*0090*/ 	.word	0xffffffff


	//   ....[5]....
        /*0094*/ 	.word	0xffffffff


	//   ....[6]....
        /*0098*/ 	.word	0xffffffff


	//   ....[7]....
        /*009c*/ 	.word	0xffffffff


	//   ....[8]....
        /*00a0*/ 	.word	0xffffffff


	//   ....[9]....
        /*00a4*/ 	.word	0xffffffff


	//   ....[10]....
        /*00a8*/ 	.word	0xffffffff


	//   ....[11]....
        /*00ac*/ 	.word	0xffffffff


	//   ....[12]....
        /*00b0*/ 	.word	0xffffffff


	//   ....[13]....
        /*00b4*/ 	.word	0xffffffff


	//   ....[14]....
        /*00b8*/ 	.word	0xffffffff


	//   ....[15]....
        /*00bc*/ 	.word	0xffffffff


	//   ....[16]....
        /*00c0*/ 	.word	0xffffffff


	//   ....[17]....
        /*00c4*/ 	.word	0xffffffff


	//   ....[18]....
        /*00c8*/ 	.word	0xffffffff


	//   ....[19]....
        /*00cc*/ 	.word	0xffffffff


	//   ....[20]....
        /*00d0*/ 	.word	0xffffffff


	//   ....[21]....
        /*00d4*/ 	.word	0xffffffff


	//   ....[22]....
        /*00d8*/ 	.word	0xffffffff


	//   ....[23]....
        /*00dc*/ 	.word	0xffffffff


	//   ....[24]....
        /*00e0*/ 	.word	0xffffffff


	//   ....[25]....
        /*00e4*/ 	.word	0xffffffff


	//   ....[26]....
        /*00e8*/ 	.word	0xffffffff


	//   ....[27]....
        /*00ec*/ 	.word	0xffffffff


	//   ....[28]....
        /*00f0*/ 	.word	0xffffffff


	//   ....[29]....
        /*00f4*/ 	.word	0xffffffff


	//   ....[30]....
        /*00f8*/ 	.word	0xffffffff


	//   ....[31]....
        /*00fc*/ 	.word	0xffffffff


	//   ....[32]....
        /*0100*/ 	.word	0xffffffff


	//   ....[33]....
        /*0104*/ 	.word	0xffffffff


	//   ....[34]....
        /*0108*/ 	.word	0xffffffff


	//   ....[35]....
        /*010c*/ 	.word	0xffffffff


	//   ....[36]....
        /*0110*/ 	.word	0xffffffff


	//   ....[37]....
        /*0114*/ 	.word	0xffffffff


	//   ....[38]....
        /*0118*/ 	.word	0xffffffff


	//   ....[39]....
        /*011c*/ 	.word	0xffffffff


	//   ....[40]....
        /*0120*/ 	.word	0xffffffff


	//   ....[41]....
        /*0124*/ 	.word	0xffffffff


	//   ....[42]....
        /*0128*/ 	.word	0xffffffff


	//   ....[43]....
        /*012c*/ 	.word	0xffffffff


	//   ....[44]....
        /*0130*/ 	.word	0xffffffff


	//   ....[45]....
        /*0134*/ 	.word	0xffffffff


	//   ....[46]....
        /*0138*/ 	.word	0xffffffff


	//   ....[47]....
        /*013c*/ 	.word	0xffffffff


	//   ....[48]....
        /*0140*/ 	.word	0xffffffff


	//   ....[49]....
        /*0144*/ 	.word	0xffffffff


	//   ....[50]....
        /*0148*/ 	.word	0xffffffff


	//   ....[51]....
        /*014c*/ 	.word	0xffffffff


	//   ....[52]....
        /*0150*/ 	.word	0xffffffff


	//   ....[53]....
        /*0154*/ 	.word	0xffffffff


	//   ....[54]....
        /*0158*/ 	.word	0xffffffff


	//   ....[55]....
        /*015c*/ 	.word	0xffffffff


	//   ....[56]....
        /*0160*/ 	.word	0xffffffff


	//   ....[57]....
        /*0164*/ 	.word	0xffffffff


	//   ....[58]....
        /*0168*/ 	.word	0xffffffff


	//   ....[59]....
        /*016c*/ 	.word	0xffffffff


	//   ....[60]....
        /*0170*/ 	.word	0xffffffff


	//   ....[61]....
        /*0174*/ 	.word	0xffffffff


	//   ....[62]....
        /*0178*/ 	.word	0xffffffff


	//   ....[63]....
        /*017c*/ 	.word	0xffffffff


	//   ....[64]....
        /*0180*/ 	.word	0xffffffff


	//   ....[65]....
        /*0184*/ 	.word	0xffffffff


	//   ....[66]....
        /*0188*/ 	.word	0xffffffff


	//   ....[67]....
        /*018c*/ 	.word	0xffffffff


	//   ....[68]....
        /*0190*/ 	.word	0xffffffff


	//   ....[69]....
        /*0194*/ 	.word	0xffffffff


	//   ....[70]....
        /*0198*/ 	.word	0xffffffff


	//   ....[71]....
        /*019c*/ 	.word	0xffffffff


	//   ....[72]....
        /*01a0*/ 	.word	0xffffffff


	//   ....[73]....
        /*01a4*/ 	.word	0xffffffff


	//   ....[74]....
        /*01a8*/ 	.word	0xffffffff


	//   ....[75]....
        /*01ac*/ 	.word	0xffffffff


	//   ....[76]....
        /*01b0*/ 	.word	0xffffffff


	//   ....[77]....
        /*01b4*/ 	.word	0xffffffff


	//   ....[78]....
        /*01b8*/ 	.word	0xffffffff


	//   ....[79]....
        /*01bc*/ 	.word	0xffffffff


	//   ....[80]....
        /*01c0*/ 	.word	0x0500000f


	//   ....[81]....
        /*01c4*/ 	.word	0x0500000f


	//   ....[82]....
        /*01c8*/ 	.word	0x0500000f


	//   ....[83]....
        /*01cc*/ 	.word	0x0500000f


	//   ....[84]....
        /*01d0*/ 	.word	0x0500000f


	//   ....[85]....
        /*01d4*/ 	.word	0x0500000f


	//   ....[86]....
        /*01d8*/ 	.word	0x0500000f


	//   ....[87]....
        /*01dc*/ 	.word	0x0500000f


	//----- nvinfo : EIATTR_COOP_GROUP_INSTR_OFFSETS
	.align		4
.L_171:
        /*01e0*/ 	.byte	0x04, 0x28
        /*01e2*/ 	.short	(.L_173 - .L_172)


	//   ....[0]....
.L_172:
        /*01e4*/ 	.word	0x00000060


	//   ....[1]....
        /*01e8*/ 	.word	0x00000140


	//   ....[2]....
        /*01ec*/ 	.word	0x00000190


	//   ....[3]....
        /*01f0*/ 	.word	0x000003c0


	//   ....[4]....
        /*01f4*/ 	.word	0x00000520


	//   ....[5]....
        /*01f8*/ 	.word	0x00000640


	//   ....[6]....
        /*01fc*/ 	.word	0x000007a0


	//   ....[7]....
        /*0200*/ 	.word	0x000016e0


	//   ....[8]....
        /*0204*/ 	.word	0x00002150


	//   ....[9]....
        /*0208*/ 	.word	0x000033d0


	//   ....[10]....
        /*020c*/ 	.word	0x00003e30


	//   ....[11]....
        /*0210*/ 	.word	0x00003f10


	//   ....[12]....
        /*0214*/ 	.word	0x00004790


	//   ....[13]....
        /*0218*/ 	.word	0x00004810


	//   ....[14]....
        /*021c*/ 	.word	0x000062a0


	//   ....[15]....
        /*0220*/ 	.word	0x00006590


	//   ....[16]....
        /*0224*/ 	.word	0x000070e0


	//   ....[17]....
        /*0228*/ 	.word	0x00007120


	//   ....[18]....
        /*022c*/ 	.word	0x00007b10


	//   ....[19]....
        /*0230*/ 	.word	0x00007bd0


	//   ....[20]....
        /*0234*/ 	.word	0x00009db0


	//   ....[21]....
        /*0238*/ 	.word	0x00009de0


	//   ....[22]....
        /*023c*/ 	.word	0x00009e00


	//   ....[23]....
        /*0240*/ 	.word	0x00009e20


	//   ....[24]....
        /*0244*/ 	.word	0x0000be10


	//   ....[25]....
        /*0248*/ 	.word	0x0000c0b0


	//   ....[26]....
        /*024c*/ 	.word	0x0000cc80


	//   ....[27]....
        /*0250*/ 	.word	0x0000cd80


	//   ....[28]....
        /*0254*/ 	.word	0x0000d5d0


	//   ....[29]....
        /*0258*/ 	.word	0x0000d650


	//   ....[30]....
        /*025c*/ 	.word	0x0000e8e0


	//   ....[31]....
        /*0260*/ 	.word	0x0000e900


	//   ....[32]....
        /*0264*/ 	.word	0x0000e970


	//   ....[33]....
        /*0268*/ 	.word	0x0000e980


	//   ....[34]....
        /*026c*/ 	.word	0x0000f9b0


	//   ....[35]....
        /*0270*/ 	.word	0x0000f9c0


	//   ....[36]....
        /*0274*/ 	.word	0x0000f9d0


	//   ....[37]....
        /*0278*/ 	.word	0x0000f9e0


	//   ....[38]....
        /*027c*/ 	.word	0x0000f9f0


	//   ....[39]....
        /*0280*/ 	.word	0x0000fa00


	//   ....[40]....
        /*0284*/ 	.word	0x0000fa10


	//   ....[41]....
        /*0288*/ 	.word	0x0000fa20


	//   ....[42]....
        /*028c*/ 	.word	0x0000fa30


	//   ....[43]....
        /*0290*/ 	.word	0x0000fa50


	//   ....[44]....
        /*0294*/ 	.word	0x0000fa60


	//   ....[45]....
        /*0298*/ 	.word	0x0000fa70


	//   ....[46]....
        /*029c*/ 	.word	0x0000fa90


	//   ....[47]....
        /*02a0*/ 	.word	0x0000faa0


	//   ....[48]....
        /*02a4*/ 	.word	0x0000fad0


	//   ....[49]....
        /*02a8*/ 	.word	0x0000fae0


	//   ....[50]....
        /*02ac*/ 	.word	0x0000faf0


	//   ....[51]....
        /*02b0*/ 	.word	0x0000fb00


	//   ....[52]....
        /*02b4*/ 	.word	0x0000fb10


	//   ....[53]....
        /*02b8*/ 	.word	0x0000fb20


	//   ....[54]....
        /*02bc*/ 	.word	0x0000fb30


	//   ....[55]....
        /*02c0*/ 	.word	0x0000fb40


	//   ....[56]....
        /*02c4*/ 	.word	0x0000fb50


	//   ....[57]....
        /*02c8*/ 	.word	0x0000fb60


	//   ....[58]....
        /*02cc*/ 	.word	0x0000fc60


	//   ....[59]....
        /*02d0*/ 	.word	0x0000fc90


	//   ....[60]....
        /*02d4*/ 	.word	0x0000fde0


	//   ....[61]....
        /*02d8*/ 	.word	0x0000fe20


	//   ....[62]....
        /*02dc*/ 	.word	0x00010160


	//   ....[63]....
        /*02e0*/ 	.word	0x00010190


	//   ....[64]....
        /*02e4*/ 	.word	0x000102b0


	//   ....[65]....
        /*02e8*/ 	.word	0x000102d0


	//   ....[66]....
        /*02ec*/ 	.word	0x000109b0


	//   ....[67]....
        /*02f0*/ 	.word	0x000109c0


	//   ....[68]....
        /*02f4*/ 	.word	0x00010ac0


	//   ....[69]....
        /*02f8*/ 	.word	0x00010ae0


	//   ....[70]....
        /*02fc*/ 	.word	0x00010ca0


	//   ....[71]....
        /*0300*/ 	.word	0x00012010


	//   ....[72]....
        /*0304*/ 	.word	0x00012dc0


	//   ....[73]....
        /*0308*/ 	.word	0x00012df0


	//   ....[74]....
        /*030c*/ 	.word	0x00012e20


	//   ....[75]....
        /*0310*/ 	.word	0x00012e40


	//   ....[76]....
        /*0314*/ 	.word	0x00012e50


	//   ....[77]....
        /*0318*/ 	.word	0x00012f10


	//   ....[78]....
        /*031c*/ 	.word	0x00014870


	//   ....[79]....
        /*0320*/ 	.word	0x00014a00


	//   ....[80]....
        /*0324*/ 	.word	0x00015090


	//   ....[81]....
        /*0328*/ 	.word	0x00015240


	//   ....[82]....
        /*032c*/ 	.word	0x00015290


	//   ....[83]....
        /*0330*/ 	.word	0x00015320


	//   ....[84]....
        /*0334*/ 	.word	0x00015420


	//   ....[85]....
        /*0338*/ 	.word	0x00015490


	//   ....[86]....
        /*033c*/ 	.word	0x00015560


	//   ....[87]....
        /*0340*/ 	.word	0x000158a0


	//----- nvinfo : EIATTR_REG_RECONFIG
	.align		4
.L_173:
        /*0344*/ 	.byte	0x01, 0x54
	.zero		2


	//----- nvinfo : EIATTR_SYSCALL_OFFSETS
	.align		4
        /*0348*/ 	.byte	0x04, 0x46
        /*034a*/ 	.short	(.L_175 - .L_174)


	//   ....[0]....
.L_174:
        /*034c*/ 	.word	0x000018c0


	//   ....[1]....
        /*0350*/ 	.word	0x00011a90


	//   ....[2]....
        /*0354*/ 	.word	0x00011c00


	//   ....[3]....
        /*0358*/ 	.word	0x00011d50


	//   ....[4]....
        /*035c*/ 	.word	0x00011e90


	//   ....[5]....
        /*0360*/ 	.word	0x00012900


	//----- nvinfo : EIATTR_MBARRIER_INSTR_OFFSETS
	.align		4
.L_175:
        /*0364*/ 	.byte	0x04, 0x39
        /*0366*/ 	.short	(.L_177 - .L_176)


	//   ....[0]....
.L_176:
        /*0368*/ 	.word	0x00000270
        /*036c*/ 	.word	0x000000ff
        /*0370*/ 	.word	0x00019c00
        /*0374*/ 	.short	0x0100
        /*0376*/ 	.byte	0x08
	.zero		1


	//   ....[1]....
        /*0378*/ 	.word	0x00000280
        /*037c*/ 	.word	0x000000ff
        /*0380*/ 	.word	0x00019c20
        /*0384*/ 	.short	0x0100
        /*0386*/ 	.byte	0x08
	.zero		1


	//   ....[2]....
        /*0388*/ 	.word	0x00000370
        /*038c*/ 	.word	0x000000ff
        /*0390*/ 	.word	0x00019c30
        /*0394*/ 	.short	0x0100
        /*0396*/ 	.byte	0x08
	.zero		1


	//   ....[3]....
        /*0398*/ 	.word	0x00000380
        /*039c*/ 	.word	0x000000ff
        /*03a0*/ 	.word	0x00019c40
        /*03a4*/ 	.short	0x0100
        /*03a6*/ 	.byte	0x08
	.zero		1


	//   ....[4]....
        /*03a8*/ 	.word	0x00000390
        /*03ac*/ 	.word	0x000000ff
        /*03b0*/ 	.word	0x00019c38
        /*03b4*/ 	.short	0x0100
        /*03b6*/ 	.byte	0x08
	.zero		1


	//   ....[5]....
        /*03b8*/ 	.word	0x000003a0
        /*03bc*/ 	.word	0x000000ff
        /*03c0*/ 	.word	0x00019c48
        /*03c4*/ 	.short	0x0100
        /*03c6*/ 	.byte	0x08
	.zero		1


	//   ....[6]....
        /*03c8*/ 	.word	0x000004d0
        /*03cc*/ 	.word	0x000000ff
        /*03d0*/ 	.word	0x00019c50
        /*03d4*/ 	.short	0x0100
        /*03d6*/ 	.byte	0x08
	.zero		1


	//   ....[7]....
        /*03d8*/ 	.word	0x000004e0
        /*03dc*/ 	.word	0x000000ff
        /*03e0*/ 	.word	0x00019c60
        /*03e4*/ 	.short	0x0100
        /*03e6*/ 	.byte	0x08
	.zero		1


	//   ....[8]....
        /*03e8*/ 	.word	0x000004f0
        /*03ec*/ 	.word	0x000000ff
        /*03f0*/ 	.word	0x00019c58
        /*03f4*/ 	.short	0x0100
        /*03f6*/ 	.byte	0x08
	.zero		1


	//   ....[9]....
        /*03f8*/ 	.word	0x00000500
        /*03fc*/ 	.word	0x000000ff
        /*0400*/ 	.word	0x00019c68
        /*0404*/ 	.short	0x0100
        /*0406*/ 	.byte	0x08
	.zero		1


	//   ....[10]....
        /*0408*/ 	.word	0x000005f0
        /*040c*/ 	.word	0x000000ff
        /*0410*/ 	.word	0x00019c70
        /*0414*/ 	.short	0x0100
        /*0416*/ 	.byte	0x06
	.zero		1


	//   ....[11]....
        /*0418*/ 	.word	0x00000600
        /*041c*/ 	.word	0x000000ff
        /*0420*/ 	.word	0x00019c80
        /*0424*/ 	.short	0x0100
        /*0426*/ 	.byte	0x06
	.zero		1


	//   ....[12]....
        /*0428*/ 	.word	0x00000610
        /*042c*/ 	.word	0x000000ff
        /*0430*/ 	.word	0x00019c78
        /*0434*/ 	.short	0x0100
        /*0436*/ 	.byte	0x06
	.zero		1


	//   ....[13]....
        /*0438*/ 	.word	0x00000620
        /*043c*/ 	.word	0x000000ff
        /*0440*/ 	.word	0x00019c88
        /*0444*/ 	.short	0x0100
        /*0446*/ 	.byte	0x06
	.zero		1


	//   ....[14]....
        /*0448*/ 	.word	0x00000750
        /*044c*/ 	.word	0x000000ff
        /*0450*/ 	.word	0x00019c90
        /*0454*/ 	.short	0x0100
        /*0456*/ 	.byte	0x08
	.zero		1


	//   ....[15]....
        /*0458*/ 	.word	0x00000760
        /*045c*/ 	.word	0x000000ff
        /*0460*/ 	.word	0x00019ca0
        /*0464*/ 	.short	0x0100
        /*0466*/ 	.byte	0x08
	.zero		1


	//   ....[16]....
        /*0468*/ 	.word	0x00000770
        /*046c*/ 	.word	0x000000ff
        /*0470*/ 	.word	0x00019c98
        /*0474*/ 	.short	0x0100
        /*0476*/ 	.byte	0x08
	.zero		1


	//   ....[17]....
        /*0478*/ 	.word	0x00000780
        /*047c*/ 	.word	0x000000ff
        /*0480*/ 	.word	0x00019ca8
        /*0484*/ 	.short	0x0100
        /*0486*/ 	.byte	0x08
	.zero		1


	//   ....[18]....
        /*0488*/ 	.word	0x000008b0
        /*048c*/ 	.word	0x000000ff
        /*0490*/ 	.word	0x00019cb0
        /*0494*/ 	.short	0x0100
        /*0496*/ 	.byte	0x08
	.zero		1


	//   ....[19]....
        /*0498*/ 	.word	0x000008c0
        /*049c*/ 	.word	0x000000ff
        /*04a0*/ 	.word	0x00019cc0
        /*04a4*/ 	.short	0x0100
        /*04a6*/ 	.byte	0x08
	.zero		1


	//   ....[20]....
        /*04a8*/ 	.word	0x000008d0
        /*04ac*/ 	.word	0x000000ff
        /*04b0*/ 	.word	0x00019cb8
        /*04b4*/ 	.short	0x0100
        /*04b6*/ 	.byte	0x08
	.zero		1


	//   ....[21]....
        /*04b8*/ 	.word	0x000008e0
        /*04bc*/ 	.word	0x000000ff
        /*04c0*/ 	.word	0x00019cc8
        /*04c4*/ 	.short	0x0100
        /*04c6*/ 	.byte	0x08
	.zero		1


	//   ....[22]....
        /*04c8*/ 	.word	0x00001c10
        /*04cc*/ 	.word	0x000000ff
        /*04d0*/ 	.word	0x00019c00
        /*04d4*/ 	.short	0x010a
        /*04d6*/ 	.byte	0x2d
	.zero		1


	//   ....[23]....
        /*04d8*/ 	.word	0x00001cb0
        /*04dc*/ 	.word	0x0000005a
        /*04e0*/ 	.word	0x00019c30
        /*04e4*/ 	.short	0x010a
        /*04e6*/ 	.byte	0x3f
	.zero		1


	//   ....[24]....
        /*04e8*/ 	.word	0x00001d10
        /*04ec*/ 	.word	0x0000005a
        /*04f0*/ 	.word	0x00019c30
        /*04f4*/ 	.short	0x010a
        /*04f6*/ 	.byte	0x3f
	.zero		1


	//   ....[25]....
        /*04f8*/ 	.word	0x00002480
        /*04fc*/ 	.word	0x0000005a
        /*0500*/ 	.word	0x00000000
        /*0504*/ 	.short	0x0101
        /*0506*/ 	.byte	0x3f
	.zero		1


	//   ....[26]....
        /*0508*/ 	.word	0x000056e0
        /*050c*/ 	.word	0x000000ff
        /*0510*/ 	.word	0x00019c30
        /*0514*/ 	.short	0x010a
        /*0516*/ 	.byte	0x06
	.zero		1


	//   ....[27]....
        /*0518*/ 	.word	0x00005720
        /*051c*/ 	.word	0x000000ff
        /*0520*/ 	.word	0x00019c30
        /*0524*/ 	.short	0x010a
        /*0526*/ 	.byte	0x06
	.zero		1


	//   ....[28]....
        /*0528*/ 	.word	0x00005880
        /*052c*/ 	.word	0x000000ff
        /*0530*/ 	.word	0x00019c50
        /*0534*/ 	.short	0x010a
        /*0536*/ 	.byte	0x0b
	.zero		1


	//   ....[29]....
        /*0538*/ 	.word	0x000058c0
        /*053c*/ 	.word	0x000000ff
        /*0540*/ 	.word	0x00019c50
        /*0544*/ 	.short	0x010a
        /*0546*/ 	.byte	0x0b
	.zero		1


	//   ....[30]....
        /*0548*/ 	.word	0x00006300
        /*054c*/ 	.word	0x00000024
        /*0550*/ 	.word	0x00000000
        /*0554*/ 	.short	0x0101
        /*0556*/ 	.byte	0x3f
	.zero		1


	//   ....[31]....
        /*0558*/ 	.word	0x000085e0
        /*055c*/ 	.word	0x000000ff
        /*0560*/ 	.word	0x00000000
        /*0564*/ 	.short	0x0101
        /*0566*/ 	.byte	0x06
	.zero		1


	//   ....[32]....
        /*0568*/ 	.word	0x00008e30
        /*056c*/ 	.word	0x000000ff
        /*0570*/ 	.word	0x00019c30
        /*0574*/ 	.short	0x010a
        /*0576*/ 	.byte	0x06
	.zero		1


	//   ....[33]....
        /*0578*/ 	.word	0x00008e70
        /*057c*/ 	.word	0x000000ff
        /*0580*/ 	.word	0x00019c30
        /*0584*/ 	.short	0x010a
        /*0586*/ 	.byte	0x06
	.zero		1


	//   ....[34]....
        /*0588*/ 	.word	0x00008fd0
        /*058c*/ 	.word	0x000000ff
        /*0590*/ 	.word	0x00019c50
        /*0594*/ 	.short	0x010a
        /*0596*/ 	.byte	0x0e
	.zero		1


	//   ....[35]....
        /*0598*/ 	.word	0x00009010
        /*059c*/ 	.word	0x000000ff
        /*05a0*/ 	.word	0x00019c50
        /*05a4*/ 	.short	0x010a
        /*05a6*/ 	.byte	0x0e
	.zero		1


	//   ....[36]....
        /*05a8*/ 	.word	0x0000a930
        /*05ac*/ 	.word	0x00000003
        /*05b0*/ 	.word	0x00000000
        /*05b4*/ 	.short	0x0101
        /*05b6*/ 	.byte	0x3f
	.zero		1


	//   ....[37]....
        /*05b8*/ 	.word	0x0000ac40
        /*05bc*/ 	.word	0x000000ff
        /*05c0*/ 	.word	0x00000000
        /*05c4*/ 	.short	0x0101
        /*05c6*/ 	.byte	0x06
	.zero		1


	//   ....[38]....
        /*05c8*/ 	.word	0x0000b250
        /*05cc*/ 	.word	0x000000ff
        /*05d0*/ 	.word	0x00019c30
        /*05d4*/ 	.short	0x010a
        /*05d6*/ 	.byte	0x18
	.zero		1


	//   ....[39]....
        /*05d8*/ 	.word	0x0000b290
        /*05dc*/ 	.word	0x000000ff
        /*05e0*/ 	.word	0x00019c30
        /*05e4*/ 	.short	0x010a
        /*05e6*/ 	.byte	0x18
	.zero		1


	//   ....[40]....
        /*05e8*/ 	.word	0x0000b3f0
        /*05ec*/ 	.word	0x000000ff
        /*05f0*/ 	.word	0x00019c50
        /*05f4*/ 	.short	0x010a
        /*05f6*/ 	.byte	0x0b
	.zero		1


	//   ....[41]....
        /*05f8*/ 	.word	0x0000b430
        /*05fc*/ 	.word	0x000000ff
        /*0600*/ 	.word	0x00019c50
        /*0604*/ 	.short	0x010a
        /*0606*/ 	.byte	0x0b
	.zero		1


	//   ....[42]....
        /*0608*/ 	.word	0x0000be20
        /*060c*/ 	.word	0x00000024
        /*0610*/ 	.word	0x00000000
        /*0614*/ 	.short	0x0101
        /*0616*/ 	.byte	0x3f
	.zero		1


	//   ....[43]....
        /*0618*/ 	.word	0x0000e0f0
        /*061c*/ 	.word	0x000000ff
        /*0620*/ 	.word	0x00000000
        /*0624*/ 	.short	0x0101
        /*0626*/ 	.byte	0x06
	.zero		1


	//   ....[44]....
        /*0628*/ 	.word	0x0000e610
        /*062c*/ 	.word	0x000000ff
        /*0630*/ 	.word	0x00019c50
        /*0634*/ 	.short	0x010a
        /*0636*/ 	.byte	0x0b
	.zero		1


	//   ....[45]....
        /*0638*/ 	.word	0x0000e650
        /*063c*/ 	.word	0x000000ff
        /*0640*/ 	.word	0x00019c50
        /*0644*/ 	.short	0x010a
        /*0646*/ 	.byte	0x0b
	.zero		1


	//   ....[46]....
        /*0648*/ 	.word	0x0000ec60
        /*064c*/ 	.word	0x000000ff
        /*0650*/ 	.word	0x00000000
        /*0654*/ 	.short	0x0101
        /*0656*/ 	.byte	0x04
	.zero		1


	//   ....[47]....
        /*0658*/ 	.word	0x00010180
        /*065c*/ 	.word	0x00000003
        /*0660*/ 	.word	0x00000000
        /*0664*/ 	.short	0x0101
        /*0666*/ 	.byte	0x3f
	.zero		1


	//   ....[48]....
        /*0668*/ 	.word	0x00012250
        /*066c*/ 	.word	0x00000005
        /*0670*/ 	.word	0x00019c80
        /*0674*/ 	.short	0x010a
        /*0676*/ 	.byte	0x3f
	.zero		1


	//   ....[49]....
        /*0678*/ 	.word	0x000124b0
        /*067c*/ 	.word	0x00000005
        /*0680*/ 	.word	0x00019c40
        /*0684*/ 	.short	0x010a
        /*0686*/ 	.byte	0x3f
	.zero		1


	//   ....[50]....
        /*0688*/ 	.word	0x00013020
        /*068c*/ 	.word	0x00000011
        /*0690*/ 	.word	0x00019c00
        /*0694*/ 	.short	0x0107
        /*0696*/ 	.byte	0x3f
	.zero		1


	//   ....[51]....
        /*0698*/ 	.word	0x00013120
        /*069c*/ 	.word	0x00000011
        /*06a0*/ 	.word	0x00019c00
        /*06a4*/ 	.short	0x0101
        /*06a6*/ 	.byte	0x3f
	.zero		1


	//   ....[52]....
        /*06a8*/ 	.word	0x00013140
        /*06ac*/ 	.word	0x00000011
        /*06b0*/ 	.word	0x00019c20
        /*06b4*/ 	.short	0x010a
        /*06b6*/ 	.byte	0x3f
	.zero		1


	//   ....[53]....
        /*06b8*/ 	.word	0x00013420
        /*06bc*/ 	.word	0x00000004
        /*06c0*/ 	.word	0x00019c80
        /*06c4*/ 	.short	0x010a
        /*06c6*/ 	.byte	0x3f
	.zero		1


	//   ....[54]....
        /*06c8*/ 	.word	0x00013840
        /*06cc*/ 	.word	0x00000004
        /*06d0*/ 	.word	0x00019c40
        /*06d4*/ 	.short	0x010a
        /*06d6*/ 	.byte	0x3f
	.zero		1


	//   ....[55]....
        /*06d8*/ 	.word	0x00013ce0
        /*06dc*/ 	.word	0x00000003
        /*06e0*/ 	.word	0x00019c70
        /*06e4*/ 	.short	0x010a
        /*06e6*/ 	.byte	0x3f
	.zero		1


	//   ....[56]....
        /*06e8*/ 	.word	0x00013d60
        /*06ec*/ 	.word	0x00000003
        /*06f0*/ 	.word	0x00019c60
        /*06f4*/ 	.short	0x010a
        /*06f6*/ 	.byte	0x3f
	.zero		1


	//   ....[57]....
        /*06f8*/ 	.word	0x000140b0
        /*06fc*/ 	.word	0x00000003
        /*0700*/ 	.word	0x00019c50
        /*0704*/ 	.short	0x0101
        /*0706*/ 	.byte	0x3f
	.zero		1


	//   ....[58]....
        /*0708*/ 	.word	0x00014130
        /*070c*/ 	.word	0x00000002
        /*0710*/ 	.word	0x00000000
        /*0714*/ 	.short	0x0101
        /*0716*/ 	.byte	0x3f
	.zero		1


	//   ....[59]....
        /*0718*/ 	.word	0x00014320
        /*071c*/ 	.word	0x00000003
        /*0720*/ 	.word	0x00019c70
        /*0724*/ 	.short	0x010a
        /*0726*/ 	.byte	0x3f
	.zero		1


	//   ....[60]....
        /*0728*/ 	.word	0x00014390
        /*072c*/ 	.word	0x00000003
        /*0730*/ 	.word	0x00019c60
        /*0734*/ 	.short	0x010a
        /*0736*/ 	.byte	0x3f
	.zero		1


	//   ....[61]....
        /*0738*/ 	.word	0x000146e0
        /*073c*/ 	.word	0x00000003
        /*0740*/ 	.word	0x00019c50
        /*0744*/ 	.short	0x0101
        /*0746*/ 	.byte	0x3f
	.zero		1


	//   ....[62]....
        /*0748*/ 	.word	0x00014770
        /*074c*/ 	.word	0x00000000
        /*0750*/ 	.word	0x00000000
        /*0754*/ 	.short	0x0101
        /*0756*/ 	.byte	0x3f
	.zero		1


	//   ....[63]....
        /*0758*/ 	.word	0x00014980
        /*075c*/ 	.word	0x00000006
        /*0760*/ 	.word	0x00019c20
        /*0764*/ 	.short	0x010a
        /*0766*/ 	.byte	0x3f
	.zero		1


	//   ....[64]....
        /*0768*/ 	.word	0x00014b20
        /*076c*/ 	.word	0x00000005
        /*0770*/ 	.word	0x00000000
        /*0774*/ 	.short	0x010a
        /*0776*/ 	.byte	0x3f
	.zero		1


	//   ....[65]....
        /*0778*/ 	.word	0x00014b90
        /*077c*/ 	.word	0x00000009
        /*0780*/ 	.word	0x00000000
        /*0784*/ 	.short	0x010a
        /*0786*/ 	.byte	0x3f
	.zero		1


	//   ....[66]....
        /*0788*/ 	.word	0x00014be0
        /*078c*/ 	.word	0x00000013
        /*0790*/ 	.word	0x00019c60
        /*0794*/ 	.short	0x010a
        /*0796*/ 	.byte	0x3f
	.zero		1


	//   ....[67]....
        /*0798*/ 	.word	0x00014c30
        /*079c*/ 	.word	0x00000007
        /*07a0*/ 	.word	0x00019c60
        /*07a4*/ 	.short	0x010a
        /*07a6*/ 	.byte	0x3f
	.zero		1


	//   ....[68]....
        /*07a8*/ 	.word	0x00014c70
        /*07ac*/ 	.word	0x00000013
        /*07b0*/ 	.word	0x00019c80
        /*07b4*/ 	.short	0x010a
        /*07b6*/ 	.byte	0x3f
	.zero		1


	//   ....[69]....
        /*07b8*/ 	.word	0x00014c90
        /*07bc*/ 	.word	0x00000007
        /*07c0*/ 	.word	0x00019c80
        /*07c4*/ 	.short	0x010a
        /*07c6*/ 	.byte	0x3f
	.zero		1


	//   ....[70]....
        /*07c8*/ 	.word	0x00014d00
        /*07cc*/ 	.word	0x00000003
        /*07d0*/ 	.word	0x00019c00
        /*07d4*/ 	.short	0x010a
        /*07d6*/ 	.byte	0x3f
	.zero		1


	//   ....[71]....
        /*07d8*/ 	.word	0x00014d50
        /*07dc*/ 	.word	0x0000005a
        /*07e0*/ 	.word	0x00019c30
        /*07e4*/ 	.short	0x010a
        /*07e6*/ 	.byte	0x3f
	.zero		1


	//   ....[72]....
        /*07e8*/ 	.word	0x00014db0
        /*07ec*/ 	.word	0x00000008
        /*07f0*/ 	.word	0x00019c30
        /*07f4*/ 	.short	0x010a
        /*07f6*/ 	.byte	0x3f
	.zero		1


	//   ....[73]....
        /*07f8*/ 	.word	0x00014e10
        /*07fc*/ 	.word	0x00000008
        /*0800*/ 	.word	0x00019c50
        /*0804*/ 	.short	0x010a
        /*0806*/ 	.byte	0x3f
	.zero		1


	//   ....[74]....
        /*0808*/ 	.word	0x00014e70
        /*080c*/ 	.word	0x00000006
        /*0810*/ 	.word	0x00019c30
        /*0814*/ 	.short	0x010a
        /*0816*/ 	.byte	0x3f
	.zero		1


	//   ....[75]....
        /*0818*/ 	.word	0x00014ed0
        /*081c*/ 	.word	0x00000006
        /*0820*/ 	.word	0x00019c50
        /*0824*/ 	.short	0x010a
        /*0826*/ 	.byte	0x3f
	.zero		1


	//   ....[76]....
        /*0828*/ 	.word	0x00014f30
        /*082c*/ 	.word	0x00000006
        /*0830*/ 	.word	0x00019c30
        /*0834*/ 	.short	0x010a
        /*0836*/ 	.byte	0x3f
	.zero		1


	//   ....[77]....
        /*0838*/ 	.word	0x00014f90
        /*083c*/ 	.word	0x00000006
        /*0840*/ 	.word	0x00019c50
        /*0844*/ 	.short	0x010a
        /*0846*/ 	.byte	0x3f
	.zero		1


	//   ....[78]....
        /*0848*/ 	.word	0x00014ff0
        /*084c*/ 	.word	0x00000007
        /*0850*/ 	.word	0x00019c50
        /*0854*/ 	.short	0x010a
        /*0856*/ 	.byte	0x3f
	.zero		1


	//   ....[79]....
        /*0858*/ 	.word	0x00015140
        /*085c*/ 	.word	0x00000005
        /*0860*/ 	.word	0x00019c80
        /*0864*/ 	.short	0x010a
        /*0866*/ 	.byte	0x3f
	.zero		1


	//   ....[80]....
        /*0868*/ 	.word	0x00015190
        /*086c*/ 	.word	0x00000005
        /*0870*/ 	.word	0x00019c40
        /*0874*/ 	.short	0x010a
        /*0876*/ 	.byte	0x3f
	.zero		1


	//   ....[81]....
        /*0878*/ 	.word	0x00015590
        /*087c*/ 	.word	0x00000011
        /*0880*/ 	.word	0x00019c20
        /*0884*/ 	.short	0x010a
        /*0886*/ 	.byte	0x3f
	.zero		1


	//   ....[82]....
        /*0888*/ 	.word	0x000155e0
        /*088c*/ 	.word	0x00000004
        /*0890*/ 	.word	0x00019c80
        /*0894*/ 	.short	0x010a
        /*0896*/ 	.byte	0x3f
	.zero		1


	//   ....[83]....
        /*0898*/ 	.word	0x00015630
        /*089c*/ 	.word	0x00000004
        /*08a0*/ 	.word	0x00019c40
        /*08a4*/ 	.short	0x010a
        /*08a6*/ 	.byte	0x3f
	.zero		1


	//   ....[84]....
        /*08a8*/ 	.word	0x00015680
        /*08ac*/ 	.word	0x00000003
        /*08b0*/ 	.word	0x00019c70
        /*08b4*/ 	.short	0x010a
        /*08b6*/ 	.byte	0x3f
	.zero		1


	//   ....[85]....
        /*08b8*/ 	.word	0x000156d0
        /*08bc*/ 	.word	0x00000003
        /*08c0*/ 	.word	0x00019c60
        /*08c4*/ 	.short	0x010a
        /*08c6*/ 	.byte	0x3f
	.zero		1


	//   ....[86]....
        /*08c8*/ 	.word	0x00015720
        /*08cc*/ 	.word	0x00000003
        /*08d0*/ 	.word	0x00019c70
        /*08d4*/ 	.short	0x010a
        /*08d6*/ 	.byte	0x3f
	.zero		1


	//   ....[87]....
        /*08d8*/ 	.word	0x00015770
        /*08dc*/ 	.word	0x00000003
        /*08e0*/ 	.word	0x00019c60
        /*08e4*/ 	.short	0x010a
        /*08e6*/ 	.byte	0x3f
	.zero		1


	//   ....[88]....
        /*08e8*/ 	.word	0x000157c0
        /*08ec*/ 	.word	0x00000006
        /*08f0*/ 	.word	0x00019c20
        /*08f4*/ 	.short	0x010a
        /*08f6*/ 	.byte	0x3f
	.zero		1


	//   ....[89]....
        /*08f8*/ 	.word	0x00015960
        /*08fc*/ 	.word	0x00000005
        /*0900*/ 	.word	0x00000000
        /*0904*/ 	.short	0x010a
        /*0906*/ 	.byte	0x3f
	.zero		1


	//   ....[90]....
        /*0908*/ 	.word	0x000159b0
        /*090c*/ 	.word	0x00000009
        /*0910*/ 	.word	0x00000000
        /*0914*/ 	.short	0x010a
        /*0916*/ 	.byte	0x3f
	.zero		1


	//   ....[91]....
        /*0918*/ 	.word	0x00015a00
        /*091c*/ 	.word	0x00000013
        /*0920*/ 	.word	0x00019c60
        /*0924*/ 	.short	0x010a
        /*0926*/ 	.byte	0x3f
	.zero		1


	//   ....[92]....
        /*0928*/ 	.word	0x00015a50
        /*092c*/ 	.word	0x00000007
        /*0930*/ 	.word	0x00019c60
        /*0934*/ 	.short	0x010a
        /*0936*/ 	.byte	0x3f
	.zero		1


	//   ....[93]....
        /*0938*/ 	.word	0x00015aa0
        /*093c*/ 	.word	0x00000013
        /*0940*/ 	.word	0x00019c80
        /*0944*/ 	.short	0x010a
        /*0946*/ 	.byte	0x3f
	.zero		1


	//----- nvinfo : EIATTR_NUM_MBARRIERS
	.align		4
.L_177:
        /*0948*/ 	.byte	0x03, 0x38
        /*094a*/ 	.short	0x0016


	//----- nvinfo : EIATTR_EXIT_INSTR_OFFSETS
	.align		4
        /*094c*/ 	.byte	0x04, 0x1c
        /*094e*/ 	.short	(.L_179 - .L_178)


	//   ....[0]....
.L_178:
        /*0950*/ 	.word	0x00000a00


	//   ....[1]....
        /*0954*/ 	.word	0x00010c10


	//   ....[2]....
        /*0958*/ 	.word	0x00014ce0


	//----- nvinfo : EIATTR_MAX_THREADS
	.align		4
.L_179:
        /*095c*/ 	.byte	0x04, 0x05
        /*095e*/ 	.short	(.L_181 - .L_180)
.L_180:
        /*0960*/ 	.word	0x00000200
        /*0964*/ 	.word	0x00000001
        /*0968*/ 	.word	0x00000001


	//----- nvinfo : EIATTR_CRS_STACK_SIZE
	.align		4
.L_181:
        /*096c*/ 	.byte	0x04, 0x1e
        /*096e*/ 	.short	(.L_183 - .L_182)
.L_182:
        /*0970*/ 	.word	0x00000000


	//----- nvinfo : EIATTR_CBANK_PARAM_SIZE
	.align		4
.L_183:
        /*0974*/ 	.byte	0x03, 0x19
        /*0976*/ 	.short	0x0af0


	//----- nvinfo : EIATTR_PARAM_CBANK
	.align		4
        /*0978*/ 	.byte	0x04, 0x0a
        /*097a*/ 	.short	(.L_185 - .L_184)
	.align		4
.L_184:
        /*097c*/ 	.word	index@(.nv.constant0._ZN7cutlass13device_kernelIN5flash11enable_sm90INS1_16FlashAttnFwdSm90INS1_25CollectiveMainloopFwdSm90ILi2EN4cute5tupleIJNS5_1CILi1EEES8_S8_EEENS6_IJNS7_ILi192EEENS7_ILi128EEENS7_ILi96EEEEEELi96ENS_12float_e4m3_tEfNS_4arch4Sm90ELb0ELb1ELb1ELb0ELb0ELb0ELb0ELb1ELb1ELb1ELb0ELb0EEENS1_21CollectiveEpilogueFwdINS6_IJSA_SC_SB_EEES9_NS_10bfloat16_tESG_Li384ELb0ELb1ELb0ELb1EEENS1_30DynamicPersistentTileSchedulerILi384ELi128ELb0ELb1ELb1EEEEEEEEEvNT_6ParamsE)
        /*0980*/ 	.short	0x0210
        /*0982*/ 	.short	0x0af0


	//----- nvinfo : EIATTR_SW_WAR
	.align		4
.L_185:
        /*0984*/ 	.byte	0x04, 0x36
        /*0986*/ 	.short	(.L_187 - .L_186)
.L_186:
        /*0988*/ 	.word	0x00000008
.L_187:


//--------------------- .nv.info._ZN7cutlass13device_kernelIN5flash11enable_sm90INS1_16FlashAttnFwdSm90INS1_25CollectiveMainloopFwdSm90ILi2EN4cute5tupleIJNS5_1CILi1EEES8_S8_EEENS6_IJNS7_ILi192EEENS7_ILi128EEENS7_ILi96EEEEEELi96ENS_12float_e4m3_tEfNS_4arch4Sm90ELb0ELb1ELb1ELb1ELb0ELb0ELb0ELb1ELb1ELb1ELb0ELb0EEENS1_21CollectiveEpilogueFwdINS6_IJSA_SC_SB_EEES9_NS_10bfloat16_tESG_Li384ELb1ELb1ELb0ELb1EEENS1_36VarlenDynamicPersistentTileSchedulerILi192ELi128ELi384ELi128ELb0ELb1ELb1ELb1ELb0ELb1EEEEEEEEEvNT_6ParamsE --------------------------
	.section	.nv.info._ZN7cutlass13device_kernelIN5flash11enable_sm90INS1_16FlashAttnFwdSm90INS1_25CollectiveMainloopFwdSm90ILi2EN4cute5tupleIJNS5_1CILi1EEES8_S8_EEENS6_IJNS7_ILi192EEENS7_ILi128EEENS7_ILi96EEEEEELi96ENS_12float_e4m3_tEfNS_4arch4Sm90ELb0ELb1ELb1ELb1ELb0ELb0ELb0ELb1ELb1ELb1ELb0ELb0EEENS1_21CollectiveEpilogueFwdINS6_IJSA_SC_SB_EEES9_NS_10bfloat16_tESG_Li384ELb1ELb1ELb0ELb1EEENS1_36VarlenDynamicPersistentTileSchedulerILi192ELi128ELi384ELi128ELb0ELb1ELb1ELb1ELb0ELb1EEEEEEEEEvNT_6ParamsE,"",@"SHT_CUDA_INFO"
	.sectionflags	@""
	.align	4


	//----- nvinfo : EIATTR_CUDA_API_VERSION
	.align		4
        /*0000*/ 	.byte	0x04, 0x37
        /*0002*/ 	.short	(.L_189 - .L_188)
.L_188:
        /*0004*/ 	.word	0x00000082


	//----- nvinfo : EIATTR_KPARAM_INFO
	.align		4
.L_189:
        /*0008*/ 	.byte	0x04, 0x17
        /*000a*/ 	.short	(.L_191 - .L_190)
.L_190:
        /*000c*/ 	.word	0x00000000
        /*0010*/ 	.short	0x0000
        /*0012*/ 	.short	0x0070
        /*0014*/ 	.byte	0x00, 0xf0, 0x01, 0x2a


	//----- nvinfo : EIATTR_SPARSE_MMA_MASK
	.align		4
.L_191:
        /*0018*/ 	.byte	0x03, 0x50
        /*001a*/ 	.short	0x0000


	//----- nvinfo : EIATTR_MAXREG_COUNT
	.align		4
        /*001c*/ 	.byte	0x03, 0x1b
        /*001e*/ 	.short	0x0080


	//----- nvinfo : EIATTR_NUM_BARRIERS
	.align		4
        /*0020*/ 	.byte	0x02, 0x4c
        /*0022*/ 	.byte	0x09
	.zero		1


	//----- nvinfo : EIATTR_EXTERNS
	.align		4
        /*0024*/ 	.byte	0x04, 0x0f
        /*0026*/ 	.short	(.L_193 - .L_192)


	//   ....[0]....
	.align		4
.L_192:
        /*0028*/ 	.word	index@(__assertfail)


	//----- nvinfo : EIATTR_ANNOTATIONS
	.align		4
.L_193:
        /*002c*/ 	.byte	0x04, 0x55
        /*002e*/ 	.short	(.L_195 - .L_194)


	//   ....[0]....
.L_194:
        /*0030*/ 	.word	0x00000001
        /*0034*/ 	.byte	0x10, 0x1e, 0x01, 0x00, 0x01, 0x00, 0x00, 0x00, 0x10, 0x21, 0x01, 0x00, 0x01, 0x00, 0x00, 0x00
        /*0044*/ 	.byte	0x40, 0x21, 0x01, 0x00, 0x01, 0x00, 0x00, 0x00, 0x50, 0x21, 0x01, 0x00, 0x01, 0x00, 0x00, 0x00
        /*0054*/ 	.byte	0xb0, 0x26, 0x01, 0x00, 0x01, 0x00, 0x00, 0x00, 0xc0, 0x3c, 0x01, 0x00, 0x01, 0x00, 0x00, 0x00
        /*0064*/ 	.byte	0xf0, 0x3f, 0x01, 0x00, 0x01, 0x00, 0x00, 0x00, 0xc0, 0x41, 0x01, 0x00, 0x01, 0x00, 0x00, 0x00
        /*0074*/ 	.byte	0xf0, 0x44, 0x01, 0x00, 0x01, 0x00, 0x00, 0x00, 0x10, 0x45, 0x01, 0x00, 0x01, 0x00, 0x00, 0x00
        /*0084*/ 	.byte	0xd0, 0x51, 0x01, 0x00, 0x01, 0x00, 0x00, 0x00, 0x10, 0x58, 0x01, 0x00, 0x01, 0x00, 0x00, 0x00
        /*0094*/ 	.byte	0xf0, 0x67, 0x01, 0x00


	//----- nvinfo : EIATTR_MERCURY_ISA_VERSION
	.align		4
.L_195:
        /*0098*/ 	.byte	0x03, 0x5f
        /*009a*/ 	.short	0x0101


	//----- nvinfo : EIATTR_UNUSED_LOAD_BYTE_OFFSET
	.align		4
        /*009c*/ 	.byte	0x04, 0x44
        /*009e*/ 	.short	(.L_197 - .L_196)


	//   ....[0]....
.L_196:
        /*00a0*/ 	.word	0x00000a00
        /*00a4*/ 	.word	0x0000fff0


	//   ....[1]....
        /*00a8*/ 	.word	0x0000f0f0
        /*00ac*/ 	.word	0x0000fff0


	//----- nvinfo : EIATTR_INT_WARP_WIDE_INSTR_OFFSETS
	.align		4
.L_197:
        /*00b0*/ 	.byte	0x04, 0x31
        /*00b2*/ 	.short	(.L_199 - .L_198)


	//   ....[0]....
.L_198:
        /*00b4*/ 	.word	0x00000130


	//   ....[1]....
        /*00b8*/ 	.word	0x00000170


	//   ....[2]....
        /*00bc*/ 	.word	0x000001e0


	//   ....[3]....
        /*00c0*/ 	.word	0x00012be0


	//   ....[4]....
        /*00c4*/ 	.word	0x00012c70


	//   ....[5]....
        /*00c8*/ 	.word	0x00015630


	//   ....[6]....
        /*00cc*/ 	.word	0x000156c0


	//----- nvinfo : EIATTR_COOP_GROUP_MASK_REGIDS
	.align		4
.L_199:
        /*00d0*/ 	.byte	0x04, 0x29
        /*00d2*/ 	.short	(.L_201 - .L_200)


	//   ....[0]....
.L_200:
        /*00d4*/ 	.word	0xffffffff


	//   ....[1]....
        /*00d8*/ 	.word	0xffffffff


	//   ....[2]....
        /*00dc*/ 	.word	0xffffffff


	//   ....[3]....
        /*00e0*/ 	.word	0xffffffff


	//   ....[4]....
        /*00e4*/ 	.word	0xffffffff


	//   ....[5]....
        /*00e8*/ 	.word	0xffffffff


	//   ....[6]....
        /*00ec*/ 	.word	0xffffffff


	//   ....[7]....
        /*00f0*/ 	.word	0xffffffff


	//   ....[8]....
        /*00f4*/ 	.word	0xffffffff


	//   ....[9]....
        /*00f8*/ 	.word	0xffffffff


	//   ....[10]....
        /*00fc*/ 	.word	0xffffffff


	//   ....[11]....
        /*0100*/ 	.word	0xffffffff


	//   ....[12]....
        /*0104*/ 	.word	0xffffffff


	//   ....[13]....
        /*0108*/ 	.word	0xffffffff


	//   ....[14]....
        /*010c*/ 	.word	0xffffffff


	//   ....[15]....
        /*0110*/ 	.word	0xffffffff


	//   ....[16]....
        /*0114*/ 	.word	0xffffffff


	//   ....[17]....
        /*0118*/ 	.word	0xffffffff


	//   ....[18]....
        /*011c*/ 	.word	0xffffffff


	//   ....[19]....
        /*0120*/ 	.word	0xffffffff


	//   ....[20]....
        /*0124*/ 	.word	0xffffffff


	//   ....[21]....
        /*0128*/ 	.word	0xffffffff


	//   ....[22]....
        /*012c*/ 	.word	0xffffffff


	//   ....[23]....
        /*0130*/ 	.word	0xffffffff


	//   ....[24]....
        /*0134*/ 	.word	0xffffffff


	//   ....[25]....
        /*0138*/ 	.word	0xffffffff


	//   ....[26]....
        /*013c*/ 	.word	0xffffffff


	//   ....[27]....
        /*0140*/ 	.word	0xffffffff


	//   ....[28]....
        /*0144*/ 	.word	0xffffffff


	//   ....[29]....
        /*0148*/ 	.word	0xffffffff


	//   ....[30]....
        /*014c*/ 	.word	0xffffffff


	//   ....[31]....
        /*0150*/ 	.word	0xffffffff


	//   ....[32]....
        /*0154*/ 	.word	0xffffffff


	//   ....[33]....
        /*0158*/ 	.word	0xffffffff


	//   ....[34]....
        /*015c*/ 	.word	0xffffffff


	//   ....[35]....
        /*0160*/ 	.word	0xffffffff


	//   ....[36]....
        /*0164*/ 	.word	0xffffffff


	//   ....[37]....
        /*0168*/ 	.word	0xffffffff


	//   ....[38]....
        /*016c*/ 	.word	0xffffffff


	//   ....[39]....
        /*0170*/ 	.word	0xffffffff


	//   ....[40]....
        /*0174*/ 	.word	0xffffffff


	//   ....[41]....
        /*0178*/ 	.word	0xffffffff


	//   ....[42]....
        /*017c*/ 	.word	0xffffffff


	//   ....[43]....
        /*0180*/ 	.word	0xffffffff


	//   ....[44]....
        /*0184*/ 	.word	0xffffffff


	//   ....[45]....
        /*0188*/ 	.word	0xffffffff


	//   ....[46]....
        /*018c*/ 	.word	0xffffffff


	//   ....[47]....
        /*0190*/ 	.word	0xffffffff


	//   ....[48]....
        /*0194*/ 	.word	0xffffffff


	//   ....[49]....
        /*0198*/ 	.word	0xffffffff


	//   ....[50]....
        /*019c*/ 	.word	0xffffffff


	//   ....[51]....
        /*01a0*/ 	.word	0xffffffff


	//   ....[52]....
        /*01a4*/ 	.word	0xffffffff


	//   ....[53]....
        /*01a8*/ 	.word	0xffffffff


	//   ....[54]....
        /*01ac*/ 	.word	0xffffffff


	//   ....[55]....
        /*01b0*/ 	.word	0xffffffff


	//   ....[56]....
        /*01b4*/ 	.word	0xffffffff


	//   ....[57]....
        /*01b8*/ 	.word	0xffffffff


	//   ....[58]....
        /*01bc*/ 	.word	0xffffffff


	//   ....[59]....
        /*01c0*/ 	.word	0xffffffff


	//   ....[60]....
        /*01c4*/ 	.word	0xffffffff


	//   ....[61]....
        /*01c8*/ 	.word	0xffffffff


	//   ....[62]....
        /*01cc*/ 	.word	0xffffffff


	//   ....[63]....
        /*01d0*/ 	.word	0xffffffff


	//   ....[64]....
        /*01d4*/ 	.word	0xffffffff


	//   ....[65]....
        /*01d8*/ 	.word	0xffffffff


	//   ....[66]....
        /*01dc*/ 	.word	0xffffffff


	//   ....[67]....
        /*01e0*/ 	.word	0xffffffff


	//   ....[68]....
        /*01e4*/ 	.word	0xffffffff


	//   ....[69]....
        /*01e8*/ 	.word	0xffffffff


	//   ....[70]....
        /*01ec*/ 	.word	0xffffffff


	//   ....[71]....
        /*01f0*/ 	.word	0xffffffff


	//   ....[72]....
        /*01f4*/ 	.word	0xffffffff


	//   ....[73]....
        /*01f8*/ 	.word	0xffffffff


	//   ....[74]....
        /*01fc*/ 	.word	0xffffffff


	//   ....[75]....
        /*0200*/ 	.word	0xffffffff


	//   ....[76]....
        /*0204*/ 	.word	0xffffffff


	//   ....[77]....
        /*0208*/ 	.word	0xffffffff


	//   ....[78]....
        /*020c*/ 	.word	0xffffffff


	//   ....[79]....
        /*0210*/ 	.word	0xffffffff


	//   ....[80]....
        /*0214*/ 	.word	0xffffffff


	//   ....[81]....
        /*0218*/ 	.word	0xffffffff


	//   ....[82]....
        /*021c*/ 	.word	0xffffffff


	//   ....[83]....
        /*0220*/ 	.word	0xffffffff


	//   ....[84]....
        /*0224*/ 	.word	0xffffffff


	//   ....[85]....
        /*0228*/ 	.word	0xffffffff


	//   ....[86]....
        /*022c*/ 	.word	0xffffffff


	//   ....[87]....
        /*0230*/ 	.word	0xffffffff


	//   ....[88]....
        /*0234*/ 	.word	0xffffffff


	//   ....[89]....
        /*0238*/ 	.word	0xffffffff


	//   ....[90]....
        /*023c*/ 	.word	0xffffffff


	//   ....[91]....
        /*0240*/ 	.word	0xffffffff


	//   ....[92]....
        /*0244*/ 	.word	0xffffffff


	//   ....[93]....
        /*0248*/ 	.word	0xffffffff


	//   ....[94]....
        /*024c*/ 	.word	0xffffffff


	//   ....[95]....
        /*0250*/ 	.word	0xffffffff


	//   ....[96]....
        /*0254*/ 	.word	0xffffffff


	//   ....[97]....
        /*0258*/ 	.word	0xffffffff


	//   ....[98]....
        /*025c*/ 	.word	0xffffffff


	//   ....[99]....
        /*0260*/ 	.word	0xffffffff


	//   ....[100]....
        /*0264*/ 	.word	0xffffffff


	//   ....[101]....
        /*0268*/ 	.word	0xffffffff


	//   ....[102]....
        /*026c*/ 	.word	0xffffffff


	//   ....[103]....
        /*0270*/ 	.word	0xffffffff


	//   ....[104]....
        /*0274*/ 	.word	0xffffffff


	//   ....[105]....
        /*0278*/ 	.word	0xffffffff


	//   ....[106]....
        /*027c*/ 	.word	0xffffffff


	//   ....[107]....
        /*0280*/ 	.word	0xffffffff


	//   ....[108]....
        /*0284*/ 	.word	0xffffffff


	//   ....[109]....
        /*0288*/ 	.word	0xffffffff


	//   ....[110]....
        /*028c*/ 	.word	0xffffffff


	//   ....[111]....
        /*0290*/ 	.word	0x0500000f


	//   ....[112]....
        /*0294*/ 	.word	0x0500000f


	//   ....[113]....
        /*0298*/ 	.word	0x0500000f


	//   ....[114]....
        /*029c*/ 	.word	0x0500000f


	//   ....[115]....
        /*02a0*/ 	.word	0x0500000f


	//   ....[116]....
        /*02a4*/ 	.word	0x0500000f


	//   ....[117]....
        /*02a8*/ 	.word	0x0500000f


	//   ....[118]....
        /*02ac*/ 	.word	0x0500000f


	//----- nvinfo : EIATTR_COOP_GROUP_INSTR_OFFSETS
	.align		4
.L_201:
        /*02b0*/ 	.byte	0x04, 0x28
        /*02b2*/ 	.short	(.L_203 - .L_202)


	//   ....[0]....
.L_202:
        /*02b4*/ 	.word	0x00000060


	//   ....[1]....
        /*02b8*/ 	.word	0x00000140


	//   ....[2]....
        /*02bc*/ 	.word	0x00000190


	//   ....[3]....
        /*02c0*/ 	.word	0x000003c0


	//   ....[4]....
        /*02c4*/ 	.word	0x00000520


	//   ....[5]....
        /*02c8*/ 	.word	0x00000640


	//   ....[6]....
        /*02cc*/ 	.word	0x000007a0


	//   ....[7]....
        /*02d0*/ 	.word	0x00001890


	//   ....[8]....
        /*02d4*/ 	.word	0x00002230


	//   ....[9]....
        /*02d8*/ 	.word	0x00002c10


	//   ....[10]....
        /*02dc*/ 	.word	0x00003fb0


	//   ....[11]....
        /*02e0*/ 	.word	0x00004090


	//   ....[12]....
        /*02e4*/ 	.word	0x00004940


	//   ....[13]....
        /*02e8*/ 	.word	0x000049c0


	//   ....[14]....
        /*02ec*/ 	.word	0x00006420


	//   ....[15]....
        /*02f0*/ 	.word	0x000066f0


	//   ....[16]....
        /*02f4*/ 	.word	0x00007240


	//   ....[17]....
        /*02f8*/ 	.word	0x00007280


	//   ....[18]....
        /*02fc*/ 	.word	0x00007c40


	//   ....[19]....
        /*0300*/ 	.word	0x00007cc0


	//   ....[20]....
        /*0304*/ 	.word	0x00009f50


	//   ....[21]....
        /*0308*/ 	.word	0x00009f70


	//   ....[22]....
        /*030c*/ 	.word	0x00009fb0


	//   ....[23]....
        /*0310*/ 	.word	0x00009fc0


	//   ....[24]....
        /*0314*/ 	.word	0x0000be50


	//   ....[25]....
        /*0318*/ 	.word	0x0000c280


	//   ....[26]....
        /*031c*/ 	.word	0x0000cdf0


	//   ....[27]....
        /*0320*/ 	.word	0x0000ce50


	//   ....[28]....
        /*0324*/ 	.word	0x0000d7a0


	//   ....[29]....
        /*0328*/ 	.word	0x0000d810


	//   ....[30]....
        /*032c*/ 	.word	0x0000ea50


	//   ....[31]....
        /*0330*/ 	.word	0x0000ea70


	//   ....[32]....
        /*0334*/ 	.word	0x0000eae0


	//   ....[33]....
        /*0338*/ 	.word	0x0000eaf0


	//   ....[34]....
        /*033c*/ 	.word	0x0000f7a0


	//   ....[35]....
        /*0340*/ 	.word	0x0000f7b0


	//   ....[36]....
        /*0344*/ 	.word	0x0000f7c0


	//   ....[37]....
        /*0348*/ 	.word	0x0000f7d0


	//   ....[38]....
        /*034c*/ 	.word	0x0000f7e0


	//   ....[39]....
        /*0350*/ 	.word	0x0000f7f0


	//   ....[40]....
        /*0354*/ 	.word	0x0000f800


	//   ....[41]....
        /*0358*/ 	.word	0x0000f810


	//   ....[42]....
        /*035c*/ 	.word	0x0000f840


	//   ....[43]....
        /*0360*/ 	.word	0x0000f870


	//   ....[44]....
        /*0364*/ 	.word	0x0000f8b0


	//   ....[45]....
        /*0368*/ 	.word	0x0000f8c0


	//   ....[46]....
        /*036c*/ 	.word	0x0000f8e0


	//   ....[47]....
        /*0370*/ 	.word	0x0000f8f0


	//   ....[48]....
        /*0374*/ 	.word	0x0000f920


	//   ....[49]....
        /*0378*/ 	.word	0x0000f930


	//   ....[50]....
        /*037c*/ 	.word	0x0000f950


	//   ....[51]....
        /*0380*/ 	.word	0x0000f960


	//   ....[52]....
        /*0384*/ 	.word	0x0000f970


	//   ....[53]....
        /*0388*/ 	.word	0x0000f990


	//   ....[54]....
        /*038c*/ 	.word	0x0000f9c0


	//   ....[55]....
        /*0390*/ 	.word	0x0000f9d0


	//   ....[56]....
        /*0394*/ 	.word	0x0000f9f0


	//   ....[57]....
        /*0398*/ 	.word	0x0000fa00


	//   ....[58]....
        /*039c*/ 	.word	0x0000ffd0


	//   ....[59]....
        /*03a0*/ 	.word	0x00010010


	//   ....[60]....
        /*03a4*/ 	.word	0x00010040


	//   ....[61]....
        /*03a8*/ 	.word	0x00010070


	//   ....[62]....
        /*03ac*/ 	.word	0x00010530


	//   ....[63]....
        /*03b0*/ 	.word	0x00010560


	//   ....[64]....
        /*03b4*/ 	.word	0x00010680


	//   ....[65]....
        /*03b8*/ 	.word	0x000106a0


	//   ....[66]....
        /*03bc*/ 	.word	0x00010fb0


	//   ....[67]....
        /*03c0*/ 	.word	0x00010fc0


	//   ....[68]....
        /*03c4*/ 	.word	0x000110c0


	//   ....[69]....
        /*03c8*/ 	.word	0x000110e0


	//   ....[70]....
        /*03cc*/ 	.word	0x00011270


	//   ....[71]....
        /*03d0*/ 	.word	0x00011440


	//   ....[72]....
        /*03d4*/ 	.word	0x00011470


	//   ....[73]....
        /*03d8*/ 	.word	0x000114a0


	//   ....[74]....
        /*03dc*/ 	.word	0x000114d0


	//   ....[75]....
        /*03e0*/ 	.word	0x00011500


	//   ....[76]....
        /*03e4*/ 	.word	0x00011540


	//   ....[77]....
        /*03e8*/ 	.word	0x000116c0


	//   ....[78]....
        /*03ec*/ 	.word	0x000116f0


	//   ....[79]....
        /*03f0*/ 	.word	0x00011720


	//   ....[80]....
        /*03f4*/ 	.word	0x00011750


	//   ....[81]....
        /*03f8*/ 	.word	0x00011780


	//   ....[82]....
        /*03fc*/ 	.word	0x000117c0


	//   ....[83]....
        /*0400*/ 	.word	0x00011850


	//   ....[84]....
        /*0404*/ 	.word	0x000118e0


	//   ....[85]....
        /*0408*/ 	.word	0x00011990


	//   ....[86]....
        /*040c*/ 	.word	0x00013340


	//   ....[87]....
        /*0410*/ 	.word	0x000141e0


	//   ....[88]....
        /*0414*/ 	.word	0x00014220


	//   ....[89]....
        /*0418*/ 	.word	0x00014230


	//   ....[90]....
        /*041c*/ 	.word	0x00014240


	//   ....[91]....
        /*0420*/ 	.word	0x00014250


	//   ....[92]....
        /*0424*/ 	.word	0x00014260


	//   ....[93]....
        /*0428*/ 	.word	0x00015dc0


	//   ....[94]....
        /*042c*/ 	.word	0x00015df0


	//   ....[95]....
        /*0430*/ 	.word	0x00015e20


	//   ....[96]....
        /*0434*/ 	.word	0x00015e50


	//   ....[97]....
        /*0438*/ 	.word	0x00015e60


	//   ....[98]....
        /*043c*/ 	.word	0x00015e80


	//   ....[99]....
        /*0440*/ 	.word	0x00015ea0


	//   ....[100]....
        /*0444*/ 	.word	0x00015ee0


	//   ....[101]....
        /*0448*/ 	.word	0x00016020


	//   ....[102]....
        /*044c*/ 	.word	0x00016050


	//   ....[103]....
        /*0450*/ 	.word	0x00016090


	//   ....[104]....
        /*0454*/ 	.word	0x000160c0


	//   ....[105]....
        /*0458*/ 	.word	0x000160f0


	//   ....[106]....
        /*045c*/ 	.word	0x00016120


	//   ....[107]....
        /*0460*/ 	.word	0x000161c0


	//   ....[108]....
        /*0464*/ 	.word	0x00016260


	//   ....[109]....
        /*0468*/ 	.word	0x00016300


	//   ....[110]....
        /*046c*/ 	.word	0x00016910


	//   ....[111]....
        /*0470*/ 	.word	0x00016fa0


	//   ....[112]....
        /*0474*/ 	.word	0x00017180


	//   ....[113]....
        /*0478*/ 	.word	0x000171e0


	//   ....[114]....
        /*047c*/ 	.word	0x00017240


	//   ....[115]....
        /*0480*/ 	.word	0x000172e0


	//   ....[116]....
        /*0484*/ 	.word	0x000173b0


	//   ....[117]....
        /*0488*/ 	.word	0x00017450


	//   ....[118]....
        /*048c*/ 	.word	0x000177f0


	//----- nvinfo : EIATTR_REG_RECONFIG
	.align		4
.L_203:
        /*0490*/ 	.byte	0x01, 0x54
	.zero		2


	//----- nvinfo : EIATTR_SYSCALL_OFFSETS
	.align		4
        /*0494*/ 	.byte	0x04, 0x46
        /*0496*/ 	.short	(.L_205 - .L_204)


	//   ....[0]....
.L_204:
        /*0498*/ 	.word	0x00001a70


	//   ....[1]....
        /*049c*/ 	.word	0x00012dd0


	//   ....[2]....
        /*04a0*/ 	.word	0x00012f40


	//   ....[3]....
        /*04a4*/ 	.word	0x00013090


	//   ....[4]....
        /*04a8*/ 	.word	0x000131d0


	//   ....[5]....
        /*04ac*/ 	.word	0x00013ca0


	//----- nvinfo : EIATTR_MBARRIER_INSTR_OFFSETS
	.align		4
.L_205:
        /*04b0*/ 	.byte	0x04, 0x39
        /*04b2*/ 	.short	(.L_207 - .L_206)


	//   ....[0]....
.L_206:
        /*04b4*/ 	.word	0x00000270
        /*04b8*/ 	.word	0x000000ff
        /*04bc*/ 	.word	0x00019c00
        /*04c0*/ 	.short	0x0100
        /*04c2*/ 	.byte	0x08
	.zero		1


	//   ....[1]....
        /*04c4*/ 	.word	0x00000280
        /*04c8*/ 	.word	0x000000ff
        /*04cc*/ 	.word	0x00019c20
        /*04d0*/ 	.short	0x0100
        /*04d2*/ 	.byte	0x08
	.zero		1


	//   ....[2]....
        /*04d4*/ 	.word	0x00000370
        /*04d8*/ 	.word	0x000000ff
        /*04dc*/ 	.word	0x00019c30
        /*04e0*/ 	.short	0x0100
        /*04e2*/ 	.byte	0x08
	.zero		1


	//   ....[3]....
        /*04e4*/ 	.word	0x00000380
        /*04e8*/ 	.word	0x000000ff
        /*04ec*/ 	.word	0x00019c40
        /*04f0*/ 	.short	0x0100
        /*04f2*/ 	.byte	0x08
	.zero		1


	//   ....[4]....
        /*04f4*/ 	.word	0x00000390
        /*04f8*/ 	.word	0x000000ff
        /*04fc*/ 	.word	0x00019c38
        /*0500*/ 	.short	0x0100
        /*0502*/ 	.byte	0x08
	.zero		1


	//   ....[5]....
        /*0504*/ 	.word	0x000003a0
        /*0508*/ 	.word	0x000000ff
        /*050c*/ 	.word	0x00019c48
        /*0510*/ 	.short	0x0100
        /*0512*/ 	.byte	0x08
	.zero		1


	//   ....[6]....
        /*0514*/ 	.word	0x000004d0
        /*0518*/ 	.word	0x000000ff
        /*051c*/ 	.word	0x00019c50
        /*0520*/ 	.short	0x0100
        /*0522*/ 	.byte	0x08
	.zero		1


	//   ....[7]....
        /*0524*/ 	.word	0x000004e0
        /*0528*/ 	.word	0x000000ff
        /*052c*/ 	.word	0x00019c60
        /*0530*/ 	.short	0x0100
        /*0532*/ 	.byte	0x08
	.zero		1


	//   ....[8]....
        /*0534*/ 	.word	0x000004f0
        /*0538*/ 	.word	0x000000ff
        /*053c*/ 	.word	0x00019c58
        /*0540*/ 	.short	0x0100
        /*0542*/ 	.byte	0x08
	.zero		1


	//   ....[9]....
        /*0544*/ 	.word	0x00000500
        /*0548*/ 	.word	0x000000ff
        /*054c*/ 	.word	0x00019c68
        /*0550*/ 	.short	0x0100
        /*0552*/ 	.byte	0x08
	.zero		1


	//   ....[10]....
        /*0554*/ 	.word	0x000005f0
        /*0558*/ 	.word	0x000000ff
        /*055c*/ 	.word	0x00019c70
        /*0560*/ 	.short	0x0100
        /*0562*/ 	.byte	0x06
	.zero		1


	//   ....[11]....
        /*0564*/ 	.word	0x00000600
        /*0568*/ 	.word	0x000000ff
        /*056c*/ 	.word	0x00019c80
        /*0570*/ 	.short	0x0100
        /*0572*/ 	.byte	0x06
	.zero		1


	//   ....[12]....
        /*0574*/ 	.word	0x00000610
        /*0578*/ 	.word	0x000000ff
        /*057c*/ 	.word	0x00019c78
        /*0580*/ 	.short	0x0100
        /*0582*/ 	.byte	0x06
	.zero		1


	//   ....[13]....
        /*0584*/ 	.word	0x00000620
        /*0588*/ 	.word	0x000000ff
        /*058c*/ 	.word	0x00019c88
        /*0590*/ 	.short	0x0100
        /*0592*/ 	.byte	0x06
	.zero		1


	//   ....[14]....
        /*0594*/ 	.word	0x00000750
        /*0598*/ 	.word	0x000000ff
        /*059c*/ 	.word	0x00019c90
        /*05a0*/ 	.short	0x0100
        /*05a2*/ 	.byte	0x08
	.zero		1


	//   ....[15]....
        /*05a4*/ 	.word	0x00000760
        /*05a8*/ 	.word	0x000000ff
        /*05ac*/ 	.word	0x00019ca0
        /*05b0*/ 	.short	0x0100
        /*05b2*/ 	.byte	0x08
	.zero		1


	//   ....[16]....
        /*05b4*/ 	.word	0x00000770
        /*05b8*/ 	.word	0x000000ff
        /*05bc*/ 	.word	0x00019c98
        /*05c0*/ 	.short	0x0100
        /*05c2*/ 	.byte	0x08
	.zero		1


	//   ....[17]....
        /*05c4*/ 	.word	0x00000780
        /*05c8*/ 	.word	0x000000ff
        /*05cc*/ 	.word	0x00019ca8
        /*05d0*/ 	.short	0x0100
        /*05d2*/ 	.byte	0x08
	.zero		1


	//   ....[18]....
        /*05d4*/ 	.word	0x000008b0
        /*05d8*/ 	.word	0x000000ff
        /*05dc*/ 	.word	0x00019cb0
        /*05e0*/ 	.short	0x0100
        /*05e2*/ 	.byte	0x08
	.zero		1


	//   ....[19]....
        /*05e4*/ 	.word	0x000008c0
        /*05e8*/ 	.word	0x000000ff
        /*05ec*/ 	.word	0x00019cc0
        /*05f0*/ 	.short	0x0100
        /*05f2*/ 	.byte	0x08
	.zero		1


	//   ....[20]....
        /*05f4*/ 	.word	0x000008d0
        /*05f8*/ 	.word	0x000000ff
        /*05fc*/ 	.word	0x00019cb8
        /*0600*/ 	.short	0x0100
        /*0602*/ 	.byte	0x08
	.zero		1


	//   ....[21]....
        /*0604*/ 	.word	0x000008e0
        /*0608*/ 	.word	0x000000ff
        /*060c*/ 	.word	0x00019cc8
        /*0610*/ 	.short	0x0100
        /*0612*/ 	.byte	0x08
	.zero		1


	//   ....[22]....
        /*0614*/ 	.word	0x00001dc0
        /*0618*/ 	.word	0x000000ff
        /*061c*/ 	.word	0x00019c00
        /*0620*/ 	.short	0x010a
        /*0622*/ 	.byte	0x2e
	.zero		1


	//   ....[23]....
        /*0624*/ 	.word	0x00001e60
        /*0628*/ 	.word	0x0000005a
        /*062c*/ 	.word	0x00019c30
        /*0630*/ 	.short	0x010a
        /*0632*/ 	.byte	0x3f
	.zero		1


	//   ....[24]....
        /*0634*/ 	.word	0x00001ec0
        /*0638*/ 	.word	0x0000005a
        /*063c*/ 	.word	0x00019c30
        /*0640*/ 	.short	0x010a
        /*0642*/ 	.byte	0x3f
	.zero		1


	//   ....[25]....
        /*0644*/ 	.word	0x00002610
        /*0648*/ 	.word	0x0000005a
        /*064c*/ 	.word	0x00000000
        /*0650*/ 	.short	0x0101
        /*0652*/ 	.byte	0x3f
	.zero		1


	//   ....[26]....
        /*0654*/ 	.word	0x00005870
        /*0658*/ 	.word	0x000000ff
        /*065c*/ 	.word	0x00019c30
        /*0660*/ 	.short	0x010a
        /*0662*/ 	.byte	0x18
	.zero		1


	//   ....[27]....
        /*0664*/ 	.word	0x000058b0
        /*0668*/ 	.word	0x000000ff
        /*066c*/ 	.word	0x00019c30
        /*0670*/ 	.short	0x010a
        /*0672*/ 	.byte	0x18
	.zero		1


	//   ....[28]....
        /*0674*/ 	.word	0x00005a10
        /*0678*/ 	.word	0x000000ff
        /*067c*/ 	.word	0x00019c50
        /*0680*/ 	.short	0x010a
        /*0682*/ 	.byte	0x0b
	.zero		1


	//   ....[29]....
        /*0684*/ 	.word	0x00005a50
        /*0688*/ 	.word	0x000000ff
        /*068c*/ 	.word	0x00019c50
        /*0690*/ 	.short	0x010a
        /*0692*/ 	.byte	0x0b
	.zero		1


	//   ....[30]....
        /*0694*/ 	.word	0x00006450
        /*0698*/ 	.word	0x00000024
        /*069c*/ 	.word	0x00000000
        /*06a0*/ 	.short	0x0101
        /*06a2*/ 	.byte	0x3f
	.zero		1


	//   ....[31]....
        /*06a4*/ 	.word	0x00008740
        /*06a8*/ 	.word	0x000000ff
        /*06ac*/ 	.word	0x00000000
        /*06b0*/ 	.short	0x0101
        /*06b2*/ 	.byte	0x06
	.zero		1


	//   ....[32]....
        /*06b4*/ 	.word	0x00008fc0
        /*06b8*/ 	.word	0x000000ff
        /*06bc*/ 	.word	0x00019c30
        /*06c0*/ 	.short	0x010a
        /*06c2*/ 	.byte	0x16
	.zero		1


	//   ....[33]....
        /*06c4*/ 	.word	0x00009000
        /*06c8*/ 	.word	0x000000ff
        /*06cc*/ 	.word	0x00019c30
        /*06d0*/ 	.short	0x010a
        /*06d2*/ 	.byte	0x16
	.zero		1


	//   ....[34]....
        /*06d4*/ 	.word	0x00009160
        /*06d8*/ 	.word	0x000000ff
        /*06dc*/ 	.word	0x00019c50
        /*06e0*/ 	.short	0x010a
        /*06e2*/ 	.byte	0x0e
	.zero		1


	//   ....[35]....
        /*06e4*/ 	.word	0x000091a0
        /*06e8*/ 	.word	0x000000ff
        /*06ec*/ 	.word	0x00019c50
        /*06f0*/ 	.short	0x010a
        /*06f2*/ 	.byte	0x0e
	.zero		1


	//   ....[36]....
        /*06f4*/ 	.word	0x0000aaf0
        /*06f8*/ 	.word	0x00000003
        /*06fc*/ 	.word	0x00000000
        /*0700*/ 	.short	0x0101
        /*0702*/ 	.byte	0x3f
	.zero		1


	//   ....[37]....
        /*0704*/ 	.word	0x0000adc0
        /*0708*/ 	.word	0x000000ff
        /*070c*/ 	.word	0x00000000
        /*0710*/ 	.short	0x0101
        /*0712*/ 	.byte	0x06
	.zero		1


	//   ....[38]....
        /*0714*/ 	.word	0x0000b3c0
        /*0718*/ 	.word	0x000000ff
        /*071c*/ 	.word	0x00019c30
        /*0720*/ 	.short	0x010a
        /*0722*/ 	.byte	0x17
	.zero		1


	//   ....[39]....
        /*0724*/ 	.word	0x0000b400
        /*0728*/ 	.word	0x000000ff
        /*072c*/ 	.word	0x00019c30
        /*0730*/ 	.short	0x010a
        /*0732*/ 	.byte	0x17
	.zero		1


	//   ....[40]....
        /*0734*/ 	.word	0x0000b560
        /*0738*/ 	.word	0x000000ff
        /*073c*/ 	.word	0x00019c50
        /*0740*/ 	.short	0x010a
        /*0742*/ 	.byte	0x0b
	.zero		1


	//   ....[41]....
        /*0744*/ 	.word	0x0000b5a0
        /*0748*/ 	.word	0x000000ff
        /*074c*/ 	.word	0x00019c50
        /*0750*/ 	.short	0x010a
        /*0752*/ 	.byte	0x0b
	.zero		1


	//   ....[42]....
        /*0754*/ 	.word	0x0000bf40
        /*0758*/ 	.word	0x00000024
        /*075c*/ 	.word	0x00000000
        /*0760*/ 	.short	0x0101
        /*0762*/ 	.byte	0x3f
	.zero		1


	//   ....[43]....
        /*0764*/ 	.word	0x0000e260
        /*0768*/ 	.word	0x000000ff
        /*076c*/ 	.word	0x00000000
        /*0770*/ 	.short	0x0101
        /*0772*/ 	.byte	0x06
	.zero		1


	//   ....[44]....
        /*0774*/ 	.word	0x0000e780
        /*0778*/ 	.word	0x000000ff
        /*077c*/ 	.word	0x00019c50
        /*0780*/ 	.short	0x010a
        /*0782*/ 	.byte	0x0e
	.zero		1


	//   ....[45]....
        /*0784*/ 	.word	0x0000e7c0
        /*0788*/ 	.word	0x000000ff
        /*078c*/ 	.word	0x00019c50
        /*0790*/ 	.short	0x010a
        /*0792*/ 	.byte	0x0e
	.zero		1


	//   ....[46]....
        /*0794*/ 	.word	0x0000edd0
        /*0798*/ 	.word	0x000000ff
        /*079c*/ 	.word	0x00000000
        /*07a0*/ 	.short	0x0101
        /*07a2*/ 	.byte	0x04
	.zero		1


	//   ....[47]....
        /*07a4*/ 	.word	0x00010550
        /*07a8*/ 	.word	0x00000003
        /*07ac*/ 	.word	0x00000000
        /*07b0*/ 	.short	0x0101
        /*07b2*/ 	.byte	0x3f
	.zero		1


	//   ....[48]....
        /*07b4*/ 	.word	0x00013590
        /*07b8*/ 	.word	0x00000003
        /*07bc*/ 	.word	0x00019c80
        /*07c0*/ 	.short	0x010a
        /*07c2*/ 	.byte	0x3f
	.zero		1


	//   ....[49]....
        /*07c4*/ 	.word	0x000137f0
        /*07c8*/ 	.word	0x00000003
        /*07cc*/ 	.word	0x00019c40
        /*07d0*/ 	.short	0x010a
        /*07d2*/ 	.byte	0x3f
	.zero		1


	//   ....[50]....
        /*07d4*/ 	.word	0x00014470
        /*07d8*/ 	.word	0x00000011
        /*07dc*/ 	.word	0x00019c00
        /*07e0*/ 	.short	0x0107
        /*07e2*/ 	.byte	0x3f
	.zero		1


	//   ....[51]....
        /*07e4*/ 	.word	0x00014570
        /*07e8*/ 	.word	0x00000011
        /*07ec*/ 	.word	0x00019c00
        /*07f0*/ 	.short	0x0101
        /*07f2*/ 	.byte	0x3f
	.zero		1


	//   ....[52]....
        /*07f4*/ 	.word	0x00014590
        /*07f8*/ 	.word	0x00000011
        /*07fc*/ 	.word	0x00019c20
        /*0800*/ 	.short	0x010a
        /*0802*/ 	.byte	0x3f
	.zero		1


	//   ....[53]....
        /*0804*/ 	.word	0x00014870
        /*0808*/ 	.word	0x00000004
        /*080c*/ 	.word	0x00019c80
        /*0810*/ 	.short	0x010a
        /*0812*/ 	.byte	0x3f
	.zero		1


	//   ....[54]....
        /*0814*/ 	.word	0x00014c90
        /*0818*/ 	.word	0x00000004
        /*081c*/ 	.word	0x00019c40
        /*0820*/ 	.short	0x010a
        /*0822*/ 	.byte	0x3f
	.zero		1


	//   ....[55]....
        /*0824*/ 	.word	0x00015140
        /*0828*/ 	.word	0x00000003
        /*082c*/ 	.word	0x00019c70
        /*0830*/ 	.short	0x010a
        /*0832*/ 	.byte	0x3f
	.zero		1


	//   ....[56]....
        /*0834*/ 	.word	0x000151b0
        /*0838*/ 	.word	0x00000003
        /*083c*/ 	.word	0x00019c60
        /*0840*/ 	.short	0x010a
        /*0842*/ 	.byte	0x3f
	.zero		1


	//   ....[57]....
        /*0844*/ 	.word	0x00015510
        /*0848*/ 	.word	0x00000003
        /*084c*/ 	.word	0x00019c50
        /*0850*/ 	.short	0x0101
        /*0852*/ 	.byte	0x3f
	.zero		1


	//   ....[58]....
        /*0854*/ 	.word	0x00015590
        /*0858*/ 	.word	0x00000002
        /*085c*/ 	.word	0x00000000
        /*0860*/ 	.short	0x0101
        /*0862*/ 	.byte	0x3f
	.zero		1


	//   ....[59]....
        /*0864*/ 	.word	0x00015780
        /*0868*/ 	.word	0x00000003
        /*086c*/ 	.word	0x00019c70
        /*0870*/ 	.short	0x010a
        /*0872*/ 	.byte	0x3f
	.zero		1


	//   ....[60]....
        /*0874*/ 	.word	0x000157f0
        /*0878*/ 	.word	0x00000003
        /*087c*/ 	.word	0x00019c60
        /*0880*/ 	.short	0x010a
        /*0882*/ 	.byte	0x3f
	.zero		1


	//   ....[61]....
        /*0884*/ 	.word	0x00015b50
        /*0888*/ 	.word	0x00000003
        /*088c*/ 	.word	0x00019c50
        /*0890*/ 	.short	0x0101
        /*0892*/ 	.byte	0x3f
	.zero		1


	//   ....[62]....
        /*0894*/ 	.word	0x00015ba0
        /*0898*/ 	.word	0x00000000
        /*089c*/ 	.word	0x00000000
        /*08a0*/ 	.short	0x0101
        /*08a2*/ 	.byte	0x3f
	.zero		1


	//   ....[63]....
        /*08a4*/ 	.word	0x00016890
        /*08a8*/ 	.word	0x00000009
        /*08ac*/ 	.word	0x00019c20
        /*08b0*/ 	.short	0x010a
        /*08b2*/ 	.byte	0x3f
	.zero		1


	//   ....[64]....
        /*08b4*/ 	.word	0x00016a30
        /*08b8*/ 	.word	0x00000007
        /*08bc*/ 	.word	0x00000000
        /*08c0*/ 	.short	0x010a
        /*08c2*/ 	.byte	0x3f
	.zero		1


	//   ....[65]....
        /*08c4*/ 	.word	0x00016aa0
        /*08c8*/ 	.word	0x00000003
        /*08cc*/ 	.word	0x00000000
        /*08d0*/ 	.short	0x010a
        /*08d2*/ 	.byte	0x3f
	.zero		1


	//   ....[66]....
        /*08d4*/ 	.word	0x00016af0
        /*08d8*/ 	.word	0x00000003
        /*08dc*/ 	.word	0x00019c60
        /*08e0*/ 	.short	0x010a
        /*08e2*/ 	.byte	0x3f
	.zero		1


	//   ....[67]....
        /*08e4*/ 	.word	0x00016b40
        /*08e8*/ 	.word	0x00000005
        /*08ec*/ 	.word	0x00019c60
        /*08f0*/ 	.short	0x010a
        /*08f2*/ 	.byte	0x3f
	.zero		1


	//   ....[68]....
        /*08f4*/ 	.word	0x00016b80
        /*08f8*/ 	.word	0x00000003
        /*08fc*/ 	.word	0x00019c80
        /*0900*/ 	.short	0x010a
        /*0902*/ 	.byte	0x3f
	.zero		1


	//   ....[69]....
        /*0904*/ 	.word	0x00016ba0
        /*0908*/ 	.word	0x00000005
        /*090c*/ 	.word	0x00019c80
        /*0910*/ 	.short	0x010a
        /*0912*/ 	.byte	0x3f
	.zero		1


	//   ....[70]....
        /*0914*/ 	.word	0x00016c10
        /*0918*/ 	.word	0x00000003
        /*091c*/ 	.word	0x00019c00
        /*0920*/ 	.short	0x010a
        /*0922*/ 	.byte	0x3f
	.zero		1


	//   ....[71]....
        /*0924*/ 	.word	0x00016c60
        /*0928*/ 	.word	0x0000005a
        /*092c*/ 	.word	0x00019c30
        /*0930*/ 	.short	0x010a
        /*0932*/ 	.byte	0x3f
	.zero		1


	//   ....[72]....
        /*0934*/ 	.word	0x00016cc0
        /*0938*/ 	.word	0x00000008
        /*093c*/ 	.word	0x00019c30
        /*0940*/ 	.short	0x010a
        /*0942*/ 	.byte	0x3f
	.zero		1


	//   ....[73]....
        /*0944*/ 	.word	0x00016d20
        /*0948*/ 	.word	0x00000008
        /*094c*/ 	.word	0x00019c50
        /*0950*/ 	.short	0x010a
        /*0952*/ 	.byte	0x3f
	.zero		1


	//   ....[74]....
        /*0954*/ 	.word	0x00016d80
        /*0958*/ 	.word	0x00000006
        /*095c*/ 	.word	0x00019c30
        /*0960*/ 	.short	0x010a
        /*0962*/ 	.byte	0x3f
	.zero		1


	//   ....[75]....
        /*0964*/ 	.word	0x00016de0
        /*0968*/ 	.word	0x00000006
        /*096c*/ 	.word	0x00019c50
        /*0970*/ 	.short	0x010a
        /*0972*/ 	.byte	0x3f
	.zero		1


	//   ....[76]....
        /*0974*/ 	.word	0x00016e40
        /*0978*/ 	.word	0x00000006
        /*097c*/ 	.word	0x00019c30
        /*0980*/ 	.short	0x010a
        /*0982*/ 	.byte	0x3f
	.zero		1


	//   ....[77]....
        /*0984*/ 	.word	0x00016ea0
        /*0988*/ 	.word	0x00000006
        /*098c*/ 	.word	0x00019c50
        /*0990*/ 	.short	0x010a
        /*0992*/ 	.byte	0x3f
	.zero		1


	//   ....[78]....
        /*0994*/ 	.word	0x00016f00
        /*0998*/ 	.word	0x00000007
        /*099c*/ 	.word	0x00019c50
        /*09a0*/ 	.short	0x010a
        /*09a2*/ 	.byte	0x3f
	.zero		1


	//   ....[79]....
        /*09a4*/ 	.word	0x00017050
        /*09a8*/ 	.word	0x00000003
        /*09ac*/ 	.word	0x00019c80
        /*09b0*/ 	.short	0x010a
        /*09b2*/ 	.byte	0x3f
	.zero		1


	//   ....[80]....
        /*09b4*/ 	.word	0x000170a0
        /*09b8*/ 	.word	0x00000003
        /*09bc*/ 	.word	0x00019c40
        /*09c0*/ 	.short	0x010a
        /*09c2*/ 	.byte	0x3f
	.zero		1


	//   ....[81]....
        /*09c4*/ 	.word	0x000174e0
        /*09c8*/ 	.word	0x00000011
        /*09cc*/ 	.word	0x00019c20
        /*09d0*/ 	.short	0x010a
        /*09d2*/ 	.byte	0x3f
	.zero		1


	//   ....[82]....
        /*09d4*/ 	.word	0x00017530
        /*09d8*/ 	.word	0x00000004
        /*09dc*/ 	.word	0x00019c80
        /*09e0*/ 	.short	0x010a
        /*09e2*/ 	.byte	0x3f
	.zero		1


	//   ....[83]....
        /*09e4*/ 	.word	0x00017580
        /*09e8*/ 	.word	0x00000004
        /*09ec*/ 	.word	0x00019c40
        /*09f0*/ 	.short	0x010a
        /*09f2*/ 	.byte	0x3f
	.zero		1


	//   ....[84]....
        /*09f4*/ 	.word	0x000175d0
        /*09f8*/ 	.word	0x00000003
        /*09fc*/ 	.word	0x00019c70
        /*0a00*/ 	.short	0x010a
        /*0a02*/ 	.byte	0x3f
	.zero		1


	//   ....[85]....
        /*0a04*/ 	.word	0x00017620
        /*0a08*/ 	.word	0x00000003
        /*0a0c*/ 	.word	0x00019c60
        /*0a10*/ 	.short	0x010a
        /*0a12*/ 	.byte	0x3f
	.zero		1


	//   ....[86]....
        /*0a14*/ 	.word	0x00017670
        /*0a18*/ 	.word	0x00000003
        /*0a1c*/ 	.word	0x00019c70
        /*0a20*/ 	.short	0x010a
        /*0a22*/ 	.byte	0x3f
	.zero		1


	//   ....[87]....
        /*0a24*/ 	.word	0x000176c0
        /*0a28*/ 	.word	0x00000003
        /*0a2c*/ 	.word	0x00019c60
        /*0a30*/ 	.short	0x010a
        /*0a32*/ 	.byte	0x3f
	.zero		1


	//   ....[88]....
        /*0a34*/ 	.word	0x00017710
        /*0a38*/ 	.word	0x00000009
        /*0a3c*/ 	.word	0x00019c20
        /*0a40*/ 	.short	0x010a
        /*0a42*/ 	.byte	0x3f
	.zero		1


	//   ....[89]....
        /*0a44*/ 	.word	0x000178b0
        /*0a48*/ 	.word	0x00000007
        /*0a4c*/ 	.word	0x00000000
        /*0a50*/ 	.short	0x010a
        /*0a52*/ 	.byte	0x3f
	.zero		1


	//   ....[90]....
        /*0a54*/ 	.word	0x00017900
        /*0a58*/ 	.word	0x00000003
        /*0a5c*/ 	.word	0x00000000
        /*0a60*/ 	.short	0x010a
        /*0a62*/ 	.byte	0x3f
	.zero		1


	//   ....[91]....
        /*0a64*/ 	.word	0x00017950
        /*0a68*/ 	.word	0x00000003
        /*0a6c*/ 	.word	0x00019c60
        /*0a70*/ 	.short	0x010a
        /*0a72*/ 	.byte	0x3f
	.zero		1


	//   ....[92]....
        /*0a74*/ 	.word	0x000179a0
        /*0a78*/ 	.word	0x00000005
        /*0a7c*/ 	.word	0x00019c60
        /*0a80*/ 	.short	0x010a
        /*0a82*/ 	.byte	0x3f
	.zero		1


	//   ....[93]....
        /*0a84*/ 	.word	0x000179f0
        /*0a88*/ 	.word	0x00000003
        /*0a8c*/ 	.word	0x00019c80
        /*0a90*/ 	.short	0x010a
        /*0a92*/ 	.byte	0x3f
	.zero		1


	//----- nvinfo : EIATTR_NUM_MBARRIERS
	.align		4
.L_207:
        /*0a94*/ 	.byte	0x03, 0x38
        /*0a96*/ 	.short	0x0016


	//----- nvinfo : EIATTR_EXIT_INSTR_OFFSETS
	.align		4
        /*0a98*/ 	.byte	0x04, 0x1c
        /*0a9a*/ 	.short	(.L_209 - .L_208)


	//   ....[0]....
.L_208:
        /*0a9c*/ 	.word	0x00000a40


	//   ....[1]....
        /*0aa0*/ 	.word	0x00011210


	//   ....[2]....
        /*0aa4*/ 	.word	0x00016bf0


	//----- nvinfo : EIATTR_MAX_THREADS
	.align		4
.L_209:
        /*0aa8*/ 	.byte	0x04, 0x05
        /*0aaa*/ 	.short	(.L_211 - .L_210)
.L_210:
        /*0aac*/ 	.word	0x00000200
        /*0ab0*/ 	.word	0x00000001
        /*0ab4*/ 	.word	0x00000001


	//----- nvinfo : EIATTR_CRS_STACK_SIZE
	.align		4
.L_211:
        /*0ab8*/ 	.byte	0x04, 0x1e
        /*0aba*/ 	.short	(.L_213 - .L_212)
.L_212:
        /*0abc*/ 	.word	0x00000000


	//----- nvinfo : EIATTR_CBANK_PARAM_SIZE
	.align		4
.L_213:
        /*0ac0*/ 	.byte	0x03, 0x19
        /*0ac2*/ 	.short	0x0af0


	//----- nvinfo : EIATTR_PARAM_CBANK
	.align		4
        /*0ac4*/ 	.byte	0x04, 0x0a
        /*0ac6*/ 	.short	(.L_215 - .L_214)
	.align		4
.L_214:
        /*0ac8*/ 	.word	index@(.nv.constant0._ZN7cutlass13device_kernelIN5flash11enable_sm90INS1_16FlashAttnFwdSm90INS1_25CollectiveMainloopFwdSm90ILi2EN4cute5tupleIJNS5_1CILi1EEES8_S8_EEENS6_IJNS7_ILi192EEENS7_ILi128EEENS7_ILi96EEEEEELi96ENS_12float_e4m3_tEfNS_4arch4Sm90ELb0ELb1ELb1ELb1ELb0ELb0ELb0ELb1ELb1ELb1ELb0ELb0EEENS1_21CollectiveEpilogueFwdINS6_IJSA_SC_SB_EEES9_NS_10bfloat16_tESG_Li384ELb1ELb1ELb0ELb1EEENS1_36VarlenDynamicPersistentTileSchedulerILi192ELi128ELi384ELi128ELb0ELb1ELb1ELb1ELb0ELb1EEEEEEEEEvNT_6ParamsE)
        /*0acc*/ 	.short	0x0210
        /*0ace*/ 	.short	0x0af0


	//----- nvinfo : EIATTR_SW_WAR
	.align		4
.L_215:
        /*0ad0*/ 	.byte	0x04, 0x36
        /*0ad2*/ 	.short	(.L_217 - .L_216)
.L_216:
        /*0ad4*/ 	.word	0x00000008
.L_217:


//--------------------- .nv.info._ZN7cutlass13device_kernelIN5flash11enable_sm90INS1_16FlashAttnFwdSm90INS1_25CollectiveMainloopFwdSm90ILi2EN4cute5tupleIJNS5_1CILi1EEES8_S8_EEENS6_IJNS7_ILi192EEENS7_ILi128EEENS7_ILi96EEEEEELi96ENS_12float_e4m3_tEfNS_4arch4Sm90ELb0ELb1ELb1ELb1ELb0ELb1ELb0ELb1ELb1ELb1ELb0ELb0EEENS1_21CollectiveEpilogueFwdINS6_IJSA_SC_SB_EEES9_NS_10bfloat16_tESG_Li384ELb1ELb1ELb0ELb1EEENS1_36VarlenDynamicPersistentTileSchedulerILi192ELi128ELi384ELi128ELb0ELb1ELb1ELb1ELb0ELb1EEEEEEEEEvNT_6ParamsE --------------------------
	.section	.nv.info._ZN7cutlass13device_kernelIN5flash11enable_sm90INS1_16FlashAttnFwdSm90INS1_25CollectiveMainloopFwdSm90ILi2EN4cute5tupleIJNS5_1CILi1EEES8_S8_EEENS6_IJNS7_ILi192EEENS7_ILi128EEENS7_ILi96EEEEEELi96ENS_12float_e4m3_tEfNS_4arch4Sm90ELb0ELb1ELb1ELb1ELb0ELb1ELb0ELb1ELb1ELb1ELb0ELb0EEENS1_21CollectiveEpilogueFwdINS6_IJSA_SC_SB_EEES9_NS_10bfloat16_tESG_Li384ELb1ELb1ELb0ELb1EEENS1_36VarlenDynamicPersistentTileSchedulerILi192ELi128ELi384ELi128ELb0ELb1ELb1ELb1ELb0ELb1EEEEEEEEEvNT_6ParamsE,"",@"SHT_CUDA_INFO"
	.sectionflags	@""
	.align	4


	//----- nvinfo : EIATTR_CUDA_API_VERSION
	.align		4
        /*0000*/ 	.byte	0x04, 0x37
        /*0002*/ 	.short	(.L_219 - .L_218)
.L_218:
        /*0004*/ 	.word	0x00000082


	//----- nvinfo : EIATTR_KPARAM_INFO
	.align		4
.L_219:
        /*0008*/ 	.byte	0x04, 0x17
        /*000a*/ 	.short	(.L_221 - .L_220)
.L_220:
        /*000c*/ 	.word	0x00000000
        /*0010*/ 	.short	0x0000
        /*0012*/ 	.short	0x0070
        /*0014*/ 	.byte	0x00, 0xf0, 0x01, 0x2a


	//----- nvinfo : EIATTR_SPARSE_MMA_MASK
	.align		4
.L_221:
        /*0018*/ 	.byte	0x03, 0x50
        /*001a*/ 	.short	0x0000


	//----- nvinfo : EIATTR_MAXREG_COUNT
	.align		4
        /*001c*/ 	.byte	0x03, 0x1b
        /*001e*/ 	.short	0x0080


	//----- nvinfo : EIATTR_NUM_BARRIERS
	.align		4
        /*0020*/ 	.byte	0x02, 0x4c
        /*0022*/ 	.byte	0x10
	.zero		1


	//----- nvinfo : EIATTR_EXTERNS
	.align		4
        /*0024*/ 	.byte	0x04, 0x0f
        /*0026*/ 	.short	(.L_223 - .L_222)


	//   ....[0]....
	.align		4
.L_222:
        /*0028*/ 	.word	index@(__assertfail)


	//----- nvinfo : EIATTR_ANNOTATIONS
	.align		4
.L_223:
        /*002c*/ 	.byte	0x04, 0x55
        /*002e*/ 	.short	(.L_225 - .L_224)


	//   ....[0]....
.L_224:
        /* <DEDUP_REMOVED lines=90> */


	//----- nvinfo : EIATTR_MERCURY_ISA_VERSION
	.align		4
.L_225:
        /*05c0*/ 	.byte	0x03, 0x5f
        /*05c2*/ 	.short	0x0101


	//----- nvinfo : EIATTR_UNUSED_LOAD_BYTE_OFFSET
	.align		4
        /*05c4*/ 	.byte	0x04, 0x44
        /*05c6*/ 	.short	(.L_227 - .L_226)


	//   ....[0]....
.L_226:
        /*05c8*/ 	.word	0x00000aa0
        /*05cc*/ 	.word	0x0000fff0


	//   ....[1]....
        /*05d0*/ 	.word	0x00019990
        /*05d4*/ 	.word	0x0000fff0


	//----- nvinfo : EIATTR_INT_WARP_WIDE_INSTR_OFFSETS
	.align		4
.L_227:
        /*05d8*/ 	.byte	0x04, 0x31
        /*05da*/ 	.short	(.L_229 - .L_228)


	//   ....[0]....
.L_228:
        /*05dc*/ 	.word	0x00000190


	//   ....[1]....
        /*05e0*/ 	.word	0x000001d0


	//   ....[2]....
        /*05e4*/ 	.word	0x00000240


	//   ....[3]....
        /*05e8*/ 	.word	0x0001ed60


	//   ....[4]....
        /*05ec*/ 	.word	0x0001edf0


	//   ....[5]....
        /*05f0*/ 	.word	0x000217b0


	//   ....[6]....
        /*05f4*/ 	.word	0x00021840


	//----- nvinfo : EIATTR_COOP_GROUP_MASK_REGIDS
	.align		4
.L_229:
        /*05f8*/ 	.byte	0x04, 0x29
        /*05fa*/ 	.short	(.L_231 - .L_230)


	//   ....[0]....
.L_230:
        /*05fc*/ 	.word	0xffffffff


	//   ....[1]....
        /*0600*/ 	.word	0xffffffff


	//   ....[2]....
        /*0604*/ 	.word	0xffffffff


	//   ....[3]....
        /*0608*/ 	.word	0xffffffff


	//   ....[4]....
        /*060c*/ 	.word	0xffffffff


	//   ....[5]....
        /*0610*/ 	.word	0xffffffff


	//   ....[6]....
        /*0614*/ 	.word	0xffffffff


	//   ....[7]....
        /*0618*/ 	.word	0xffffffff


	//   ....[8]....
        /*061c*/ 	.word	0xffffffff


	//   ....[9]....
        /*0620*/ 	.word	0xffffffff


	//   ....[10]....
        /*0624*/ 	.word	0xffffffff


	//   ....[11]....
        /*0628*/ 	.word	0xffffffff


	//   ....[12]....
        /*062c*/ 	.word	0xffffffff


	//   ....[13]....
        /*0630*/ 	.word	0xffffffff


	//   ....[14]....
        /*0634*/ 	.word	0xffffffff


	//   ....[15]....
        /*0638*/ 	.word	0xffffffff


	//   ....[16]....
        /*063c*/ 	.word	0xffffffff


	//   ....[17]....
        /*0640*/ 	.word	0xffffffff


	//   ....[18]....
        /*0644*/ 	.word	0xffffffff


	//   ....[19]....
        /*0648*/ 	.word	0xffffffff


	//   ....[20]....
        /*064c*/ 	.word	0xffffffff


	//   ....[21]....
        /*0650*/ 	.word	0xffffffff


	//   ....[22]....
        /*0654*/ 	.word	0xffffffff


	//   ....[23]....
        /*0658*/ 	.word	0xffffffff


	//   ....[24]....
        /*065c*/ 	.word	0xffffffff


	//   ....[25]....
        /*0660*/ 	.word	0xffffffff


	//   ....[26]....
        /*0664*/ 	.word	0xffffffff


	//   ....[27]....
        /*0668*/ 	.word	0xffffffff


	//   ....[28]....
        /*066c*/ 	.word	0xffffffff


	//   ....[29]....
        /*0670*/ 	.word	0xffffffff


	//   ....[30]....
        /*0674*/ 	.word	0xffffffff


	//   ....[31]....
        /*0678*/ 	.word	0xffffffff


	//   ....[32]....
        /*067c*/ 	.word	0xffffffff


	//   ....[33]....
        /*0680*/ 	.word	0xffffffff


	//   ....[34]....
        /*0684*/ 	.word	0xffffffff


	//   ....[35]....
        /*0688*/ 	.word	0xffffffff


	//   ....[36]....
        /*068c*/ 	.word	0xffffffff


	//   ....[37]....
        /*0690*/ 	.word	0xffffffff


	//   ....[38]....
        /*0694*/ 	.word	0xffffffff


	//   ....[39]....
        /*0698*/ 	.word	0xffffffff


	//   ....[40]....
        /*069c*/ 	.word	0xffffffff


	//   ....[41]....
        /*06a0*/ 	.word	0xffffffff


	//   ....[42]....
        /*06a4*/ 	.word	0xffffffff


	//   ....[43]....
        /*06a8*/ 	.word	0xffffffff


	//   ....[44]....
        /*06ac*/ 	.word	0xffffffff


	//   ....[45]....
        /*06b0*/ 	.word	0xffffffff


	//   ....[46]....
        /*06b4*/ 	.word	0xffffffff


	//   ....[47]....
        /*06b8*/ 	.word	0xffffffff


	//   ....[48]....
        /*06bc*/ 	.word	0xffffffff


	//   ....[49]....
        /*06c0*/ 	.word	0xffffffff


	//   ....[50]....
        /*06c4*/ 	.word	0xffffffff


	//   ....[51]....
        /*06c8*/ 	.word	0xffffffff


	//   ....[52]....
        /*06cc*/ 	.word	0xffffffff


	//   ....[53]....
        /*06d0*/ 	.word	0xffffffff


	//   ....[54]....
        /*06d4*/ 	.word	0xffffffff


	//   ....[55]....
        /*06d8*/ 	.word	0xffffffff


	//   ....[56]....
        /*06dc*/ 	.word	0xffffffff


	//   ....[57]....
        /*06e0*/ 	.word	0xffffffff


	//   ....[58]....
        /*06e4*/ 	.word	0xffffffff


	//   ....[59]....
        /*06e8*/ 	.word	0xffffffff


	//   ....[60]....
        /*06ec*/ 	.word	0xffffffff


	//   ....[61]....
        /*06f0*/ 	.word	0xffffffff


	//   ....[62]....
        /*06f4*/ 	.word	0xffffffff


	//   ....[63]....
        /*06f8*/ 	.word	0xffffffff


	//   ....[64]....
        /*06fc*/ 	.word	0xffffffff


	//   ....[65]....
        /*0700*/ 	.word	0xffffffff


	//   ....[66]....
        /*0704*/ 	.word	0xffffffff


	//   ....[67]....
        /*0708*/ 	.word	0xffffffff


	//   ....[68]....
        /*070c*/ 	.word	0xffffffff


	//   ....[69]....
        /*0710*/ 	.word	0xffffffff


	//   ....[70]....
        /*0714*/ 	.word	0xffffffff


	//   ....[71]....
        /*0718*/ 	.word	0xffffffff


	//   ....[72]....
        /*071c*/ 	.word	0xffffffff


	//   ....[73]....
        /*0720*/ 	.word	0xffffffff


	//   ....[74]....
        /*0724*/ 	.word	0xffffffff


	//   ....[75]....
        /*0728*/ 	.word	0xffffffff


	//   ....[76]....
        /*072c*/ 	.word	0xffffffff


	//   ....[77]....
        /*0730*/ 	.word	0xffffffff


	//   ....[78]....
        /*0734*/ 	.word	0xffffffff


	//   ....[79]....
        /*0738*/ 	.word	0xffffffff


	//   ....[80]....
        /*073c*/ 	.word	0xffffffff


	//   ....[81]....
        /*0740*/ 	.word	0xffffffff


	//   ....[82]....
        /*0744*/ 	.word	0xffffffff


	//   ....[83]....
        /*0748*/ 	.word	0xffffffff


	//   ....[84]....
        /*074c*/ 	.word	0xffffffff


	//   ....[85]....
        /*0750*/ 	.word	0xffffffff


	//   ....[86]....
        /*0754*/ 	.word	0xffffffff


	//   ....[87]....
        /*0758*/ 	.word	0xffffffff


	//   ....[88]....
        /*075c*/ 	.word	0xffffffff


	//   ....[89]....
        /*0760*/ 	.word	0xffffffff


	//   ....[90]....
        /*0764*/ 	.word	0xffffffff


	//   ....[91]....
        /*0768*/ 	.word	0xffffffff


	//   ....[92]....
        /*076c*/ 	.word	0xffffffff


	//   ....[93]....
        /*0770*/ 	.word	0xffffffff


	//   ....[94]....
        /*0774*/ 	.word	0xffffffff


	//   ....[95]....
        /*0778*/ 	.word	0xffffffff


	//   ....[96]....
        /*077c*/ 	.word	0xffffffff


	//   ....[97]....
        /*0780*/ 	.word	0xffffffff


	//   ....[98]....
        /*0784*/ 	.word	0xffffffff


	//   ....[99]....
        /*0788*/ 	.word	0xffffffff


	//   ....[100]....
        /*078c*/ 	.word	0xffffffff


	//   ....[101]....
        /*0790*/ 	.word	0xffffffff


	//   ....[102]....
        /*0794*/ 	.word	0xffffffff


	//   ....[103]....
        /*0798*/ 	.word	0xffffffff


	//   ....[104]....
        /*079c*/ 	.word	0xffffffff


	//   ....[105]....
        /*07a0*/ 	.word	0xffffffff


	//   ....[106]....
        /*07a4*/ 	.word	0xffffffff


	//   ....[107]....
        /*07a8*/ 	.word	0xffffffff


	//   ....[108]....
        /*07ac*/ 	.word	0xffffffff


	//   ....[109]....
        /*07b0*/ 	.word	0xffffffff


	//   ....[110]....
        /*07b4*/ 	.word	0xffffffff


	//   ....[111]....
        /*07b8*/ 	.word	0xffffffff


	//   ....[112]....
        /*07bc*/ 	.word	0xffffffff


	//   ....[113]....
        /*07c0*/ 	.word	0xffffffff


	//   ....[114]....
        /*07c4*/ 	.word	0xffffffff


	//   ....[115]....
        /*07c8*/ 	.word	0xffffffff


	//   ....[116]....
        /*07cc*/ 	.word	0xffffffff


	//   ....[117]....
        /*07d0*/ 	.word	0xffffffff


	//   ....[118]....
        /*07d4*/ 	.word	0xffffffff


	//   ....[119]....
        /*07d8*/ 	.word	0xffffffff


	//   ....[120]....
        /*07dc*/ 	.word	0x0500000f


	//   ....[121]....
        /*07e0*/ 	.word	0x0500000f


	//   ....[122]....
        /*07e4*/ 	.word	0x0500000f


	//   ....[123]....
        /*07e8*/ 	.word	0x0500000f


	//   ....[124]....
        /*07ec*/ 	.word	0x0500000f


	//   ....[125]....
        /*07f0*/ 	.word	0x0500000f


	//   ....[126]....
        /*07f4*/ 	.word	0x0500000f


	//   ....[127]....
        /*07f8*/ 	.word	0x0500000f


	//   ....[128]....
        /*07fc*/ 	.word	0x0500000f


	//   ....[129]....
        /*0800*/ 	.word	0x0500000f


	//   ....[130]....
        /*0804*/ 	.word	0x0500000f


	//   ....[131]....
        /*0808*/ 	.word	0x0500000f


	//   ....[132]....
        /*080c*/ 	.word	0x0500000f


	//   ....[133]....
        /*0810*/ 	.word	0x0500000f


	//   ....[134]....
        /*0814*/ 	.word	0x0500000f


	//   ....[135]....
        /*0818*/ 	.word	0x0500000f


	//   ....[136]....
        /*081c*/ 	.word	0x0500000f


	//   ....[137]....
        /*0820*/ 	.word	0x0500000f


	//   ....[138]....
        /*0824*/ 	.word	0x0500000f


	//   ....[139]....
        /*0828*/ 	.word	0x0500000f


	//   ....[140]....
        /*082c*/ 	.word	0x0500000f


	//   ....[141]....
        /*0830*/ 	.word	0x0500000f


	//   ....[142]....
        /*0834*/ 	.word	0x0500000f


	//   ....[143]....
        /*0838*/ 	.word	0x0500000f


	//   ....[144]....
        /*083c*/ 	.word	0x0500000f


	//   ....[145]....
        /*0840*/ 	.word	0x0500000f


	//   ....[146]....
        /*0844*/ 	.word	0x0500000f


	//   ....[147]....
        /*0848*/ 	.word	0x0500000f


	//   ....[148]....
        /*084c*/ 	.word	0x0500000f


	//   ....[149]....
        /*0850*/ 	.word	0x0500000f


	//   ....[150]....
        /*0854*/ 	.word	0x0500000f


	//   ....[151]....
        /*0858*/ 	.word	0x0500000f


	//   ....[152]....
        /*085c*/ 	.word	0x0500000f


	//   ....[153]....
        /*0860*/ 	.word	0x0500000f


	//----- nvinfo : EIATTR_COOP_GROUP_INSTR_OFFSETS
	.align		4
.L_231:
        /*0864*/ 	.byte	0x04, 0x28
        /*0866*/ 	.short	(.L_233 - .L_232)


	//   ....[0]....
.L_232:
        /*0868*/ 	.word	0x00000070


	//   ....[1]....
        /*086c*/ 	.word	0x000001a0


	//   ....[2]....
        /*0870*/ 	.word	0x000001f0


	//   ....[3]....
        /*0874*/ 	.word	0x00000420


	//   ....[4]....
        /*0878*/ 	.word	0x00000580


	//   ....[5]....
        /*087c*/ 	.word	0x000006a0


	//   ....[6]....
        /*0880*/ 	.word	0x00000800


	//   ....[7]....
        /*0884*/ 	.word	0x000070b0


	//   ....[8]....
        /*0888*/ 	.word	0x00007a50


	//   ....[9]....
        /*088c*/ 	.word	0x00007a60


	//   ....[10]....
        /*0890*/ 	.word	0x00007a70


	//   ....[11]....
        /*0894*/ 	.word	0x00007a80


	//   ....[12]....
        /*0898*/ 	.word	0x00009750


	//   ....[13]....
        /*089c*/ 	.word	0x00009760


	//   ....[14]....
        /*08a0*/ 	.word	0x00009770


	//   ....[15]....
        /*08a4*/ 	.word	0x00009780


	//   ....[16]....
        /*08a8*/ 	.word	0x0000c320


	//   ....[17]....
        /*08ac*/ 	.word	0x0000cab0


	//   ....[18]....
        /*08b0*/ 	.word	0x0000df00


	//   ....[19]....
        /*08b4*/ 	.word	0x0000e040


	//   ....[20]....
        /*08b8*/ 	.word	0x0000e510


	//   ....[21]....
        /*08bc*/ 	.word	0x0000e620


	//   ....[22]....
        /*08c0*/ 	.word	0x000102e0


	//   ....[23]....
        /*08c4*/ 	.word	0x00010740


	//   ....[24]....
        /*08c8*/ 	.word	0x000114a0


	//   ....[25]....
        /*08cc*/ 	.word	0x000115b0


	//   ....[26]....
        /*08d0*/ 	.word	0x00011d30


	//   ....[27]....
        /*08d4*/ 	.word	0x00011d90


	//   ....[28]....
        /*08d8*/ 	.word	0x00014300


	//   ....[29]....
        /*08dc*/ 	.word	0x00014320


	//   ....[30]....
        /*08e0*/ 	.word	0x00014340


	//   ....[31]....
        /*08e4*/ 	.word	0x00014370


	//   ....[32]....
        /*08e8*/ 	.word	0x000163f0


	//   ....[33]....
        /*08ec*/ 	.word	0x00016870


	//   ....[34]....
        /*08f0*/ 	.word	0x00017550


	//   ....[35]....
        /*08f4*/ 	.word	0x000176e0


	//   ....[36]....
        /*08f8*/ 	.word	0x00017e60


	//   ....[37]....
        /*08fc*/ 	.word	0x00017ec0


	//   ....[38]....
        /*0900*/ 	.word	0x00019210


	//   ....[39]....
        /*0904*/ 	.word	0x000192d0


	//   ....[40]....
        /*0908*/ 	.word	0x00019310


	//   ....[41]....
        /*090c*/ 	.word	0x000193d0


	//   ....[42]....
        /*0910*/ 	.word	0x00019fb0


	//   ....[43]....
        /*0914*/ 	.word	0x00019fe0


	//   ....[44]....
        /*0918*/ 	.word	0x0001a000


	//   ....[45]....
        /*091c*/ 	.word	0x0001a020


	//   ....[46]....
        /*0920*/ 	.word	0x0001a040


	//   ....[47]....
        /*0924*/ 	.word	0x0001a050


	//   ....[48]....
        /*0928*/ 	.word	0x0001a060


	//   ....[49]....
        /*092c*/ 	.word	0x0001a070


	//   ....[50]....
        /*0930*/ 	.word	0x0001a080


	//   ....[51]....
        /*0934*/ 	.word	0x0001a090


	//   ....[52]....
        /*0938*/ 	.word	0x0001a0a0


	//   ....[53]....
        /*093c*/ 	.word	0x0001a0b0


	//   ....[54]....
        /*0940*/ 	.word	0x0001a0f0


	//   ....[55]....
        /*0944*/ 	.word	0x0001a100


	//   ....[56]....
        /*0948*/ 	.word	0x0001a110


	//   ....[57]....
        /*094c*/ 	.word	0x0001a120


	//   ....[58]....
        /*0950*/ 	.word	0x0001a130


	//   ....[59]....
        /*0954*/ 	.word	0x0001a140


	//   ....[60]....
        /*0958*/ 	.word	0x0001a150


	//   ....[61]....
        /*095c*/ 	.word	0x0001a160


	//   ....[62]....
        /*0960*/ 	.word	0x0001a170


	//   ....[63]....
        /*0964*/ 	.word	0x0001a180


	//   ....[64]....
        /*0968*/ 	.word	0x0001a190


	//   ....[65]....
        /*096c*/ 	.word	0x0001a1a0


	//   ....[66]....
        /*0970*/ 	.word	0x0001a8c0


	//   ....[67]....
        /*0974*/ 	.word	0x0001a900


	//   ....[68]....
        /*0978*/ 	.word	0x0001a960


	//   ....[69]....
        /*097c*/ 	.word	0x0001a970


	//   ....[70]....
        /*0980*/ 	.word	0x0001aeb0


	//   ....[71]....
        /*0984*/ 	.word	0x0001aee0


	//   ....[72]....
        /*0988*/ 	.word	0x0001afe0


	//   ....[73]....
        /*098c*/ 	.word	0x0001b000


	//   ....[74]....
        /*0990*/ 	.word	0x0001b910


	//   ....[75]....
        /*0994*/ 	.word	0x0001b920


	//   ....[76]....
        /*0998*/ 	.word	0x0001ba20


	//   ....[77]....
        /*099c*/ 	.word	0x0001ba40


	//   ....[78]....
        /*09a0*/ 	.word	0x0001bbd0


	//   ....[79]....
        /*09a4*/ 	.word	0x0001bd90


	//   ....[80]....
        /*09a8*/ 	.word	0x0001bdc0


	//   ....[81]....
        /*09ac*/ 	.word	0x0001bdf0


	//   ....[82]....
        /*09b0*/ 	.word	0x0001be20


	//   ....[83]....
        /*09b4*/ 	.word	0x0001be50


	//   ....[84]....
        /*09b8*/ 	.word	0x0001be80


	//   ....[85]....
        /*09bc*/ 	.word	0x0001bff0


	//   ....[86]....
        /*09c0*/ 	.word	0x0001c020


	//   ....[87]....
        /*09c4*/ 	.word	0x0001c050


	//   ....[88]....
        /*09c8*/ 	.word	0x0001c080


	//   ....[89]....
        /*09cc*/ 	.word	0x0001c0b0


	//   ....[90]....
        /*09d0*/ 	.word	0x0001c0e0


	//   ....[91]....
        /*09d4*/ 	.word	0x0001c180


	//   ....[92]....
        /*09d8*/ 	.word	0x0001c1e0


	//   ....[93]....
        /*09dc*/ 	.word	0x0001c280


	//   ....[94]....
        /*09e0*/ 	.word	0x0001d4e0


	//   ....[95]....
        /*09e4*/ 	.word	0x0001f490


	//   ....[96]....
        /*09e8*/ 	.word	0x00020350


	//   ....[97]....
        /*09ec*/ 	.word	0x00020360


	//   ....[98]....
        /*09f0*/ 	.word	0x00020370


	//   ....[99]....
        /*09f4*/ 	.word	0x00020380


	//   ....[100]....
        /*09f8*/ 	.word	0x000204b0


	//   ....[101]....
        /*09fc*/ 	.word	0x000204c0


	//   ....[102]....
        /*0a00*/ 	.word	0x00021f10


	//   ....[103]....
        /*0a04*/ 	.word	0x00021f40


	//   ....[104]....
        /*0a08*/ 	.word	0x00021f80


	//   ....[105]....
        /*0a0c*/ 	.word	0x00021fb0


	//   ....[106]....
        /*0a10*/ 	.word	0x00021fe0


	//   ....[107]....
        /*0a14*/ 	.word	0x00022010


	//   ....[108]....
        /*0a18*/ 	.word	0x00022040


	//   ....[109]....
        /*0a1c*/ 	.word	0x00022070


	//   ....[110]....
        /*0a20*/ 	.word	0x000221f0


	//   ....[111]....
        /*0a24*/ 	.word	0x00022220


	//   ....[112]....
        /*0a28*/ 	.word	0x00022250


	//   ....[113]....
        /*0a2c*/ 	.word	0x00022280


	//   ....[114]....
        /*0a30*/ 	.word	0x000222b0


	//   ....[115]....
        /*0a34*/ 	.word	0x000222e0


	//   ....[116]....
        /*0a38*/ 	.word	0x000223a0


	//   ....[117]....
        /*0a3c*/ 	.word	0x000223c0


	//   ....[118]....
        /*0a40*/ 	.word	0x00022430


	//   ....[119]....
        /*0a44*/ 	.word	0x00022ad0


	//   ....[120]....
        /*0a48*/ 	.word	0x00022f40


	//   ....[121]....
        /*0a4c*/ 	.word	0x00022fd0


	//   ....[122]....
        /*0a50*/ 	.word	0x00023020


	//   ....[123]....
        /*0a54*/ 	.word	0x00023070


	//   ....[124]....
        /*0a58*/ 	.word	0x00023140


	//   ....[125]....
        /*0a5c*/ 	.word	0x000231d0


	//   ....[126]....
        /*0a60*/ 	.word	0x00023220


	//   ....[127]....
        /*0a64*/ 	.word	0x00023270


	//   ....[128]....
        /*0a68*/ 	.word	0x00023610


	//   ....[129]....
        /*0a6c*/ 	.word	0x000238f0


	//   ....[130]....
        /*0a70*/ 	.word	0x00023af0


	//   ....[131]....
        /*0a74*/ 	.word	0x00023b40


	//   ....[132]....
        /*0a78*/ 	.word	0x00023ba0


	//   ....[133]....
        /*0a7c*/ 	.word	0x00023c40


	//   ....[134]....
        /*0a80*/ 	.word	0x00023d10


	//   ....[135]....
        /*0a84*/ 	.word	0x00023df0


	//   ....[136]....
        /*0a88*/ 	.word	0x000240c0


	//   ....[137]....
        /*0a8c*/ 	.word	0x00024160


	//   ....[138]....
        /*0a90*/ 	.word	0x00024280


	//   ....[139]....
        /*0a94*/ 	.word	0x000242f0


	//   ....[140]....
        /*0a98*/ 	.word	0x00024360


	//   ....[141]....
        /*0a9c*/ 	.word	0x000243d0


	//   ....[142]....
        /*0aa0*/ 	.word	0x00024440


	//   ....[143]....
        /*0aa4*/ 	.word	0x000244c0


	//   ....[144]....
        /*0aa8*/ 	.word	0x00024550


	//   ....[145]....
        /*0aac*/ 	.word	0x000245e0


	//   ....[146]....
        /*0ab0*/ 	.word	0x00024650


	//   ....[147]....
        /*0ab4*/ 	.word	0x000246c0


	//   ....[148]....
        /*0ab8*/ 	.word	0x00024730


	//   ....[149]....
        /*0abc*/ 	.word	0x000247b0


	//   ....[150]....
        /*0ac0*/ 	.word	0x00024820


	//   ....[151]....
        /*0ac4*/ 	.word	0x000248c0


	//   ....[152]....
        /*0ac8*/ 	.word	0x00024950


	//   ....[153]....
        /*0acc*/ 	.word	0x00024a80


	//----- nvinfo : EIATTR_REG_RECONFIG
	.align		4
.L_233:
        /*0ad0*/ 	.byte	0x01, 0x54
	.zero		2


	//----- nvinfo : EIATTR_SYSCALL_OFFSETS
	.align		4
        /*0ad4*/ 	.byte	0x04, 0x46
        /*0ad6*/ 	.short	(.L_235 - .L_234)


	//   ....[0]....
.L_234:
        /*0ad8*/ 	.word	0x00001d40


	//   ....[1]....
        /*0adc*/ 	.word	0x00001e90


	//   ....[2]....
        /*0ae0*/ 	.word	0x00007220


	//   ....[3]....
        /*0ae4*/ 	.word	0x000077f0


	//   ....[4]....
        /*0ae8*/ 	.word	0x0001ef50


	//   ....[5]....
        /*0aec*/ 	.word	0x0001f0c0


	//   ....[6]....
        /*0af0*/ 	.word	0x0001f210


	//   ....[7]....
        /*0af4*/ 	.word	0x0001f350


	//   ....[8]....
        /*0af8*/ 	.word	0x0001fdf0


	//----- nvinfo : EIATTR_MBARRIER_INSTR_OFFSETS
	.align		4
.L_235:
        /*0afc*/ 	.byte	0x04, 0x39
        /*0afe*/ 	.short	(.L_237 - .L_236)


	//   ....[0]....
.L_236:
        /*0b00*/ 	.word	0x000002d0
        /*0b04*/ 	.word	0x000000ff
        /*0b08*/ 	.word	0x00019c00
        /*0b0c*/ 	.short	0x0100
        /*0b0e*/ 	.byte	0x08
	.zero		1


	//   ....[1]....
        /*0b10*/ 	.word	0x000002e0
        /*0b14*/ 	.word	0x000000ff
        /*0b18*/ 	.word	0x00019c20
        /*0b1c*/ 	.short	0x0100
        /*0b1e*/ 	.byte	0x08
	.zero		1


	//   ....[2]....
        /*0b20*/ 	.word	0x000003d0
        /*0b24*/ 	.word	0x000000ff
        /*0b28*/ 	.word	0x00019c30
        /*0b2c*/ 	.short	0x0100
        /*0b2e*/ 	.byte	0x08
	.zero		1


	//   ....[3]....
        /*0b30*/ 	.word	0x000003e0
        /*0b34*/ 	.word	0x000000ff
        /*0b38*/ 	.word	0x00019c40
        /*0b3c*/ 	.short	0x0100
        /*0b3e*/ 	.byte	0x08
	.zero		1


	//   ....[4]....
        /*0b40*/ 	.word	0x000003f0
        /*0b44*/ 	.word	0x000000ff
        /*0b48*/ 	.word	0x00019c38
        /*0b4c*/ 	.short	0x0100
        /*0b4e*/ 	.byte	0x08
	.zero		1


	//   ....[5]....
        /*0b50*/ 	.word	0x00000400
        /*0b54*/ 	.word	0x000000ff
        /*0b58*/ 	.word	0x00019c48
        /*0b5c*/ 	.short	0x0100
        /*0b5e*/ 	.byte	0x08
	.zero		1


	//   ....[6]....
        /*0b60*/ 	.word	0x00000530
        /*0b64*/ 	.word	0x000000ff
        /*0b68*/ 	.word	0x00019c50
        /*0b6c*/ 	.short	0x0100
        /*0b6e*/ 	.byte	0x08
	.zero		1


	//   ....[7]....
        /*0b70*/ 	.word	0x00000540
        /*0b74*/ 	.word	0x000000ff
        /*0b78*/ 	.word	0x00019c60
        /*0b7c*/ 	.short	0x0100
        /*0b7e*/ 	.byte	0x08
	.zero		1


	//   ....[8]....
        /*0b80*/ 	.word	0x00000550
        /*0b84*/ 	.word	0x000000ff
        /*0b88*/ 	.word	0x00019c58
        /*0b8c*/ 	.short	0x0100
        /*0b8e*/ 	.byte	0x08
	.zero		1


	//   ....[9]....
        /*0b90*/ 	.word	0x00000560
        /*0b94*/ 	.word	0x000000ff
        /*0b98*/ 	.word	0x00019c68
        /*0b9c*/ 	.short	0x0100
        /*0b9e*/ 	.byte	0x08
	.zero		1


	//   ....[10]....
        /*0ba0*/ 	.word	0x00000650
        /*0ba4*/ 	.word	0x000000ff
        /*0ba8*/ 	.word	0x00019c70
        /*0bac*/ 	.short	0x0100
        /*0bae*/ 	.byte	0x06
	.zero		1


	//   ....[11]....
        /*0bb0*/ 	.word	0x00000660
        /*0bb4*/ 	.word	0x000000ff
        /*0bb8*/ 	.word	0x00019c80
        /*0bbc*/ 	.short	0x0100
        /*0bbe*/ 	.byte	0x06
	.zero		1


	//   ....[12]....
        /*0bc0*/ 	.word	0x00000670
        /*0bc4*/ 	.word	0x000000ff
        /*0bc8*/ 	.word	0x00019c78
        /*0bcc*/ 	.short	0x0100
        /*0bce*/ 	.byte	0x06
	.zero		1


	//   ....[13]....
        /*0bd0*/ 	.word	0x00000680
        /*0bd4*/ 	.word	0x000000ff
        /*0bd8*/ 	.word	0x00019c88
        /*0bdc*/ 	.short	0x0100
        /*0bde*/ 	.byte	0x06
	.zero		1


	//   ....[14]....
        /*0be0*/ 	.word	0x000007b0
        /*0be4*/ 	.word	0x000000ff
        /*0be8*/ 	.word	0x00019c90
        /*0bec*/ 	.short	0x0100
        /*0bee*/ 	.byte	0x08
	.zero		1


	//   ....[15]....
        /*0bf0*/ 	.word	0x000007c0
        /*0bf4*/ 	.word	0x000000ff
        /*0bf8*/ 	.word	0x00019ca0
        /*0bfc*/ 	.short	0x0100
        /*0bfe*/ 	.byte	0x08
	.zero		1


	//   ....[16]....
        /*0c00*/ 	.word	0x000007d0
        /*0c04*/ 	.word	0x000000ff
        /*0c08*/ 	.word	0x00019c98
        /*0c0c*/ 	.short	0x0100
        /*0c0e*/ 	.byte	0x08
	.zero		1


	//   ....[17]....
        /*0c10*/ 	.word	0x000007e0
        /*0c14*/ 	.word	0x000000ff
        /*0c18*/ 	.word	0x00019ca8
        /*0c1c*/ 	.short	0x0100
        /*0c1e*/ 	.byte	0x08
	.zero		1


	//   ....[18]....
        /*0c20*/ 	.word	0x00000910
        /*0c24*/ 	.word	0x000000ff
        /*0c28*/ 	.word	0x00019cb0
        /*0c2c*/ 	.short	0x0100
        /*0c2e*/ 	.byte	0x08
	.zero		1


	//   ....[19]....
        /*0c30*/ 	.word	0x00000920
        /*0c34*/ 	.word	0x000000ff
        /*0c38*/ 	.word	0x00019cc0
        /*0c3c*/ 	.short	0x0100
        /*0c3e*/ 	.byte	0x08
	.zero		1


	//   ....[20]....
        /*0c40*/ 	.word	0x00000930
        /*0c44*/ 	.word	0x000000ff
        /*0c48*/ 	.word	0x00019cb8
        /*0c4c*/ 	.short	0x0100
        /*0c4e*/ 	.byte	0x08
	.zero		1


	//   ....[21]....
        /*0c50*/ 	.word	0x00000940
        /*0c54*/ 	.word	0x000000ff
        /*0c58*/ 	.word	0x00019cc8
        /*0c5c*/ 	.short	0x0100
        /*0c5e*/ 	.byte	0x08
	.zero		1


	//   ....[22]....
        /*0c60*/ 	.word	0x00002c20
        /*0c64*/ 	.word	0x00000053
        /*0c68*/ 	.word	0x00019c90
        /*0c6c*/ 	.short	0x010a
        /*0c6e*/ 	.byte	0x3f
	.zero		1


	//   ....[23]....
        /*0c70*/ 	.word	0x00004460
        /*0c74*/ 	.word	0x00000053
        /*0c78*/ 	.word	0x00019c90
        /*0c7c*/ 	.short	0x010a
        /*0c7e*/ 	.byte	0x3f
	.zero		1


	//   ....[24]....
        /*0c80*/ 	.word	0x000064f0
        /*0c84*/ 	.word	0x00000053
        /*0c88*/ 	.word	0x00019c90
        /*0c8c*/ 	.short	0x010a
        /*0c8e*/ 	.byte	0x3f
	.zero		1


	//   ....[25]....
        /*0c90*/ 	.word	0x000066a0
        /*0c94*/ 	.word	0x00000008
        /*0c98*/ 	.word	0x00000000
        /*0c9c*/ 	.short	0x0101
        /*0c9e*/ 	.byte	0x3f
	.zero		1


	//   ....[26]....
        /*0ca0*/ 	.word	0x000066e0
        /*0ca4*/ 	.word	0x00000053
        /*0ca8*/ 	.word	0x00019cb0
        /*0cac*/ 	.short	0x010a
        /*0cae*/ 	.byte	0x3f
	.zero		1


	//   ....[27]....
        /*0cb0*/ 	.word	0x00006960
        /*0cb4*/ 	.word	0x00000053
        /*0cb8*/ 	.word	0x00000000
        /*0cbc*/ 	.short	0x0101
        /*0cbe*/ 	.byte	0x3f
	.zero		1


	//   ....[28]....
        /*0cc0*/ 	.word	0x00007570
        /*0cc4*/ 	.word	0x00000010
        /*0cc8*/ 	.word	0x00019c00
        /*0ccc*/ 	.short	0x010a
        /*0cce*/ 	.byte	0x3f
	.zero		1


	//   ....[29]....
        /*0cd0*/ 	.word	0x000075c0
        /*0cd4*/ 	.word	0x00000010
        /*0cd8*/ 	.word	0x00019c00
        /*0cdc*/ 	.short	0x010a
        /*0cde*/ 	.byte	0x3f
	.zero		1


	//   ....[30]....
        /*0ce0*/ 	.word	0x00007dc0
        /*0ce4*/ 	.word	0x00000010
        /*0ce8*/ 	.word	0x00019c00
        /*0cec*/ 	.short	0x010a
        /*0cee*/ 	.byte	0x3f
	.zero		1


	//   ....[31]....
        /*0cf0*/ 	.word	0x00009a80
        /*0cf4*/ 	.word	0x00000010
        /*0cf8*/ 	.word	0x00019c00
        /*0cfc*/ 	.short	0x010a
        /*0cfe*/ 	.byte	0x3f
	.zero		1


	//   ....[32]....
        /*0d00*/ 	.word	0x0000bc30
        /*0d04*/ 	.word	0x00000003
        /*0d08*/ 	.word	0x00019c30
        /*0d0c*/ 	.short	0x010a
        /*0d0e*/ 	.byte	0x3f
	.zero		1


	//   ....[33]....
        /*0d10*/ 	.word	0x0000bca0
        /*0d14*/ 	.word	0x00000003
        /*0d18*/ 	.word	0x00019c30
        /*0d1c*/ 	.short	0x010a
        /*0d1e*/ 	.byte	0x3f
	.zero		1


	//   ....[34]....
        /*0d20*/ 	.word	0x0000c4e0
        /*0d24*/ 	.word	0x00000004
        /*0d28*/ 	.word	0x00000000
        /*0d2c*/ 	.short	0x0101
        /*0d2e*/ 	.byte	0x3f
	.zero		1


	//   ....[35]....
        /*0d30*/ 	.word	0x0000f720
        /*0d34*/ 	.word	0x00000005
        /*0d38*/ 	.word	0x00019c30
        /*0d3c*/ 	.short	0x010a
        /*0d3e*/ 	.byte	0x3f
	.zero		1


	//   ....[36]....
        /*0d40*/ 	.word	0x0000f7a0
        /*0d44*/ 	.word	0x00000005
        /*0d48*/ 	.word	0x00019c30
        /*0d4c*/ 	.short	0x010a
        /*0d4e*/ 	.byte	0x3f
	.zero		1


	//   ....[37]....
        /*0d50*/ 	.word	0x0000f9c0
        /*0d54*/ 	.word	0x00000013
        /*0d58*/ 	.word	0x00019c50
        /*0d5c*/ 	.short	0x010a
        /*0d5e*/ 	.byte	0x3f
	.zero		1


	//   ....[38]....
        /*0d60*/ 	.word	0x0000fa10
        /*0d64*/ 	.word	0x00000013
        /*0d68*/ 	.word	0x00019c50
        /*0d6c*/ 	.short	0x010a
        /*0d6e*/ 	.byte	0x3f
	.zero		1


	//   ....[39]....
        /*0d70*/ 	.word	0x00010300
        /*0d74*/ 	.word	0x00000005
        /*0d78*/ 	.word	0x00000000
        /*0d7c*/ 	.short	0x0101
        /*0d7e*/ 	.byte	0x3f
	.zero		1


	//   ....[40]....
        /*0d80*/ 	.word	0x000127a0
        /*0d84*/ 	.word	0x00000013
        /*0d88*/ 	.word	0x00000000
        /*0d8c*/ 	.short	0x0101
        /*0d8e*/ 	.byte	0x3f
	.zero		1


	//   ....[41]....
        /*0d90*/ 	.word	0x000131f0
        /*0d94*/ 	.word	0x00000015
        /*0d98*/ 	.word	0x00019c30
        /*0d9c*/ 	.short	0x010a
        /*0d9e*/ 	.byte	0x3f
	.zero		1


	//   ....[42]....
        /*0da0*/ 	.word	0x00013270
        /*0da4*/ 	.word	0x00000015
        /*0da8*/ 	.word	0x00019c30
        /*0dac*/ 	.short	0x010a
        /*0dae*/ 	.byte	0x3f
	.zero		1


	//   ....[43]....
        /*0db0*/ 	.word	0x00013490
        /*0db4*/ 	.word	0x0000009a
        /*0db8*/ 	.word	0x00019c50
        /*0dbc*/ 	.short	0x010a
        /*0dbe*/ 	.byte	0x3f
	.zero		1


	//   ....[44]....
        /*0dc0*/ 	.word	0x000134e0
        /*0dc4*/ 	.word	0x0000009a
        /*0dc8*/ 	.word	0x00019c50
        /*0dcc*/ 	.short	0x010a
        /*0dce*/ 	.byte	0x3f
	.zero		1


	//   ....[45]....
        /*0dd0*/ 	.word	0x00014450
        /*0dd4*/ 	.word	0x00000015
        /*0dd8*/ 	.word	0x00000000
        /*0ddc*/ 	.short	0x0101
        /*0dde*/ 	.byte	0x3f
	.zero		1


	//   ....[46]....
        /*0de0*/ 	.word	0x000156d0
        /*0de4*/ 	.word	0x0000009a
        /*0de8*/ 	.word	0x00000000
        /*0dec*/ 	.short	0x0101
        /*0dee*/ 	.byte	0x3f
	.zero		1


	//   ....[47]....
        /*0df0*/ 	.word	0x00015850
        /*0df4*/ 	.word	0x0000009a
        /*0df8*/ 	.word	0x00019c30
        /*0dfc*/ 	.short	0x010a
        /*0dfe*/ 	.byte	0x3f
	.zero		1


	//   ....[48]....
        /*0e00*/ 	.word	0x000158d0
        /*0e04*/ 	.word	0x0000009a
        /*0e08*/ 	.word	0x00019c30
        /*0e0c*/ 	.short	0x010a
        /*0e0e*/ 	.byte	0x3f
	.zero		1


	//   ....[49]....
        /*0e10*/ 	.word	0x00015af0
        /*0e14*/ 	.word	0x00000015
        /*0e18*/ 	.word	0x00019c50
        /*0e1c*/ 	.short	0x010a
        /*0e1e*/ 	.byte	0x3f
	.zero		1


	//   ....[50]....
        /*0e20*/ 	.word	0x00015b40
        /*0e24*/ 	.word	0x00000015
        /*0e28*/ 	.word	0x00019c50
        /*0e2c*/ 	.short	0x010a
        /*0e2e*/ 	.byte	0x3f
	.zero		1


	//   ....[51]....
        /*0e30*/ 	.word	0x00016470
        /*0e34*/ 	.word	0x0000002e
        /*0e38*/ 	.word	0x00000000
        /*0e3c*/ 	.short	0x0101
        /*0e3e*/ 	.byte	0x3f
	.zero		1


	//   ....[52]....
        /*0e40*/ 	.word	0x000188d0
        /*0e44*/ 	.word	0x00000015
        /*0e48*/ 	.word	0x00000000
        /*0e4c*/ 	.short	0x0101
        /*0e4e*/ 	.byte	0x3f
	.zero		1


	//   ....[53]....
        /*0e50*/ 	.word	0x00018f60
        /*0e54*/ 	.word	0x00000005
        /*0e58*/ 	.word	0x00019c50
        /*0e5c*/ 	.short	0x010a
        /*0e5e*/ 	.byte	0x3f
	.zero		1


	//   ....[54]....
        /*0e60*/ 	.word	0x00018fb0
        /*0e64*/ 	.word	0x00000005
        /*0e68*/ 	.word	0x00019c50
        /*0e6c*/ 	.short	0x010a
        /*0e6e*/ 	.byte	0x3f
	.zero		1


	//   ....[55]....
        /*0e70*/ 	.word	0x000198e0
        /*0e74*/ 	.word	0x00000005
        /*0e78*/ 	.word	0x00000000
        /*0e7c*/ 	.short	0x0101
        /*0e7e*/ 	.byte	0x3f
	.zero		1


	//   ....[56]....
        /*0e80*/ 	.word	0x0001aed0
        /*0e84*/ 	.word	0x00000000
        /*0e88*/ 	.word	0x00000000
        /*0e8c*/ 	.short	0x0101
        /*0e8e*/ 	.byte	0x3f
	.zero		1


	//   ....[57]....
        /*0e90*/ 	.word	0x0001d5c0
        /*0e94*/ 	.word	0x00000017
        /*0e98*/ 	.word	0x00019c20
        /*0e9c*/ 	.short	0x010a
        /*0e9e*/ 	.byte	0x3f
	.zero		1


	//   ....[58]....
        /*0ea0*/ 	.word	0x0001d650
        /*0ea4*/ 	.word	0x0000000a
        /*0ea8*/ 	.word	0x00019ca0
        /*0eac*/ 	.short	0x010a
        /*0eae*/ 	.byte	0x3f
	.zero		1


	//   ....[59]....
        /*0eb0*/ 	.word	0x0001daa0
        /*0eb4*/ 	.word	0x0000000a
        /*0eb8*/ 	.word	0x00019cc0
        /*0ebc*/ 	.short	0x010a
        /*0ebe*/ 	.byte	0x3f
	.zero		1


	//   ....[60]....
        /*0ec0*/ 	.word	0x0001dfb0
        /*0ec4*/ 	.word	0x00000009
        /*0ec8*/ 	.word	0x00019ca0
        /*0ecc*/ 	.short	0x010a
        /*0ece*/ 	.byte	0x3f
	.zero		1


	//   ....[61]....
        /*0ed0*/ 	.word	0x0001e3f0
        /*0ed4*/ 	.word	0x00000009
        /*0ed8*/ 	.word	0x00019cc0
        /*0edc*/ 	.short	0x010a
        /*0ede*/ 	.byte	0x3f
	.zero		1


	//   ....[62]....
        /*0ee0*/ 	.word	0x0001f6c0
        /*0ee4*/ 	.word	0x00000004
        /*0ee8*/ 	.word	0x00019c80
        /*0eec*/ 	.short	0x010a
        /*0eee*/ 	.byte	0x3f
	.zero		1


	//   ....[63]....
        /*0ef0*/ 	.word	0x0001f920
        /*0ef4*/ 	.word	0x00000004
        /*0ef8*/ 	.word	0x00019c40
        /*0efc*/ 	.short	0x010a
        /*0efe*/ 	.byte	0x3f
	.zero		1


	//   ....[64]....
        /*0f00*/ 	.word	0x000205a0
        /*0f04*/ 	.word	0x00000017
        /*0f08*/ 	.word	0x00019c00
        /*0f0c*/ 	.short	0x0107
        /*0f0e*/ 	.byte	0x3f
	.zero		1


	//   ....[65]....
        /*0f10*/ 	.word	0x000206a0
        /*0f14*/ 	.word	0x00000017
        /*0f18*/ 	.word	0x00019c00
        /*0f1c*/ 	.short	0x0101
        /*0f1e*/ 	.byte	0x3f
	.zero		1


	//   ....[66]....
        /*0f20*/ 	.word	0x000206c0
        /*0f24*/ 	.word	0x00000017
        /*0f28*/ 	.word	0x00019c20
        /*0f2c*/ 	.short	0x010a
        /*0f2e*/ 	.byte	0x3f
	.zero		1


	//   ....[67]....
        /*0f30*/ 	.word	0x000209b0
        /*0f34*/ 	.word	0x00000006
        /*0f38*/ 	.word	0x00019c80
        /*0f3c*/ 	.short	0x010a
        /*0f3e*/ 	.byte	0x3f
	.zero		1


	//   ....[68]....
        /*0f40*/ 	.word	0x00020de0
        /*0f44*/ 	.word	0x00000006
        /*0f48*/ 	.word	0x00019c40
        /*0f4c*/ 	.short	0x010a
        /*0f4e*/ 	.byte	0x3f
	.zero		1


	//   ....[69]....
        /*0f50*/ 	.word	0x00021290
        /*0f54*/ 	.word	0x00000003
        /*0f58*/ 	.word	0x00019c70
        /*0f5c*/ 	.short	0x010a
        /*0f5e*/ 	.byte	0x3f
	.zero		1


	//   ....[70]....
        /*0f60*/ 	.word	0x00021300
        /*0f64*/ 	.word	0x00000003
        /*0f68*/ 	.word	0x00019c60
        /*0f6c*/ 	.short	0x010a
        /*0f6e*/ 	.byte	0x3f
	.zero		1


	//   ....[71]....
        /*0f70*/ 	.word	0x00021680
        /*0f74*/ 	.word	0x00000003
        /*0f78*/ 	.word	0x00019c50
        /*0f7c*/ 	.short	0x0101
        /*0f7e*/ 	.byte	0x3f
	.zero		1


	//   ....[72]....
        /*0f80*/ 	.word	0x00021700
        /*0f84*/ 	.word	0x00000003
        /*0f88*/ 	.word	0x00000000
        /*0f8c*/ 	.short	0x0101
        /*0f8e*/ 	.byte	0x3f
	.zero		1


	//   ....[73]....
        /*0f90*/ 	.word	0x00021900
        /*0f94*/ 	.word	0x00000003
        /*0f98*/ 	.word	0x00019c70
        /*0f9c*/ 	.short	0x010a
        /*0f9e*/ 	.byte	0x3f
	.zero		1


	//   ....[74]....
        /*0fa0*/ 	.word	0x00021970
        /*0fa4*/ 	.word	0x00000003
        /*0fa8*/ 	.word	0x00019c60
        /*0fac*/ 	.short	0x010a
        /*0fae*/ 	.byte	0x3f
	.zero		1


	//   ....[75]....
        /*0fb0*/ 	.word	0x00021cf0
        /*0fb4*/ 	.word	0x00000003
        /*0fb8*/ 	.word	0x00019c50
        /*0fbc*/ 	.short	0x0101
        /*0fbe*/ 	.byte	0x3f
	.zero		1


	//   ....[76]....
        /*0fc0*/ 	.word	0x00021d40
        /*0fc4*/ 	.word	0x00000000
        /*0fc8*/ 	.word	0x00000000
        /*0fcc*/ 	.short	0x0101
        /*0fce*/ 	.byte	0x3f
	.zero		1


	//   ....[77]....
        /*0fd0*/ 	.word	0x00022a50
        /*0fd4*/ 	.word	0x00000009
        /*0fd8*/ 	.word	0x00019c20
        /*0fdc*/ 	.short	0x010a
        /*0fde*/ 	.byte	0x3f
	.zero		1


	//   ....[78]....
        /*0fe0*/ 	.word	0x00022be0
        /*0fe4*/ 	.word	0x00000007
        /*0fe8*/ 	.word	0x00000000
        /*0fec*/ 	.short	0x010a
        /*0fee*/ 	.byte	0x3f
	.zero		1


	//   ....[79]....
        /*0ff0*/ 	.word	0x00022c50
        /*0ff4*/ 	.word	0x00000003
        /*0ff8*/ 	.word	0x00000000
        /*0ffc*/ 	.short	0x010a
        /*0ffe*/ 	.byte	0x3f
	.zero		1


	//   ....[80]....
        /*1000*/ 	.word	0x00022ca0
        /*1004*/ 	.word	0x00000003
        /*1008*/ 	.word	0x00019c60
        /*100c*/ 	.short	0x010a
        /*100e*/ 	.byte	0x3f
	.zero		1


	//   ....[81]....
        /*1010*/ 	.word	0x00022cf0
        /*1014*/ 	.word	0x00000005
        /*1018*/ 	.word	0x00019c60
        /*101c*/ 	.short	0x010a
        /*101e*/ 	.byte	0x3f
	.zero		1


	//   ....[82]....
        /*1020*/ 	.word	0x00022d30
        /*1024*/ 	.word	0x00000003
        /*1028*/ 	.word	0x00019c80
        /*102c*/ 	.short	0x010a
        /*102e*/ 	.byte	0x3f
	.zero		1


	//   ....[83]....
        /*1030*/ 	.word	0x00022d50
        /*1034*/ 	.word	0x00000005
        /*1038*/ 	.word	0x00019c80
        /*103c*/ 	.short	0x010a
        /*103e*/ 	.byte	0x3f
	.zero		1


	//   ....[84]....
        /*1040*/ 	.word	0x00022db0
        /*1044*/ 	.word	0x00000053
        /*1048*/ 	.word	0x00019c90
        /*104c*/ 	.short	0x010a
        /*104e*/ 	.byte	0x3f
	.zero		1


	//   ....[85]....
        /*1050*/ 	.word	0x00022e00
        /*1054*/ 	.word	0x00000053
        /*1058*/ 	.word	0x00019c90
        /*105c*/ 	.short	0x010a
        /*105e*/ 	.byte	0x3f
	.zero		1


	//   ....[86]....
        /*1060*/ 	.word	0x00022e50
        /*1064*/ 	.word	0x00000053
        /*1068*/ 	.word	0x00019c90
        /*106c*/ 	.short	0x010a
        /*106e*/ 	.byte	0x3f
	.zero		1


	//   ....[87]....
        /*1070*/ 	.word	0x00022ea0
        /*1074*/ 	.word	0x00000053
        /*1078*/ 	.word	0x00019cb0
        /*107c*/ 	.short	0x010a
        /*107e*/ 	.byte	0x3f
	.zero		1


	//   ....[88]....
        /*1080*/ 	.word	0x000230a0
        /*1084*/ 	.word	0x00000010
        /*1088*/ 	.word	0x00019c00
        /*108c*/ 	.short	0x010a
        /*108e*/ 	.byte	0x3f
	.zero		1


	//   ....[89]....
        /*1090*/ 	.word	0x000232b0
        /*1094*/ 	.word	0x00000010
        /*1098*/ 	.word	0x00019c00
        /*109c*/ 	.short	0x010a
        /*109e*/ 	.byte	0x3f
	.zero		1


	//   ....[90]....
        /*10a0*/ 	.word	0x00023300
        /*10a4*/ 	.word	0x00000003
        /*10a8*/ 	.word	0x00019c30
        /*10ac*/ 	.short	0x010a
        /*10ae*/ 	.byte	0x3f
	.zero		1


	//   ....[91]....
        /*10b0*/ 	.word	0x00023350
        /*10b4*/ 	.word	0x00000005
        /*10b8*/ 	.word	0x00019c30
        /*10bc*/ 	.short	0x010a
        /*10be*/ 	.byte	0x3f
	.zero		1


	//   ....[92]....
        /*10c0*/ 	.word	0x000233a0
        /*10c4*/ 	.word	0x00000013
        /*10c8*/ 	.word	0x00019c50
        /*10cc*/ 	.short	0x010a
        /*10ce*/ 	.byte	0x3f
	.zero		1


	//   ....[93]....
        /*10d0*/ 	.word	0x000233f0
        /*10d4*/ 	.word	0x00000015
        /*10d8*/ 	.word	0x00019c30
        /*10dc*/ 	.short	0x010a
        /*10de*/ 	.byte	0x3f
	.zero		1


	//   ....[94]....
        /*10e0*/ 	.word	0x00023440
        /*10e4*/ 	.word	0x0000009a
        /*10e8*/ 	.word	0x00019c50
        /*10ec*/ 	.short	0x010a
        /*10ee*/ 	.byte	0x3f
	.zero		1


	//   ....[95]....
        /*10f0*/ 	.word	0x00023490
        /*10f4*/ 	.word	0x0000009a
        /*10f8*/ 	.word	0x00019c30
        /*10fc*/ 	.short	0x010a
        /*10fe*/ 	.byte	0x3f
	.zero		1


	//   ....[96]....
        /*1100*/ 	.word	0x000234e0
        /*1104*/ 	.word	0x00000015
        /*1108*/ 	.word	0x00019c50
        /*110c*/ 	.short	0x010a
        /*110e*/ 	.byte	0x3f
	.zero		1


	//   ....[97]....
        /*1110*/ 	.word	0x00023530
        /*1114*/ 	.word	0x00000005
        /*1118*/ 	.word	0x00019c50
        /*111c*/ 	.short	0x010a
        /*111e*/ 	.byte	0x3f
	.zero		1


	//   ....[98]....
        /*1120*/ 	.word	0x000236d0
        /*1124*/ 	.word	0x00000017
        /*1128*/ 	.word	0x00019c20
        /*112c*/ 	.short	0x010a
        /*112e*/ 	.byte	0x3f
	.zero		1


	//   ....[99]....
        /*1130*/ 	.word	0x00023720
        /*1134*/ 	.word	0x0000000a
        /*1138*/ 	.word	0x00019ca0
        /*113c*/ 	.short	0x010a
        /*113e*/ 	.byte	0x3f
	.zero		1


	//   ....[100]....
        /*1140*/ 	.word	0x00023770
        /*1144*/ 	.word	0x0000000a
        /*1148*/ 	.word	0x00019cc0
        /*114c*/ 	.short	0x010a
        /*114e*/ 	.byte	0x3f
	.zero		1


	//   ....[101]....
        /*1150*/ 	.word	0x000237c0
        /*1154*/ 	.word	0x00000009
        /*1158*/ 	.word	0x00019ca0
        /*115c*/ 	.short	0x010a
        /*115e*/ 	.byte	0x3f
	.zero		1


	//   ....[102]....
        /*1160*/ 	.word	0x00023810
        /*1164*/ 	.word	0x00000009
        /*1168*/ 	.word	0x00019cc0
        /*116c*/ 	.short	0x010a
        /*116e*/ 	.byte	0x3f
	.zero		1


	//   ....[103]....
        /*1170*/ 	.word	0x000239b0
        /*1174*/ 	.word	0x00000004
        /*1178*/ 	.word	0x00019c80
        /*117c*/ 	.short	0x010a
        /*117e*/ 	.byte	0x3f
	.zero		1


	//   ....[104]....
        /*1180*/ 	.word	0x00023a00
        /*1184*/ 	.word	0x00000004
        /*1188*/ 	.word	0x00019c40
        /*118c*/ 	.short	0x010a
        /*118e*/ 	.byte	0x3f
	.zero		1


	//   ....[105]....
        /*1190*/ 	.word	0x00023e30
        /*1194*/ 	.word	0x00000017
        /*1198*/ 	.word	0x00019c20
        /*119c*/ 	.short	0x010a
        /*119e*/ 	.byte	0x3f
	.zero		1


	//   ....[106]....
        /*11a0*/ 	.word	0x00023e80
        /*11a4*/ 	.word	0x00000006
        /*11a8*/ 	.word	0x00019c80
        /*11ac*/ 	.short	0x010a
        /*11ae*/ 	.byte	0x3f
	.zero		1


	//   ....[107]....
        /*11b0*/ 	.word	0x00023ed0
        /*11b4*/ 	.word	0x00000006
        /*11b8*/ 	.word	0x00019c40
        /*11bc*/ 	.short	0x010a
        /*11be*/ 	.byte	0x3f
	.zero		1


	//   ....[108]....
        /*11c0*/ 	.word	0x00023f20
        /*11c4*/ 	.word	0x00000003
        /*11c8*/ 	.word	0x00019c70
        /*11cc*/ 	.short	0x010a
        /*11ce*/ 	.byte	0x3f
	.zero		1


	//   ....[109]....
        /*11d0*/ 	.word	0x00023f70
        /*11d4*/ 	.word	0x00000003
        /*11d8*/ 	.word	0x00019c60
        /*11dc*/ 	.short	0x010a
        /*11de*/ 	.byte	0x3f
	.zero		1


	//   ....[110]....
        /*11e0*/ 	.word	0x00023fc0
        /*11e4*/ 	.word	0x00000003
        /*11e8*/ 	.word	0x00019c70
        /*11ec*/ 	.short	0x010a
        /*11ee*/ 	.byte	0x3f
	.zero		1


	//   ....[111]....
        /*11f0*/ 	.word	0x00024010
        /*11f4*/ 	.word	0x00000003
        /*11f8*/ 	.word	0x00019c60
        /*11fc*/ 	.short	0x010a
        /*11fe*/ 	.byte	0x3f
	.zero		1


	//   ....[112]....
        /*1200*/ 	.word	0x000249a0
        /*1204*/ 	.word	0x00000009
        /*1208*/ 	.word	0x00019c20
        /*120c*/ 	.short	0x010a
        /*120e*/ 	.byte	0x3f
	.zero		1


	//   ....[113]....
        /*1210*/ 	.word	0x00024b40
        /*1214*/ 	.word	0x00000007
        /*1218*/ 	.word	0x00000000
        /*121c*/ 	.short	0x010a
        /*121e*/ 	.byte	0x3f
	.zero		1


	//   ....[114]....
        /*1220*/ 	.word	0x00024b90
        /*1224*/ 	.word	0x00000003
        /*1228*/ 	.word	0x00000000
        /*122c*/ 	.short	0x010a
        /*122e*/ 	.byte	0x3f
	.zero		1


	//   ....[115]....
        /*1230*/ 	.word	0x00024be0
        /*1234*/ 	.word	0x00000003
        /*1238*/ 	.word	0x00019c60
        /*123c*/ 	.short	0x010a
        /*123e*/ 	.byte	0x3f
	.zero		1


	//   ....[116]....
        /*1240*/ 	.word	0x00024c30
        /*1244*/ 	.word	0x00000005
        /*1248*/ 	.word	0x00019c60
        /*124c*/ 	.short	0x010a
        /*124e*/ 	.byte	0x3f
	.zero		1


	//   ....[117]....
        /*1250*/ 	.word	0x00024c80
        /*1254*/ 	.word	0x00000003
        /*1258*/ 	.word	0x00019c80
        /*125c*/ 	.short	0x010a
        /*125e*/ 	.byte	0x3f
	.zero		1


	//----- nvinfo : EIATTR_NUM_MBARRIERS
	.align		4
.L_237:
        /*1260*/ 	.byte	0x03, 0x38
        /*1262*/ 	.short	0x0016


	//----- nvinfo : EIATTR_EXIT_INSTR_OFFSETS
	.align		4
        /*1264*/ 	.byte	0x04, 0x1c
        /*1266*/ 	.short	(.L_239 - .L_238)


	//   ....[0]....
.L_238:
        /*1268*/ 	.word	0x00022da0


	//----- nvinfo : EIATTR_MAX_THREADS
	.align		4
.L_239:
        /*126c*/ 	.byte	0x04, 0x05
        /*126e*/ 	.short	(.L_241 - .L_240)
.L_240:
        /*1270*/ 	.word	0x00000200
        /*1274*/ 	.word	0x00000001
        /*1278*/ 	.word	0x00000001


	//----- nvinfo : EIATTR_CRS_STACK_SIZE
	.align		4
.L_241:
        /*127c*/ 	.byte	0x04, 0x1e
        /*127e*/ 	.short	(.L_243 - .L_242)
.L_242:
        /*1280*/ 	.word	0x00000000


	//----- nvinfo : EIATTR_CBANK_PARAM_SIZE
	.align		4
.L_243:
        /*1284*/ 	.byte	0x03, 0x19
        /*1286*/ 	.short	0x0af0


	//----- nvinfo : EIATTR_PARAM_CBANK
	.align		4
        /*1288*/ 	.byte	0x04, 0x0a
        /*128a*/ 	.short	(.L_245 - .L_244)
	.align		4
.L_244:
        /*128c*/ 	.word	index@(.nv.constant0._ZN7cutlass13device_kernelIN5flash11enable_sm90INS1_16FlashAttnFwdSm90INS1_25CollectiveMainloopFwdSm90ILi2EN4cute5tupleIJNS5_1CILi1EEES8_S8_EEENS6_IJNS7_ILi192EEENS7_ILi128EEENS7_ILi96EEEEEELi96ENS_12float_e4m3_tEfNS_4arch4Sm90ELb0ELb1ELb1ELb1ELb0ELb1ELb0ELb1ELb1ELb1ELb0ELb0EEENS1_21CollectiveEpilogueFwdINS6_IJSA_SC_SB_EEES9_NS_10bfloat16_tESG_Li384ELb1ELb1ELb0ELb1EEENS1_36VarlenDynamicPersistentTileSchedulerILi192ELi128ELi384ELi128ELb0ELb1ELb1ELb1ELb0ELb1EEEEEEEEEvNT_6ParamsE)
        /*1290*/ 	.short	0x0210
        /*1292*/ 	.short	0x0af0


	//----- nvinfo : EIATTR_SW_WAR
	.align		4
.L_245:
        /*1294*/ 	.byte	0x04, 0x36
        /*1296*/ 	.short	(.L_247 - .L_246)
.L_246:
        /*1298*/ 	.word	0x00000008
.L_247:


//--------------------- .nv.info._ZN7cutlass13device_kernelIN5flash11enable_sm90INS1_16FlashAttnFwdSm90INS1_25CollectiveMainloopFwdSm90ILi2EN4cute5tupleIJNS5_1CILi1EEES8_S8_EEENS6_IJNS7_ILi192EEENS7_ILi128EEENS7_ILi96EEEEEELi96ENS_12float_e4m3_tEfNS_4arch4Sm90ELb1ELb0ELb1ELb0ELb0ELb0ELb0ELb1ELb1ELb1ELb0ELb0EEENS1_21CollectiveEpilogueFwdINS6_IJSA_SC_SB_EEES9_NS_10bfloat16_tESG_Li384ELb0ELb1ELb0ELb1EEENS1_30DynamicPersistentTileSchedulerILi384ELi128ELb0ELb1ELb1EEEEEEEEEvNT_6ParamsE --------------------------
	.section	.nv.info._ZN7cutlass13device_kernelIN5flash11enable_sm90INS1_16FlashAttnFwdSm90INS1_25CollectiveMainloopFwdSm90ILi2EN4cute5tupleIJNS5_1CILi1EEES8_S8_EEENS6_IJNS7_ILi192EEENS7_ILi128EEENS7_ILi96EEEEEELi96ENS_12float_e4m3_tEfNS_4arch4Sm90ELb1ELb0ELb1ELb0ELb0ELb0ELb0ELb1ELb1ELb1ELb0ELb0EEENS1_21CollectiveEpilogueFwdINS6_IJSA_SC_SB_EEES9_NS_10bfloat16_tESG_Li384ELb0ELb1ELb0ELb1EEENS1_30DynamicPersistentTileSchedulerILi384ELi128ELb0ELb1ELb1EEEEEEEEEvNT_6ParamsE,"",@"SHT_CUDA_INFO"
	.sectionflags	@""
	.align	4


	//----- nvinfo : EIATTR_CUDA_API_VERSION
	.align		4
        /*0000*/ 	.byte	0x04, 0x37
        /*0002*/ 	.short	(.L_249 - .L_248)
.L_248:
        /*0004*/ 	.word	0x00000082


	//----- nvinfo : EIATTR_KPARAM_INFO
	.align		4
.L_249:
        /*0008*/ 	.byte	0x04, 0x17
        /*000a*/ 	.short	(.L_251 - .L_250)
.L_250:
        /*000c*/ 	.word	0x00000000
        /*0010*/ 	.short	0x0000
        /*0012*/ 	.short	0x0070
        /*0014*/ 	.byte	0x00, 0xf0, 0x01, 0x2a


	//----- nvinfo : EIATTR_SPARSE_MMA_MASK
	.align		4
.L_251:
        /*0018*/ 	.byte	0x03, 0x50
        /*001a*/ 	.short	0x0000


	//----- nvinfo : EIATTR_MAXREG_COUNT
	.align		4
        /*001c*/ 	.byte	0x03, 0x1b
        /*001e*/ 	.short	0x0080


	//----- nvinfo : EIATTR_NUM_BARRIERS
	.align		4
        /*0020*/ 	.byte	0x02, 0x4c
        /*0022*/ 	.byte	0x09
	.zero		1


	//----- nvinfo : EIATTR_EXTERNS
	.align		4
        /*0024*/ 	.byte	0x04, 0x0f
        /*0026*/ 	.short	(.L_253 - .L_252)


	//   ....[0]....
	.align		4
.L_252:
        /*0028*/ 	.word	index@(__assertfail)


	//----- nvinfo : EIATTR_ANNOTATIONS
	.align		4
.L_253:
        /*002c*/ 	.byte	0x04, 0x55
        /*002e*/ 	.short	(.L_255 - .L_254)


	//   ....[0]....
.L_254:
        /*0030*/ 	.word	0x00000001
        /*0034*/ 	.byte	0x70, 0xba, 0x00, 0x00, 0x01, 0x00, 0x00, 0x00, 0x50, 0xbb, 0x00, 0x00, 0x01, 0x00, 0x00, 0x00
        /*0044*/ 	.byte	0x50, 0xdb, 0x00, 0x00, 0x01, 0x00, 0x00, 0x00, 0x70, 0xdb, 0x00, 0x00, 0x01, 0x00, 0x00, 0x00
        /*0054*/ 	.byte	0x90, 0xf3, 0x00, 0x00


	//----- nvinfo : EIATTR_MERCURY_ISA_VERSION
	.align		4
.L_255:
        /*0058*/ 	.byte	0x03, 0x5f
        /*005a*/ 	.short	0x0101


	//----- nvinfo : EIATTR_INT_WARP_WIDE_INSTR_OFFSETS
	.align		4
        /*005c*/ 	.byte	0x04, 0x31
        /*005e*/ 	.short	(.L_257 - .L_256)


	//   ....[0]....
.L_256:
        /*0060*/ 	.word	0x00000130


	//   ....[1]....
        /*0064*/ 	.word	0x00000170


	//   ....[2]....
        /*0068*/ 	.word	0x000001e0


	//   ....[3]....
        /*006c*/ 	.word	0x0000c320


	//   ....[4]....
        /*0070*/ 	.word	0x0000c3b0


	//   ....[5]....
        /*0074*/ 	.word	0x0000ec80


	//   ....[6]....
        /*0078*/ 	.word	0x0000ed10


	//----- nvinfo : EIATTR_COOP_GROUP_MASK_REGIDS
	.align		4
.L_257:
        /*007c*/ 	.byte	0x04, 0x29
        /*007e*/ 	.short	(.L_259 - .L_258)


	//   ....[0]....
.L_258:
        /*0080*/ 	.word	0xffffffff


	//   ....[1]....
        /*0084*/ 	.word	0xffffffff


	//   ....[2]....
        /*0088*/ 	.word	0xffffffff


	//   ....[3]....
        /*008c*/ 	.word	0xffffffff


	//   ....[4]....
        /*0090*/ 	.word	0xffffffff


	//   ....[5]....
        /*0094*/ 	.word	0xffffffff


	//   ....[6]....
        /*0098*/ 	.word	0xffffffff


	//   ....[7]....
        /*009c*/ 	.word	0xffffffff


	//   ....[8]....
        /*00a0*/ 	.word	0xffffffff


	//   ....[9]....
        /*00a4*/ 	.word	0xffffffff


	//   ....[10]....
        /*00a8*/ 	.word	0xffffffff


	//   ....[11]....
        /*00ac*/ 	.word	0xffffffff


	//   ....[12]....
        /*00b0*/ 	.word	0xffffffff


	//   ....[13]....
        /*00b4*/ 	.word	0xffffffff


	//   ....[14]....
        /*00b8*/ 	.word	0xffffffff


	//   ....[15]....
        /*00bc*/ 	.word	0xffffffff


	//   ....[16]....
        /*00c0*/ 	.word	0xffffffff


	//   ....[17]....
        /*00c4*/ 	.word	0xffffffff


	//   ....[18]....
        /*00c8*/ 	.word	0xffffffff


	//   ....[19]....
        /*00cc*/ 	.word	0xffffffff


	//   ....[20]....
        /*00d0*/ 	.word	0xffffffff


	//   ....[21]....
        /*00d4*/ 	.word	0xffffffff


	//   ....[22]....
        /*00d8*/ 	.word	0xffffffff


	//   ....[23]....
        /*00dc*/ 	.word	0xffffffff


	//   ....[24]....
        /*00e0*/ 	.word	0xffffffff


	//   ....[25]....
        /*00e4*/ 	.word	0xffffffff


	//   ....[26]....
        /*00e8*/ 	.word	0xffffffff


	//   ....[27]....
        /*00ec*/ 	.word	0xffffffff


	//   ....[28]....
        /*00f0*/ 	.word	0xffffffff


	//   ....[29]....
        /*00f4*/ 	.word	0xffffffff


	//   ....[30]....
        /*00f8*/ 	.word	0xffffffff


	//   ....[31]....
        /*00fc*/ 	.word	0xffffffff


	//   ....[32]....
        /*0100*/ 	.word	0xffffffff


	//   ....[33]....
        /*0104*/ 	.word	0xffffffff


	//   ....[34]....
        /*0108*/ 	.word	0xffffffff


	//   ....[35]....
        /*010c*/ 	.word	0xffffffff


	//   ....[36]....
        /*0110*/ 	.word	0xffffffff


	//   ....[37]....
        /*0114*/ 	.word	0xffffffff


	//   ....[38]....
        /*0118*/ 	.word	0xffffffff


	//   ....[39]....
        /*011c*/ 	.word	0xffffffff


	//   ....[40]....
        /*0120*/ 	.word	0xffffffff


	//   ....[41]....
        /*0124*/ 	.word	0xffffffff


	//   ....[42]....
        /*0128*/ 	.word	0xffffffff


	//   ....[43]....
        /*012c*/ 	.word	0xffffffff


	//   ....[44]....
        /*0130*/ 	.word	0xffffffff


	//   ....[45]....
        /*0134*/ 	.word	0xffffffff


	//   ....[46]....
        /*0138*/ 	.word	0xffffffff


	//   ....[47]....
        /*013c*/ 	.word	0xffffffff


	//   ....[48]....
        /*0140*/ 	.word	0xffffffff


	//   ....[49]....
        /*0144*/ 	.word	0xffffffff


	//   ....[50]....
        /*0148*/ 	.word	0xffffffff


	//   ....[51]....
        /*014c*/ 	.word	0xffffffff


	//   ....[52]....
        /*0150*/ 	.word	0xffffffff


	//   ....[53]....
        /*0154*/ 	.word	0xffffffff


	//   ....[54]....
        /*0158*/ 	.word	0xffffffff


	//   ....[55]....
        /*015c*/ 	.word	0xffffffff


	//   ....[56]....
        /*0160*/ 	.word	0xffffffff


	//   ....[57]....
        /*0164*/ 	.word	0xffffffff


	//   ....[58]....
        /*0168*/ 	.word	0xffffffff


	//   ....[59]....
        /*016c*/ 	.word	0xffffffff


	//   ....[60]....
        /*0170*/ 	.word	0xffffffff


	//   ....[61]....
        /*0174*/ 	.word	0xffffffff


	//   ....[62]....
        /*0178*/ 	.word	0xffffffff


	//   ....[63]....
        /*017c*/ 	.word	0xffffffff


	//   ....[64]....
        /*0180*/ 	.word	0xffffffff


	//   ....[65]....
        /*0184*/ 	.word	0xffffffff


	//   ....[66]....
        /*0188*/ 	.word	0xffffffff


	//   ....[67]....
        /*018c*/ 	.word	0xffffffff


	//   ....[68]....
        /*0190*/ 	.word	0xffffffff


	//   ....[69]....
        /*0194*/ 	.word	0xffffffff


	//   ....[70]....
        /*0198*/ 	.word	0xffffffff


	//   ....[71]....
        /*019c*/ 	.word	0xffffffff


	//   ....[72]....
        /*01a0*/ 	.word	0xffffffff


	//   ....[73]....
        /*01a4*/ 	.word	0xffffffff


	//   ....[74]....
        /*01a8*/ 	.word	0x0500000f


	//   ....[75]....
        /*01ac*/ 	.word	0x0500000f


	//   ....[76]....
        /*01b0*/ 	.word	0x0500000f


	//   ....[77]....
        /*01b4*/ 	.word	0x0500000f


	//   ....[78]....
        /*01b8*/ 	.word	0x0500000f


	//   ....[79]....
        /*01bc*/ 	.word	0x0500000f


	//   ....[80]....
        /*01c0*/ 	.word	0x0500000f


	//   ....[81]....
        /*01c4*/ 	.word	0x0500000f


	//----- nvinfo : EIATTR_COOP_GROUP_INSTR_OFFSETS
	.align		4
.L_259:
        /*01c8*/ 	.byte	0x04, 0x28
        /*01ca*/ 	.short	(.L_261 - .L_260)


	//   ....[0]....
.L_260:
        /*01cc*/ 	.word	0x00000060


	//   ....[1]....
        /*01d0*/ 	.word	0x00000140


	//   ....[2]....
        /*01d4*/ 	.word	0x00000190


	//   ....[3]....
        /*01d8*/ 	.word	0x000003c0


	//   ....[4]....
        /*01dc*/ 	.word	0x00000520


	//   ....[5]....
        /*01e0*/ 	.word	0x00000640


	//   ....[6]....
        /*01e4*/ 	.word	0x000007a0


	//   ....[7]....
        /*01e8*/ 	.word	0x00001390


	//   ....[8]....
        /*01ec*/ 	.word	0x00001d60


	//   ....[9]....
        /*01f0*/ 	.word	0x00002390


	//   ....[10]....
        /*01f4*/ 	.word	0x00002b70


	//   ....[11]....
        /*01f8*/ 	.word	0x00002be0


	//   ....[12]....
        /*01fc*/ 	.word	0x00003630


	//   ....[13]....
        /*0200*/ 	.word	0x000036c0


	//   ....[14]....
        /*0204*/ 	.word	0x00004b20


	//   ....[15]....
        /*0208*/ 	.word	0x00004b50


	//   ....[16]....
        /*020c*/ 	.word	0x000054f0


	//   ....[17]....
        /*0210*/ 	.word	0x00005650


	//   ....[18]....
        /*0214*/ 	.word	0x00005ef0


	//   ....[19]....
        /*0218*/ 	.word	0x00005fa0


	//   ....[20]....
        /*021c*/ 	.word	0x00008080


	//   ....[21]....
        /*0220*/ 	.word	0x000080a0


	//   ....[22]....
        /*0224*/ 	.word	0x000080e0


	//   ....[23]....
        /*0228*/ 	.word	0x000080f0


	//   ....[24]....
        /*022c*/ 	.word	0x00009700


	//   ....[25]....
        /*0230*/ 	.word	0x00009720


	//   ....[26]....
        /*0234*/ 	.word	0x00009790


	//   ....[27]....
        /*0238*/ 	.word	0x000097a0


	//   ....[28]....
        /*023c*/ 	.word	0x0000a7d0


	//   ....[29]....
        /*0240*/ 	.word	0x0000a7e0


	//   ....[30]....
        /*0244*/ 	.word	0x0000a7f0


	//   ....[31]....
        /*0248*/ 	.word	0x0000a800


	//   ....[32]....
        /*024c*/ 	.word	0x0000a810


	//   ....[33]....
        /*0250*/ 	.word	0x0000a820


	//   ....[34]....
        /*0254*/ 	.word	0x0000a830


	//   ....[35]....
        /*0258*/ 	.word	0x0000a840


	//   ....[36]....
        /*025c*/ 	.word	0x0000a860


	//   ....[37]....
        /*0260*/ 	.word	0x0000a870


	//   ....[38]....
        /*0264*/ 	.word	0x0000a880


	//   ....[39]....
        /*0268*/ 	.word	0x0000a890


	//   ....[40]....
        /*026c*/ 	.word	0x0000a8a0


	//   ....[41]....
        /*0270*/ 	.word	0x0000a8b0


	//   ....[42]....
        /*0274*/ 	.word	0x0000a8c0


	//   ....[43]....
        /*0278*/ 	.word	0x0000a8d0


	//   ....[44]....
        /*027c*/ 	.word	0x0000a8e0


	//   ....[45]....
        /*0280*/ 	.word	0x0000a8f0


	//   ....[46]....
        /*0284*/ 	.word	0x0000a920


	//   ....[47]....
        /*0288*/ 	.word	0x0000a940


	//   ....[48]....
        /*028c*/ 	.word	0x0000a960


	//   ....[49]....
        /*0290*/ 	.word	0x0000a970


	//   ....[50]....
        /*0294*/ 	.word	0x0000a980


	//   ....[51]....
        /*0298*/ 	.word	0x0000a990


	//   ....[52]....
        /*029c*/ 	.word	0x0000aa40


	//   ....[53]....
        /*02a0*/ 	.word	0x0000aaa0


	//   ....[54]....
        /*02a4*/ 	.word	0x0000aad0


	//   ....[55]....
        /*02a8*/ 	.word	0x0000ab00


	//   ....[56]....
        /*02ac*/ 	.word	0x0000af80


	//   ....[57]....
        /*02b0*/ 	.word	0x0000afb0


	//   ....[58]....
        /*02b4*/ 	.word	0x0000b0c0


	//   ....[59]....
        /*02b8*/ 	.word	0x0000b0e0


	//   ....[60]....
        /*02bc*/ 	.word	0x0000b7b0


	//   ....[61]....
        /*02c0*/ 	.word	0x0000b7c0


	//   ....[62]....
        /*02c4*/ 	.word	0x0000b8c0


	//   ....[63]....
        /*02c8*/ 	.word	0x0000b8e0


	//   ....[64]....
        /*02cc*/ 	.word	0x0000baa0


	//   ....[65]....
        /*02d0*/ 	.word	0x0000ca90


	//   ....[66]....
        /*02d4*/ 	.word	0x0000d860


	//   ....[67]....
        /*02d8*/ 	.word	0x0000d890


	//   ....[68]....
        /*02dc*/ 	.word	0x0000d8c0


	//   ....[69]....
        /*02e0*/ 	.word	0x0000d8e0


	//   ....[70]....
        /*02e4*/ 	.word	0x0000d8f0


	//   ....[71]....
        /*02e8*/ 	.word	0x0000d9c0


	//   ....[72]....
        /*02ec*/ 	.word	0x0000f320


	//   ....[73]....
        /*02f0*/ 	.word	0x0000f4b0


	//   ....[74]....
        /*02f4*/ 	.word	0x0000fa80


	//   ....[75]....
        /*02f8*/ 	.word	0x0000fc30


	//   ....[76]....
        /*02fc*/ 	.word	0x0000fc90


	//   ....[77]....
        /*0300*/ 	.word	0x0000fd20


	//   ....[78]....
        /*0304*/ 	.word	0x0000fe00


	//   ....[79]....
        /*0308*/ 	.word	0x0000fe90


	//   ....[80]....
        /*030c*/ 	.word	0x0000ff60


	//   ....[81]....
        /*0310*/ 	.word	0x000102a0


	//----- nvinfo : EIATTR_REG_RECONFIG
	.align		4
.L_261:
        /*0314*/ 	.byte	0x01, 0x54
	.zero		2


	//----- nvinfo : EIATTR_SYSCALL_OFFSETS
	.align		4
        /*0318*/ 	.byte	0x04, 0x46
        /*031a*/ 	.short	(.L_263 - .L_262)


	//   ....[0]....
.L_262:
        /*031c*/ 	.word	0x00001570


	//   ....[1]....
        /*0320*/ 	.word	0x0000c510


	//   ....[2]....
        /*0324*/ 	.word	0x0000c680


	//   ....[3]....
        /*0328*/ 	.word	0x0000c7d0


	//   ....[4]....
        /*032c*/ 	.word	0x0000c910


	//   ....[5]....
        /*0330*/ 	.word	0x0000d380


	//----- nvinfo : EIATTR_MBARRIER_INSTR_OFFSETS
	.align		4
.L_263:
        /*0334*/ 	.byte	0x04, 0x39
        /*0336*/ 	.short	(.L_265 - .L_264)


	//   ....[0]....
.L_264:
        /*0338*/ 	.word	0x00000270
        /*033c*/ 	.word	0x000000ff
        /*0340*/ 	.word	0x00019c00
        /*0344*/ 	.short	0x0100
        /*0346*/ 	.byte	0x08
	.zero		1


	//   ....[1]....
        /*0348*/ 	.word	0x00000280
        /*034c*/ 	.word	0x000000ff
        /*0350*/ 	.word	0x00019c20
        /*0354*/ 	.short	0x0100
        /*0356*/ 	.byte	0x08
	.zero		1


	//   ....[2]....
        /*0358*/ 	.word	0x00000370
        /*035c*/ 	.word	0x000000ff
        /*0360*/ 	.word	0x00019c30
        /*0364*/ 	.short	0x0100
        /*0366*/ 	.byte	0x08
	.zero		1


	//   ....[3]....
        /*0368*/ 	.word	0x00000380
        /*036c*/ 	.word	0x000000ff
        /*0370*/ 	.word	0x00019c40
        /*0374*/ 	.short	0x0100
        /*0376*/ 	.byte	0x08
	.zero		1


	//   ....[4]....
        /*0378*/ 	.word	0x00000390
        /*037c*/ 	.word	0x000000ff
        /*0380*/ 	.word	0x00019c38
        /*0384*/ 	.short	0x0100
        /*0386*/ 	.byte	0x08
	.zero		1


	//   ....[5]....
        /*0388*/ 	.word	0x000003a0
        /*038c*/ 	.word	0x000000ff
        /*0390*/ 	.word	0x00019c48
        /*0394*/ 	.short	0x0100
        /*0396*/ 	.byte	0x08
	.zero		1


	//   ....[6]....
        /*0398*/ 	.word	0x000004d0
        /*039c*/ 	.word	0x000000ff
        /*03a0*/ 	.word	0x00019c50
        /*03a4*/ 	.short	0x0100
        /*03a6*/ 	.byte	0x08
	.zero		1


	//   ....[7]....
        /*03a8*/ 	.word	0x000004e0
        /*03ac*/ 	.word	0x000000ff
        /*03b0*/ 	.word	0x00019c60
        /*03b4*/ 	.short	0x0100
        /*03b6*/ 	.byte	0x08
	.zero		1


	//   ....[8]....
        /*03b8*/ 	.word	0x000004f0
        /*03bc*/ 	.word	0x000000ff
        /*03c0*/ 	.word	0x00019c58
        /*03c4*/ 	.short	0x0100
        /*03c6*/ 	.byte	0x08
	.zero		1


	//   ....[9]....
        /*03c8*/ 	.word	0x00000500
        /*03cc*/ 	.word	0x000000ff
        /*03d0*/ 	.word	0x00019c68
        /*03d4*/ 	.short	0x0100
        /*03d6*/ 	.byte	0x08
	.zero		1


	//   ....[10]....
        /*03d8*/ 	.word	0x000005f0
        /*03dc*/ 	.word	0x000000ff
        /*03e0*/ 	.word	0x00019c70
        /*03e4*/ 	.short	0x0100
        /*03e6*/ 	.byte	0x06
	.zero		1


	//   ....[11]....
        /*03e8*/ 	.word	0x00000600
        /*03ec*/ 	.word	0x000000ff
        /*03f0*/ 	.word	0x00019c80
        /*03f4*/ 	.short	0x0100
        /*03f6*/ 	.byte	0x06
	.zero		1


	//   ....[12]....
        /*03f8*/ 	.word	0x00000610
        /*03fc*/ 	.word	0x000000ff
        /*0400*/ 	.word	0x00019c78
        /*0404*/ 	.short	0x0100
        /*0406*/ 	.byte	0x06
	.zero		1


	//   ....[13]....
        /*0408*/ 	.word	0x00000620
        /*040c*/ 	.word	0x000000ff
        /*0410*/ 	.word	0x00019c88
        /*0414*/ 	.short	0x0100
        /*0416*/ 	.byte	0x06
	.zero		1


	//   ....[14]....
        /*0418*/ 	.word	0x00000750
        /*041c*/ 	.word	0x000000ff
        /*0420*/ 	.word	0x00019c90
        /*0424*/ 	.short	0x0100
        /*0426*/ 	.byte	0x08
	.zero		1


	//   ....[15]....
        /*0428*/ 	.word	0x00000760
        /*042c*/ 	.word	0x000000ff
        /*0430*/ 	.word	0x00019ca0
        /*0434*/ 	.short	0x0100
        /*0436*/ 	.byte	0x08
	.zero		1


	//   ....[16]....
        /*0438*/ 	.word	0x00000770
        /*043c*/ 	.word	0x000000ff
        /*0440*/ 	.word	0x00019c98
        /*0444*/ 	.short	0x0100
        /*0446*/ 	.byte	0x08
	.zero		1


	//   ....[17]....
        /*0448*/ 	.word	0x00000780
        /*044c*/ 	.word	0x000000ff
        /*0450*/ 	.word	0x00019ca8
        /*0454*/ 	.short	0x0100
        /*0456*/ 	.byte	0x08
	.zero		1


	//   ....[18]....
        /*0458*/ 	.word	0x000008b0
        /*045c*/ 	.word	0x000000ff
        /*0460*/ 	.word	0x00019cb0
        /*0464*/ 	.short	0x0100
        /*0466*/ 	.byte	0x08
	.zero		1


	//   ....[19]....
        /*0468*/ 	.word	0x000008c0
        /*046c*/ 	.word	0x000000ff
        /*0470*/ 	.word	0x00019cc0
        /*0474*/ 	.short	0x0100
        /*0476*/ 	.byte	0x08
	.zero		1


	//   ....[20]....
        /*0478*/ 	.word	0x000008d0
        /*047c*/ 	.word	0x000000ff
        /*0480*/ 	.word	0x00019cb8
        /*0484*/ 	.short	0x0100
        /*0486*/ 	.byte	0x08
	.zero		1


	//   ....[21]....
        /*0488*/ 	.word	0x000008e0
        /*048c*/ 	.word	0x000000ff
        /*0490*/ 	.word	0x00019cc8
        /*0494*/ 	.short	0x0100
        /*0496*/ 	.byte	0x08
	.zero		1


	//   ....[22]....
        /*0498*/ 	.word	0x000018c0
        /*049c*/ 	.word	0x000000ff
        /*04a0*/ 	.word	0x00019c00
        /*04a4*/ 	.short	0x010a
        /*04a6*/ 	.byte	0x2d
	.zero		1


	//   ....[23]....
        /*04a8*/ 	.word	0x00001960
        /*04ac*/ 	.word	0x00000002
        /*04b0*/ 	.word	0x00019c30
        /*04b4*/ 	.short	0x010a
        /*04b6*/ 	.byte	0x3f
	.zero		1


	//   ....[24]....
        /*04b8*/ 	.word	0x000019c0
        /*04bc*/ 	.word	0x00000002
        /*04c0*/ 	.word	0x00019c30
        /*04c4*/ 	.short	0x010a
        /*04c6*/ 	.byte	0x3f
	.zero		1


	//   ....[25]....
        /*04c8*/ 	.word	0x00003b20
        /*04cc*/ 	.word	0x00000030
        /*04d0*/ 	.word	0x00000000
        /*04d4*/ 	.short	0x0101
        /*04d6*/ 	.byte	0x3f
	.zero		1


	//   ....[26]....
        /*04d8*/ 	.word	0x000043c0
        /*04dc*/ 	.word	0x000000ff
        /*04e0*/ 	.word	0x00019c30
        /*04e4*/ 	.short	0x010a
        /*04e6*/ 	.byte	0x17
	.zero		1


	//   ....[27]....
        /*04e8*/ 	.word	0x00004400
        /*04ec*/ 	.word	0x000000ff
        /*04f0*/ 	.word	0x00019c30
        /*04f4*/ 	.short	0x010a
        /*04f6*/ 	.byte	0x17
	.zero		1


	//   ....[28]....
        /*04f8*/ 	.word	0x00004560
        /*04fc*/ 	.word	0x000000ff
        /*0500*/ 	.word	0x00019c50
        /*0504*/ 	.short	0x010a
        /*0506*/ 	.byte	0x0e
	.zero		1


	//   ....[29]....
        /*0508*/ 	.word	0x000045a0
        /*050c*/ 	.word	0x000000ff
        /*0510*/ 	.word	0x00019c50
        /*0514*/ 	.short	0x010a
        /*0516*/ 	.byte	0x0e
	.zero		1


	//   ....[30]....
        /*0518*/ 	.word	0x00006840
        /*051c*/ 	.word	0x00000002
        /*0520*/ 	.word	0x00000000
        /*0524*/ 	.short	0x0101
        /*0526*/ 	.byte	0x3f
	.zero		1


	//   ....[31]....
        /*0528*/ 	.word	0x00006b30
        /*052c*/ 	.word	0x000000ff
        /*0530*/ 	.word	0x00000000
        /*0534*/ 	.short	0x0101
        /*0536*/ 	.byte	0x06
	.zero		1


	//   ....[32]....
        /*0538*/ 	.word	0x000070f0
        /*053c*/ 	.word	0x000000ff
        /*0540*/ 	.word	0x00019c30
        /*0544*/ 	.short	0x010a
        /*0546*/ 	.byte	0x06
	.zero		1


	//   ....[33]....
        /*0548*/ 	.word	0x00007130
        /*054c*/ 	.word	0x000000ff
        /*0550*/ 	.word	0x00019c30
        /*0554*/ 	.short	0x010a
        /*0556*/ 	.byte	0x06
	.zero		1


	//   ....[34]....
        /*0558*/ 	.word	0x00007290
        /*055c*/ 	.word	0x000000ff
        /*0560*/ 	.word	0x00019c50
        /*0564*/ 	.short	0x010a
        /*0566*/ 	.byte	0x0e
	.zero		1


	//   ....[35]....
        /*0568*/ 	.word	0x000072d0
        /*056c*/ 	.word	0x000000ff
        /*0570*/ 	.word	0x00019c50
        /*0574*/ 	.short	0x010a
        /*0576*/ 	.byte	0x0e
	.zero		1


	//   ....[36]....
        /*0578*/ 	.word	0x00008c50
        /*057c*/ 	.word	0x00000002
        /*0580*/ 	.word	0x00000000
        /*0584*/ 	.short	0x0101
        /*0586*/ 	.byte	0x3f
	.zero		1


	//   ....[37]....
        /*0588*/ 	.word	0x00008f00
        /*058c*/ 	.word	0x000000ff
        /*0590*/ 	.word	0x00000000
        /*0594*/ 	.short	0x0101
        /*0596*/ 	.byte	0x06
	.zero		1


	//   ....[38]....
        /*0598*/ 	.word	0x00009430
        /*059c*/ 	.word	0x000000ff
        /*05a0*/ 	.word	0x00019c50
        /*05a4*/ 	.short	0x010a
        /*05a6*/ 	.byte	0x0b
	.zero		1


	//   ....[39]....
        /*05a8*/ 	.word	0x00009470
        /*05ac*/ 	.word	0x000000ff
        /*05b0*/ 	.word	0x00019c50
        /*05b4*/ 	.short	0x010a
        /*05b6*/ 	.byte	0x0b
	.zero		1


	//   ....[40]....
        /*05b8*/ 	.word	0x00009a80
        /*05bc*/ 	.word	0x000000ff
        /*05c0*/ 	.word	0x00000000
        /*05c4*/ 	.short	0x0101
        /*05c6*/ 	.byte	0x04
	.zero		1


	//   ....[41]....
        /*05c8*/ 	.word	0x0000afa0
        /*05cc*/ 	.word	0x00000003
        /*05d0*/ 	.word	0x00000000
        /*05d4*/ 	.short	0x0101
        /*05d6*/ 	.byte	0x3f
	.zero		1


	//   ....[42]....
        /*05d8*/ 	.word	0x0000ccd0
        /*05dc*/ 	.word	0x00000005
        /*05e0*/ 	.word	0x00019c80
        /*05e4*/ 	.short	0x010a
        /*05e6*/ 	.byte	0x3f
	.zero		1


	//   ....[43]....
        /*05e8*/ 	.word	0x0000cf30
        /*05ec*/ 	.word	0x00000005
        /*05f0*/ 	.word	0x00019c40
        /*05f4*/ 	.short	0x010a
        /*05f6*/ 	.byte	0x3f
	.zero		1


	//   ....[44]....
        /*05f8*/ 	.word	0x0000dad0
        /*05fc*/ 	.word	0x00000011
        /*0600*/ 	.word	0x00019c00
        /*0604*/ 	.short	0x0107
        /*0606*/ 	.byte	0x3f
	.zero		1


	//   ....[45]....
        /*0608*/ 	.word	0x0000dbd0
        /*060c*/ 	.word	0x00000011
        /*0610*/ 	.word	0x00019c00
        /*0614*/ 	.short	0x0101
        /*0616*/ 	.byte	0x3f
	.zero		1


	//   ....[46]....
        /*0618*/ 	.word	0x0000dbf0
        /*061c*/ 	.word	0x00000011
        /*0620*/ 	.word	0x00019c20
        /*0624*/ 	.short	0x010a
        /*0626*/ 	.byte	0x3f
	.zero		1


	//   ....[47]....
        /*0628*/ 	.word	0x0000ded0
        /*062c*/ 	.word	0x00000004
        /*0630*/ 	.word	0x00019c80
        /*0634*/ 	.short	0x010a
        /*0636*/ 	.byte	0x3f
	.zero		1


	//   ....[48]....
        /*0638*/ 	.word	0x0000e2f0
        /*063c*/ 	.word	0x00000004
        /*0640*/ 	.word	0x00019c40
        /*0644*/ 	.short	0x010a
        /*0646*/ 	.byte	0x3f
	.zero		1


	//   ....[49]....
        /*0648*/ 	.word	0x0000e790
        /*064c*/ 	.word	0x00000003
        /*0650*/ 	.word	0x00019c70
        /*0654*/ 	.short	0x010a
        /*0656*/ 	.byte	0x3f
	.zero		1


	//   ....[50]....
        /*0658*/ 	.word	0x0000e810
        /*065c*/ 	.word	0x00000003
        /*0660*/ 	.word	0x00019c60
        /*0664*/ 	.short	0x010a
        /*0666*/ 	.byte	0x3f
	.zero		1


	//   ....[51]....
        /*0668*/ 	.word	0x0000eb60
        /*066c*/ 	.word	0x00000003
        /*0670*/ 	.word	0x00019c50
        /*0674*/ 	.short	0x0101
        /*0676*/ 	.byte	0x3f
	.zero		1


	//   ....[52]....
        /*0678*/ 	.word	0x0000ebe0
        /*067c*/ 	.word	0x00000002
        /*0680*/ 	.word	0x00000000
        /*0684*/ 	.short	0x0101
        /*0686*/ 	.byte	0x3f
	.zero		1


	//   ....[53]....
        /*0688*/ 	.word	0x0000edd0
        /*068c*/ 	.word	0x00000003
        /*0690*/ 	.word	0x00019c70
        /*0694*/ 	.short	0x010a
        /*0696*/ 	.byte	0x3f
	.zero		1


	//   ....[54]....
        /*0698*/ 	.word	0x0000ee40
        /*069c*/ 	.word	0x00000003
        /*06a0*/ 	.word	0x00019c60
        /*06a4*/ 	.short	0x010a
        /*06a6*/ 	.byte	0x3f
	.zero		1


	//   ....[55]....
        /*06a8*/ 	.word	0x0000f190
        /*06ac*/ 	.word	0x00000003
        /*06b0*/ 	.word	0x00019c50
        /*06b4*/ 	.short	0x0101
        /*06b6*/ 	.byte	0x3f
	.zero		1


	//   ....[56]....
        /*06b8*/ 	.word	0x0000f200
        /*06bc*/ 	.word	0x00000000
        /*06c0*/ 	.word	0x00000000
        /*06c4*/ 	.short	0x0101
        /*06c6*/ 	.byte	0x3f
	.zero		1


	//   ....[57]....
        /*06c8*/ 	.word	0x0000f430
        /*06cc*/ 	.word	0x00000007
        /*06d0*/ 	.word	0x00019c20
        /*06d4*/ 	.short	0x010a
        /*06d6*/ 	.byte	0x3f
	.zero		1


	//   ....[58]....
        /*06d8*/ 	.word	0x0000f5d0
        /*06dc*/ 	.word	0x00000005
        /*06e0*/ 	.word	0x00000000
        /*06e4*/ 	.short	0x010a
        /*06e6*/ 	.byte	0x3f
	.zero		1


	//   ....[59]....
        /*06e8*/ 	.word	0x0000f640
        /*06ec*/ 	.word	0x00000003
        /*06f0*/ 	.word	0x00000000
        /*06f4*/ 	.short	0x010a
        /*06f6*/ 	.byte	0x3f
	.zero		1


	//   ....[60]....
        /*06f8*/ 	.word	0x0000f690
        /*06fc*/ 	.word	0x00000003
        /*0700*/ 	.word	0x00019c60
        /*0704*/ 	.short	0x010a
        /*0706*/ 	.byte	0x3f
	.zero		1


	//   ....[61]....
        /*0708*/ 	.word	0x0000f6e0
        /*070c*/ 	.word	0x00000005
        /*0710*/ 	.word	0x00019c60
        /*0714*/ 	.short	0x010a
        /*0716*/ 	.byte	0x3f
	.zero		1


	//   ....[62]....
        /*0718*/ 	.word	0x0000f720
        /*071c*/ 	.word	0x00000003
        /*0720*/ 	.word	0x00019c80
        /*0724*/ 	.short	0x010a
        /*0726*/ 	.byte	0x3f
	.zero		1


	//   ....[63]....
        /*0728*/ 	.word	0x0000f740
        /*072c*/ 	.word	0x00000005
        /*0730*/ 	.word	0x00019c80
        /*0734*/ 	.short	0x010a
        /*0736*/ 	.byte	0x3f
	.zero		1


	//   ....[64]....
        /*0738*/ 	.word	0x0000f7b0
        /*073c*/ 	.word	0x00000003
        /*0740*/ 	.word	0x00019c00
        /*0744*/ 	.short	0x010a
        /*0746*/ 	.byte	0x3f
	.zero		1


	//   ....[65]....
        /*0748*/ 	.word	0x0000f800
        /*074c*/ 	.word	0x00000002
        /*0750*/ 	.word	0x00019c30
        /*0754*/ 	.short	0x010a
        /*0756*/ 	.byte	0x3f
	.zero		1


	//   ....[66]....
        /*0758*/ 	.word	0x0000f860
        /*075c*/ 	.word	0x00000007
        /*0760*/ 	.word	0x00019c30
        /*0764*/ 	.short	0x010a
        /*0766*/ 	.byte	0x3f
	.zero		1


	//   ....[67]....
        /*0768*/ 	.word	0x0000f8c0
        /*076c*/ 	.word	0x00000007
        /*0770*/ 	.word	0x00019c50
        /*0774*/ 	.short	0x010a
        /*0776*/ 	.byte	0x3f
	.zero		1


	//   ....[68]....
        /*0778*/ 	.word	0x0000f920
        /*077c*/ 	.word	0x00000007
        /*0780*/ 	.word	0x00019c30
        /*0784*/ 	.short	0x010a
        /*0786*/ 	.byte	0x3f
	.zero		1


	//   ....[69]....
        /*0788*/ 	.word	0x0000f980
        /*078c*/ 	.word	0x00000007
        /*0790*/ 	.word	0x00019c50
        /*0794*/ 	.short	0x010a
        /*0796*/ 	.byte	0x3f
	.zero		1


	//   ....[70]....
        /*0798*/ 	.word	0x0000f9e0
        /*079c*/ 	.word	0x00000005
        /*07a0*/ 	.word	0x00019c50
        /*07a4*/ 	.short	0x010a
        /*07a6*/ 	.byte	0x3f
	.zero		1


	//   ....[71]....
        /*07a8*/ 	.word	0x0000fb30
        /*07ac*/ 	.word	0x00000005
        /*07b0*/ 	.word	0x00019c80
        /*07b4*/ 	.short	0x010a
        /*07b6*/ 	.byte	0x3f
	.zero		1


	//   ....[72]....
        /*07b8*/ 	.word	0x0000fb80
        /*07bc*/ 	.word	0x00000005
        /*07c0*/ 	.word	0x00019c40
        /*07c4*/ 	.short	0x010a
        /*07c6*/ 	.byte	0x3f
	.zero		1


	//   ....[73]....
        /*07c8*/ 	.word	0x0000ff90
        /*07cc*/ 	.word	0x00000011
        /*07d0*/ 	.word	0x00019c20
        /*07d4*/ 	.short	0x010a
        /*07d6*/ 	.byte	0x3f
	.zero		1


	//   ....[74]....
        /*07d8*/ 	.word	0x0000ffe0
        /*07dc*/ 	.word	0x00000004
        /*07e0*/ 	.word	0x00019c80
        /*07e4*/ 	.short	0x010a
        /*07e6*/ 	.byte	0x3f
	.zero		1


	//   ....[75]....
        /*07e8*/ 	.word	0x00010030
        /*07ec*/ 	.word	0x00000004
        /*07f0*/ 	.word	0x00019c40
        /*07f4*/ 	.short	0x010a
        /*07f6*/ 	.byte	0x3f
	.zero		1


	//   ....[76]....
        /*07f8*/ 	.word	0x00010080
        /*07fc*/ 	.word	0x00000003
        /*0800*/ 	.word	0x00019c70
        /*0804*/ 	.short	0x010a
        /*0806*/ 	.byte	0x3f
	.zero		1


	//   ....[77]....
        /*0808*/ 	.word	0x000100d0
        /*080c*/ 	.word	0x00000003
        /*0810*/ 	.word	0x00019c60
        /*0814*/ 	.short	0x010a
        /*0816*/ 	.byte	0x3f
	.zero		1


	//   ....[78]....
        /*0818*/ 	.word	0x00010120
        /*081c*/ 	.word	0x00000003
        /*0820*/ 	.word	0x00019c70
        /*0824*/ 	.short	0x010a
        /*0826*/ 	.byte	0x3f
	.zero		1


	//   ....[79]....
        /*0828*/ 	.word	0x00010170
        /*082c*/ 	.word	0x00000003
        /*0830*/ 	.word	0x00019c60
        /*0834*/ 	.short	0x010a
        /*0836*/ 	.byte	0x3f
	.zero		1


	//   ....[80]....
        /*0838*/ 	.word	0x000101c0
        /*083c*/ 	.word	0x00000007
        /*0840*/ 	.word	0x00019c20
        /*0844*/ 	.short	0x010a
        /*0846*/ 	.byte	0x3f
	.zero		1


	//   ....[81]....
        /*0848*/ 	.word	0x00010360
        /*084c*/ 	.word	0x00000005
        /*0850*/ 	.word	0x00000000
        /*0854*/ 	.short	0x010a
        /*0856*/ 	.byte	0x3f
	.zero		1


	//   ....[82]....
        /*0858*/ 	.word	0x000103b0
        /*085c*/ 	.word	0x00000003
        /*0860*/ 	.word	0x00000000
        /*0864*/ 	.short	0x010a
        /*0866*/ 	.byte	0x3f
	.zero		1


	//   ....[83]....
        /*0868*/ 	.word	0x00010400
        /*086c*/ 	.word	0x00000003
        /*0870*/ 	.word	0x00019c60
        /*0874*/ 	.short	0x010a
        /*0876*/ 	.byte	0x3f
	.zero		1


	//   ....[84]....
        /*0878*/ 	.word	0x00010450
        /*087c*/ 	.word	0x00000005
        /*0880*/ 	.word	0x00019c60
        /*0884*/ 	.short	0x010a
        /*0886*/ 	.byte	0x3f
	.zero		1


	//   ....[85]....
        /*0888*/ 	.word	0x000104a0
        /*088c*/ 	.word	0x00000003
        /*0890*/ 	.word	0x00019c80
        /*0894*/ 	.short	0x010a
        /*0896*/ 	.byte	0x3f
	.zero		1


	//----- nvinfo : EIATTR_NUM_MBARRIERS
	.align		4
.L_265:
        /*0898*/ 	.byte	0x03, 0x38
        /*089a*/ 	.short	0x0016


	//----- nvinfo : EIATTR_EXIT_INSTR_OFFSETS
	.align		4
        /*089c*/ 	.byte	0x04, 0x1c
        /*089e*/ 	.short	(.L_267 - .L_266)


	//   ....[0]....
.L_266:
        /*08a0*/ 	.word	0x00000a00


	//   ....[1]....
        /*08a4*/ 	.word	0x0000ba10


	//   ....[2]....
        /*08a8*/ 	.word	0x0000f790


	//----- nvinfo : EIATTR_MAX_THREADS
	.align		4
.L_267:
        /*08ac*/ 	.byte	0x04, 0x05
        /*08ae*/ 	.short	(.L_269 - .L_268)
.L_268:
        /*08b0*/ 	.word	0x00000200
        /*08b4*/ 	.word	0x00000001
        /*08b8*/ 	.word	0x00000001


	//----- nvinfo : EIATTR_CRS_STACK_SIZE
	.align		4
.L_269:
        /*08bc*/ 	.byte	0x04, 0x1e
        /*08be*/ 	.short	(.L_271 - .L_270)
.L_270:
        /*08c0*/ 	.word	0x00000000


	//----- nvinfo : EIATTR_CBANK_PARAM_SIZE
	.align		4
.L_271:
        /*08c4*/ 	.byte	0x03, 0x19
        /*08c6*/ 	.short	0x0af0


	//----- nvinfo : EIATTR_PARAM_CBANK
	.align		4
        /*08c8*/ 	.byte	0x04, 0x0a
        /*08ca*/ 	.short	(.L_273 - .L_272)
	.align		4
.L_272:
        /*08cc*/ 	.word	index@(.nv.constant0._ZN7cutlass13device_kernelIN5flash11enable_sm90INS1_16FlashAttnFwdSm90INS1_25CollectiveMainloopFwdSm90ILi2EN4cute5tupleIJNS5_1CILi1EEES8_S8_EEENS6_IJNS7_ILi192EEENS7_ILi128EEENS7_ILi96EEEEEELi96ENS_12float_e4m3_tEfNS_4arch4Sm90ELb1ELb0ELb1ELb0ELb0ELb0ELb0ELb1ELb1ELb1ELb0ELb0EEENS1_21CollectiveEpilogueFwdINS6_IJSA_SC_SB_EEES9_NS_10bfloat16_tESG_Li384ELb0ELb1ELb0ELb1EEENS1_30DynamicPersistentTileSchedulerILi384ELi128ELb0ELb1ELb1EEEEEEEEEvNT_6ParamsE)
        /*08d0*/ 	.short	0x0210
        /*08d2*/ 	.short	0x0af0


	//----- nvinfo : EIATTR_SW_WAR
	.align		4
.L_273:
        /*08d4*/ 	.byte	0x04, 0x36
        /*08d6*/ 	.short	(.L_275 - .L_274)
.L_274:
        /*08d8*/ 	.word	0x00000008
.L_275:


//--------------------- .nv.info._ZN7cutlass13device_kernelIN5flash11enable_sm90INS1_16FlashAttnFwdSm90INS1_25CollectiveMainloopFwdSm90ILi2EN4cute5tupleIJNS5_1CILi1EEES8_S8_EEENS6_IJNS7_ILi192EEENS7_ILi128EEENS7_ILi96EEEEEELi96ENS_12float_e4m3_tEfNS_4arch4Sm90ELb1ELb0ELb1ELb1ELb0ELb0ELb0ELb1ELb1ELb1ELb0ELb0EEENS1_21CollectiveEpilogueFwdINS6_IJSA_SC_SB_EEES9_NS_10bfloat16_tESG_Li384ELb1ELb1ELb0ELb1EEENS1_36VarlenDynamicPersistentTileSchedulerILi192ELi128ELi384ELi128ELb0ELb1ELb1ELb1ELb1ELb1EEEEEEEEEvNT_6ParamsE --------------------------
	.section	.nv.info._ZN7cutlass13device_kernelIN5flash11enable_sm90INS1_16FlashAttnFwdSm90INS1_25CollectiveMainloopFwdSm90ILi2EN4cute5tupleIJNS5_1CILi1EEES8_S8_EEENS6_IJNS7_ILi192EEENS7_ILi128EEENS7_ILi96EEEEEELi96ENS_12float_e4m3_tEfNS_4arch4Sm90ELb1ELb0ELb1ELb1ELb0ELb0ELb0ELb1ELb1ELb1ELb0ELb0EEENS1_21CollectiveEpilogueFwdINS6_IJSA_SC_SB_EEES9_NS_10bfloat16_tESG_Li384ELb1ELb1ELb0ELb1EEENS1_36VarlenDynamicPersistentTileSchedulerILi192ELi128ELi384ELi128ELb0ELb1ELb1ELb1ELb1ELb1EEEEEEEEEvNT_6ParamsE,"",@"SHT_CUDA_INFO"
	.sectionflags	@""
	.align	4


	//----- nvinfo : EIATTR_CUDA_API_VERSION
	.align		4
        /*0000*/ 	.byte	0x04, 0x37
        /*0002*/ 	.short	(.L_277 - .L_276)
.L_276:
        /*0004*/ 	.word	0x00000082


	//----- nvinfo : EIATTR_KPARAM_INFO
	.align		4
.L_277:
        /*0008*/ 	.byte	0x04, 0x17
        /*000a*/ 	.short	(.L_279 - .L_278)
.L_278:
        /*000c*/ 	.word	0x00000000
        /*0010*/ 	.short	0x0000
        /*0012*/ 	.short	0x0070
        /*0014*/ 	.byte	0x00, 0xf0, 0x01, 0x2a


	//----- nvinfo : EIATTR_SPARSE_MMA_MASK
	.align		4
.L_279:
        /*0018*/ 	.byte	0x03, 0x50
        /*001a*/ 	.short	0x0000


	//----- nvinfo : EIATTR_MAXREG_COUNT
	.align		4
        /*001c*/ 	.byte	0x03, 0x1b
        /*001e*/ 	.short	0x0080


	//----- nvinfo : EIATTR_NUM_BARRIERS
	.align		4
        /*0020*/ 	.byte	0x02, 0x4c
        /*0022*/ 	.byte	0x09
	.zero		1


	//----- nvinfo : EIATTR_EXTERNS
	.align		4
        /*0024*/ 	.byte	0x04, 0x0f
        /*0026*/ 	.short	(.L_281 - .L_280)


	//   ....[0]....
	.align		4
.L_280:
        /*0028*/ 	.word	index@(__assertfail)


	//----- nvinfo : EIATTR_ANNOTATIONS
	.align		4
.L_281:
        /*002c*/ 	.byte	0x04, 0x55
        /*002e*/ 	.short	(.L_283 - .L_282)


	//   ....[0]....
.L_282:
        /* <DEDUP_REMOVED lines=9> */


	//----- nvinfo : EIATTR_MERCURY_ISA_VERSION
	.align		4
.L_283:
        /*00b0*/ 	.byte	0x03, 0x5f
        /*00b2*/ 	.short	0x0101


	//----- nvinfo : EIATTR_UNUSED_LOAD_BYTE_OFFSET
	.align		4
        /*00b4*/ 	.byte	0x04, 0x44
        /*00b6*/ 	.short	(.L_285 - .L_284)


	//   ....[0]....
.L_284:
        /*00b8*/ 	.word	0x00000a00
        /*00bc*/ 	.word	0x0000fff0


	//   ....[1]....
        /*00c0*/ 	.word	0x00009ef0
        /*00c4*/ 	.word	0x0000fff0


	//----- nvinfo : EIATTR_INT_WARP_WIDE_INSTR_OFFSETS
	.align		4
.L_285:
        /*00c8*/ 	.byte	0x04, 0x31
        /*00ca*/ 	.short	(.L_287 - .L_286)


	//   ....[0]....
.L_286:
        /*00cc*/ 	.word	0x00000130


	//   ....[1]....
        /*00d0*/ 	.word	0x00000170


	//   ....[2]....
        /*00d4*/ 	.word	0x000001e0


	//   ....[3]....
        /*00d8*/ 	.word	0x0000d620


	//   ....[4]....
        /*00dc*/ 	.word	0x0000d6b0


	//   ....[5]....
        /*00e0*/ 	.word	0x0000ffa0


	//   ....[6]....
        /*00e4*/ 	.word	0x00010030


	//----- nvinfo : EIATTR_COOP_GROUP_MASK_REGIDS
	.align		4
.L_287:
        /*00e8*/ 	.byte	0x04, 0x29
        /*00ea*/ 	.short	(.L_289 - .L_288)


	//   ....[0]....
.L_288:
        /*00ec*/ 	.word	0xffffffff


	//   ....[1]....
        /*00f0*/ 	.word	0xffffffff


	//   ....[2]....
        /*00f4*/ 	.word	0xffffffff


	//   ....[3]....
        /*00f8*/ 	.word	0xffffffff


	//   ....[4]....
        /*00fc*/ 	.word	0xffffffff


	//   ....[5]....
        /*0100*/ 	.word	0xffffffff


	//   ....[6]....
        /*0104*/ 	.word	0xffffffff


	//   ....[7]....
        /*0108*/ 	.word	0xffffffff


	//   ....[8]....
        /*010c*/ 	.word	0xffffffff


	//   ....[9]....
        /*0110*/ 	.word	0xffffffff


	//   ....[10]....
        /*0114*/ 	.word	0xffffffff


	//   ....[11]....
        /*0118*/ 	.word	0xffffffff


	//   ....[12]....
        /*011c*/ 	.word	0xffffffff


	//   ....[13]....
        /*0120*/ 	.word	0xffffffff


	//   ....[14]....
        /*0124*/ 	.word	0xffffffff


	//   ....[15]....
        /*0128*/ 	.word	0xffffffff


	//   ....[16]....
        /*012c*/ 	.word	0xffffffff


	//   ....[17]....
        /*0130*/ 	.word	0xffffffff


	//   ....[18]....
        /*0134*/ 	.word	0xffffffff


	//   ....[19]....
        /*0138*/ 	.word	0xffffffff


	//   ....[20]....
        /*013c*/ 	.word	0xffffffff


	//   ....[21]....
        /*0140*/ 	.word	0xffffffff


	//   ....[22]....
        /*0144*/ 	.word	0xffffffff


	//   ....[23]....
        /*0148*/ 	.word	0xffffffff


	//   ....[24]....
        /*014c*/ 	.word	0xffffffff


	//   ....[25]....
        /*0150*/ 	.word	0xffffffff


	//   ....[26]....
        /*0154*/ 	.word	0xffffffff


	//   ....[27]....
        /*0158*/ 	.word	0xffffffff


	//   ....[28]....
        /*015c*/ 	.word	0xffffffff


	//   ....[29]....
        /*0160*/ 	.word	0xffffffff


	//   ....[30]....
        /*0164*/ 	.word	0xffffffff


	//   ....[31]....
        /*0168*/ 	.word	0xffffffff


	//   ....[32]....
        /*016c*/ 	.word	0xffffffff


	//   ....[33]....
        /*0170*/ 	.word	0xffffffff


	//   ....[34]....
        /*0174*/ 	.word	0xffffffff


	//   ....[35]....
        /*0178*/ 	.word	0xffffffff


	//   ....[36]....
        /*017c*/ 	.word	0xffffffff


	//   ....[37]....
        /*0180*/ 	.word	0xffffffff


	//   ....[38]....
        /*0184*/ 	.word	0xffffffff


	//   ....[39]....
        /*0188*/ 	.word	0xffffffff


	//   ....[40]....
        /*018c*/ 	.word	0xffffffff


	//   ....[41]....
        /*0190*/ 	.word	0xffffffff


	//   ....[42]....
        /*0194*/ 	.word	0xffffffff


	//   ....[43]....
        /*0198*/ 	.word	0xffffffff


	//   ....[44]....
        /*019c*/ 	.word	0xffffffff


	//   ....[45]....
        /*01a0*/ 	.word	0xffffffff


	//   ....[46]....
        /*01a4*/ 	.word	0xffffffff


	//   ....[47]....
        /*01a8*/ 	.word	0xffffffff


	//   ....[48]....
        /*01ac*/ 	.word	0xffffffff


	//   ....[49]....
        /*01b0*/ 	.word	0xffffffff


	//   ....[50]....
        /*01b4*/ 	.word	0xffffffff


	//   ....[51]....
        /*01b8*/ 	.word	0xffffffff


	//   ....[52]....
        /*01bc*/ 	.word	0xffffffff


	//   ....[53]....
        /*01c0*/ 	.word	0xffffffff


	//   ....[54]....
        /*01c4*/ 	.word	0xffffffff


	//   ....[55]....
        /*01c8*/ 	.word	0xffffffff


	//   ....[56]....
        /*01cc*/ 	.word	0xffffffff


	//   ....[57]....
        /*01d0*/ 	.word	0xffffffff


	//   ....[58]....
        /*01d4*/ 	.word	0xffffffff


	//   ....[59]....
        /*01d8*/ 	.word	0xffffffff


	//   ....[60]....
        /*01dc*/ 	.word	0xffffffff


	//   ....[61]....
        /*01e0*/ 	.word	0xffffffff


	//   ....[62]....
        /*01e4*/ 	.word	0xffffffff


	//   ....[63]....
        /*01e8*/ 	.word	0xffffffff


	//   ....[64]....
        /*01ec*/ 	.word	0xffffffff


	//   ....[65]....
        /*01f0*/ 	.word	0xffffffff


	//   ....[66]....
        /*01f4*/ 	.word	0xffffffff


	//   ....[67]....
        /*01f8*/ 	.word	0xffffffff


	//   ....[68]....
        /*01fc*/ 	.word	0xffffffff


	//   ....[69]....
        /*0200*/ 	.word	0xffffffff


	//   ....[70]....
        /*0204*/ 	.word	0xffffffff


	//   ....[71]....
        /*0208*/ 	.word	0xffffffff


	//   ....[72]....
        /*020c*/ 	.word	0xffffffff


	//   ....[73]....
        /*0210*/ 	.word	0xffffffff


	//   ....[74]....
        /*0214*/ 	.word	0xffffffff


	//   ....[75]....
        /*0218*/ 	.word	0xffffffff


	//   ....[76]....
        /*021c*/ 	.word	0xffffffff


	//   ....[77]....
        /*0220*/ 	.word	0xffffffff


	//   ....[78]....
        /*0224*/ 	.word	0xffffffff


	//   ....[79]....
        /*0228*/ 	.word	0xffffffff


	//   ....[80]....
        /*022c*/ 	.word	0xffffffff


	//   ....[81]....
        /*0230*/ 	.word	0xffffffff


	//   ....[82]....
        /*0234*/ 	.word	0xffffffff


	//   ....[83]....
        /*0238*/ 	.word	0xffffffff


	//   ....[84]....
        /*023c*/ 	.word	0xffffffff


	//   ....[85]....
        /*0240*/ 	.word	0xffffffff


	//   ....[86]....
        /*0244*/ 	.word	0xffffffff


	//   ....[87]....
        /*0248*/ 	.word	0xffffffff


	//   ....[88]....
        /*024c*/ 	.word	0xffffffff


	//   ....[89]....
        /*0250*/ 	.word	0xffffffff


	//   ....[90]....
        /*0254*/ 	.word	0xffffffff


	//   ....[91]....
        /*0258*/ 	.word	0xffffffff


	//   ....[92]....
        /*025c*/ 	.word	0xffffffff


	//   ....[93]....
        /*0260*/ 	.word	0xffffffff


	//   ....[94]....
        /*0264*/ 	.word	0xffffffff


	//   ....[95]....
        /*0268*/ 	.word	0xffffffff


	//   ....[96]....
        /*026c*/ 	.word	0xffffffff


	//   ....[97]....
        /*0270*/ 	.word	0xffffffff


	//   ....[98]....
        /*0274*/ 	.word	0xffffffff


	//   ....[99]....
        /*0278*/ 	.word	0xffffffff


	//   ....[100]....
        /*027c*/ 	.word	0xffffffff


	//   ....[101]....
        /*0280*/ 	.word	0xffffffff


	//   ....[102]....
        /*0284*/ 	.word	0xffffffff


	//   ....[103]....
        /*0288*/ 	.word	0xffffffff


	//   ....[104]....
        /*028c*/ 	.word	0xffffffff


	//   ....[105]....
        /*0290*/ 	.word	0x0500000f


	//   ....[106]....
        /*0294*/ 	.word	0x0500000f


	//   ....[107]....
        /*0298*/ 	.word	0x0500000f


	//   ....[108]....
        /*029c*/ 	.word	0x0500000f


	//   ....[109]....
        /*02a0*/ 	.word	0x0500000f


	//   ....[110]....
        /*02a4*/ 	.word	0x0500000f


	//   ....[111]....
        /*02a8*/ 	.word	0x0500000f


	//   ....[112]....
        /*02ac*/ 	.word	0x0500000f


	//----- nvinfo : EIATTR_COOP_GROUP_INSTR_OFFSETS
	.align		4
.L_289:
        /*02b0*/ 	.byte	0x04, 0x28
        /*02b2*/ 	.short	(.L_291 - .L_290)


	//   ....[0]....
.L_290:
        /*02b4*/ 	.word	0x00000060


	//   ....[1]....
        /*02b8*/ 	.word	0x00000140


	//   ....[2]....
        /*02bc*/ 	.word	0x00000190


	//   ....[3]....
        /*02c0*/ 	.word	0x000003c0


	//   ....[4]....
        /*02c4*/ 	.word	0x00000520


	//   ....[5]....
        /*02c8*/ 	.word	0x00000640


	//   ....[6]....
        /*02cc*/ 	.word	0x000007a0


	//   ....[7]....
        /*02d0*/ 	.word	0x00001570


	//   ....[8]....
        /*02d4*/ 	.word	0x00001f10


	//   ....[9]....
        /*02d8*/ 	.word	0x00002500


	//   ....[10]....
        /*02dc*/ 	.word	0x00002cf0


	//   ....[11]....
        /*02e0*/ 	.word	0x00002d80


	//   ....[12]....
        /*02e4*/ 	.word	0x000037a0


	//   ....[13]....
        /*02e8*/ 	.word	0x00003830


	//   ....[14]....
        /*02ec*/ 	.word	0x00004980


	//   ....[15]....
        /*02f0*/ 	.word	0x00004b30


	//   ....[16]....
        /*02f4*/ 	.word	0x00005610


	//   ....[17]....
        /*02f8*/ 	.word	0x00005770


	//   ....[18]....
        /*02fc*/ 	.word	0x00006080


	//   ....[19]....
        /*0300*/ 	.word	0x000060f0


	//   ....[20]....
        /*0304*/ 	.word	0x000081e0


	//   ....[21]....
        /*0308*/ 	.word	0x00008200


	//   ....[22]....
        /*030c*/ 	.word	0x00008240


	//   ....[23]....
        /*0310*/ 	.word	0x00008250


	//   ....[24]....
        /*0314*/ 	.word	0x00009850


	//   ....[25]....
        /*0318*/ 	.word	0x00009870


	//   ....[26]....
        /*031c*/ 	.word	0x000098e0


	//   ....[27]....
        /*0320*/ 	.word	0x000098f0


	//   ....[28]....
        /*0324*/ 	.word	0x0000a5d0


	//   ....[29]....
        /*0328*/ 	.word	0x0000a5e0


	//   ....[30]....
        /*032c*/ 	.word	0x0000a5f0


	//   ....[31]....
        /*0330*/ 	.word	0x0000a600


	//   ....[32]....
        /*0334*/ 	.word	0x0000a610


	//   ....[33]....
        /*0338*/ 	.word	0x0000a620


	//   ....[34]....
        /*033c*/ 	.word	0x0000a630


	//   ....[35]....
        /*0340*/ 	.word	0x0000a640


	//   ....[36]....
        /*0344*/ 	.word	0x0000a660


	//   ....[37]....
        /*0348*/ 	.word	0x0000a670


	//   ....[38]....
        /*034c*/ 	.word	0x0000a6a0


	//   ....[39]....
        /*0350*/ 	.word	0x0000a6b0


	//   ....[40]....
        /*0354*/ 	.word	0x0000a6c0


	//   ....[41]....
        /*0358*/ 	.word	0x0000a6d0


	//   ....[42]....
        /*035c*/ 	.word	0x0000a700


	//   ....[43]....
        /*0360*/ 	.word	0x0000a710


	//   ....[44]....
        /*0364*/ 	.word	0x0000a740


	//   ....[45]....
        /*0368*/ 	.word	0x0000a750


	//   ....[46]....
        /*036c*/ 	.word	0x0000a770


	//   ....[47]....
        /*0370*/ 	.word	0x0000a780


	//   ....[48]....
        /*0374*/ 	.word	0x0000a790


	//   ....[49]....
        /*0378*/ 	.word	0x0000a7a0


	//   ....[50]....
        /*037c*/ 	.word	0x0000a7c0


	//   ....[51]....
        /*0380*/ 	.word	0x0000a7d0


	//   ....[52]....
        /*0384*/ 	.word	0x0000ad90


	//   ....[53]....
        /*0388*/ 	.word	0x0000add0


	//   ....[54]....
        /*038c*/ 	.word	0x0000ae00


	//   ....[55]....
        /*0390*/ 	.word	0x0000ae30


	//   ....[56]....
        /*0394*/ 	.word	0x0000b330


	//   ....[57]....
        /*0398*/ 	.word	0x0000b340


	//   ....[58]....
        /*039c*/ 	.word	0x0000b450


	//   ....[59]....
        /*03a0*/ 	.word	0x0000b470


	//   ....[60]....
        /*03a4*/ 	.word	0x0000bd60


	//   ....[61]....
        /*03a8*/ 	.word	0x0000bd70


	//   ....[62]....
        /*03ac*/ 	.word	0x0000be70


	//   ....[63]....
        /*03b0*/ 	.word	0x0000be90


	//   ....[64]....
        /*03b4*/ 	.word	0x0000c000


	//   ....[65]....
        /*03b8*/ 	.word	0x0000c1e0


	//   ....[66]....
        /*03bc*/ 	.word	0x0000c210


	//   ....[67]....
        /*03c0*/ 	.word	0x0000c240


	//   ....[68]....
        /*03c4*/ 	.word	0x0000c270


	//   ....[69]....
        /*03c8*/ 	.word	0x0000c2a0


	//   ....[70]....
        /*03cc*/ 	.word	0x0000c2e0


	//   ....[71]....
        /*03d0*/ 	.word	0x0000c460


	//   ....[72]....
        /*03d4*/ 	.word	0x0000c490


	//   ....[73]....
        /*03d8*/ 	.word	0x0000c4c0


	//   ....[74]....
        /*03dc*/ 	.word	0x0000c4f0


	//   ....[75]....
        /*03e0*/ 	.word	0x0000c520


	//   ....[76]....
        /*03e4*/ 	.word	0x0000c560


	//   ....[77]....
        /*03e8*/ 	.word	0x0000c5f0


	//   ....[78]....
        /*03ec*/ 	.word	0x0000c680


	//   ....[79]....
        /*03f0*/ 	.word	0x0000c730


	//   ....[80]....
        /*03f4*/ 	.word	0x0000dd60


	//   ....[81]....
        /*03f8*/ 	.word	0x0000eb90


	//   ....[82]....
        /*03fc*/ 	.word	0x0000eba0


	//   ....[83]....
        /*0400*/ 	.word	0x0000ebb0


	//   ....[84]....
        /*0404*/ 	.word	0x0000ebc0


	//   ....[85]....
        /*0408*/ 	.word	0x0000ebe0


	//   ....[86]....
        /*040c*/ 	.word	0x0000ec00


	//   ....[87]....
        /*0410*/ 	.word	0x00010740


	//   ....[88]....
        /*0414*/ 	.word	0x00010770


	//   ....[89]....
        /*0418*/ 	.word	0x000107a0


	//   ....[90]....
        /*041c*/ 	.word	0x000107d0


	//   ....[91]....
        /*0420*/ 	.word	0x000107e0


	//   ....[92]....
        /*0424*/ 	.word	0x00010800


	//   ....[93]....
        /*0428*/ 	.word	0x00010820


	//   ....[94]....
        /*042c*/ 	.word	0x00010860


	//   ....[95]....
        /*0430*/ 	.word	0x000109a0


	//   ....[96]....
        /*0434*/ 	.word	0x000109d0


	//   ....[97]....
        /*0438*/ 	.word	0x00010a10


	//   ....[98]....
        /*043c*/ 	.word	0x00010a40


	//   ....[99]....
        /*0440*/ 	.word	0x00010a70


	//   ....[100]....
        /*0444*/ 	.word	0x00010aa0


	//   ....[101]....
        /*0448*/ 	.word	0x00010b40


	//   ....[102]....
        /*044c*/ 	.word	0x00010be0


	//   ....[103]....
        /*0450*/ 	.word	0x00010c80


	//   ....[104]....
        /*0454*/ 	.word	0x00011290


	//   ....[105]....
        /*0458*/ 	.word	0x00011860


	//   ....[106]....
        /*045c*/ 	.word	0x00011a20


	//   ....[107]....
        /*0460*/ 	.word	0x00011a70


	//   ....[108]....
        /*0464*/ 	.word	0x00011ad0


	//   ....[109]....
        /*0468*/ 	.word	0x00011b20


	//   ....[110]....
        /*046c*/ 	.word	0x00011b80


	//   ....[111]....
        /*0470*/ 	.word	0x00011bd0


	//   ....[112]....
        /*0474*/ 	.word	0x00012070


	//----- nvinfo : EIATTR_REG_RECONFIG
	.align		4
.L_291:
        /*0478*/ 	.byte	0x01, 0x54
	.zero		2


	//----- nvinfo : EIATTR_SYSCALL_OFFSETS
	.align		4
        /*047c*/ 	.byte	0x04, 0x46
        /*047e*/ 	.short	(.L_293 - .L_292)


	//   ....[0]....
.L_292:
        /*0480*/ 	.word	0x00001750


	//   ....[1]....
        /*0484*/ 	.word	0x0000d810


	//   ....[2]....
        /*0488*/ 	.word	0x0000d970


	//   ....[3]....
        /*048c*/ 	.word	0x0000dac0


	//   ....[4]....
        /*0490*/ 	.word	0x0000dc00


	//   ....[5]....
        /*0494*/ 	.word	0x0000e680


	//----- nvinfo : EIATTR_MBARRIER_INSTR_OFFSETS
	.align		4
.L_293:
        /*0498*/ 	.byte	0x04, 0x39
        /*049a*/ 	.short	(.L_295 - .L_294)


	//   ....[0]....
.L_294:
        /*049c*/ 	.word	0x00000270
        /*04a0*/ 	.word	0x000000ff
        /*04a4*/ 	.word	0x00019c00
        /*04a8*/ 	.short	0x0100
        /*04aa*/ 	.byte	0x08
	.zero		1


	//   ....[1]....
        /*04ac*/ 	.word	0x00000280
        /*04b0*/ 	.word	0x000000ff
        /*04b4*/ 	.word	0x00019c20
        /*04b8*/ 	.short	0x0100
        /*04ba*/ 	.byte	0x08
	.zero		1


	//   ....[2]....
        /*04bc*/ 	.word	0x00000370
        /*04c0*/ 	.word	0x000000ff
        /*04c4*/ 	.word	0x00019c30
        /*04c8*/ 	.short	0x0100
        /*04ca*/ 	.byte	0x08
	.zero		1


	//   ....[3]....
        /*04cc*/ 	.word	0x00000380
        /*04d0*/ 	.word	0x000000ff
        /*04d4*/ 	.word	0x00019c40
        /*04d8*/ 	.short	0x0100
        /*04da*/ 	.byte	0x08
	.zero		1


	//   ....[4]....
        /*04dc*/ 	.word	0x00000390
        /*04e0*/ 	.word	0x000000ff
        /*04e4*/ 	.word	0x00019c38
        /*04e8*/ 	.short	0x0100
        /*04ea*/ 	.byte	0x08
	.zero		1


	//   ....[5]....
        /*04ec*/ 	.word	0x000003a0
        /*04f0*/ 	.word	0x000000ff
        /*04f4*/ 	.word	0x00019c48
        /*04f8*/ 	.short	0x0100
        /*04fa*/ 	.byte	0x08
	.zero		1


	//   ....[6]....
        /*04fc*/ 	.word	0x000004d0
        /*0500*/ 	.word	0x000000ff
        /*0504*/ 	.word	0x00019c50
        /*0508*/ 	.short	0x0100
        /*050a*/ 	.byte	0x08
	.zero		1


	//   ....[7]....
        /*050c*/ 	.word	0x000004e0
        /*0510*/ 	.word	0x000000ff
        /*0514*/ 	.word	0x00019c60
        /*0518*/ 	.short	0x0100
        /*051a*/ 	.byte	0x08
	.zero		1


	//   ....[8]....
        /*051c*/ 	.word	0x000004f0
        /*0520*/ 	.word	0x000000ff
        /*0524*/ 	.word	0x00019c58
        /*0528*/ 	.short	0x0100
        /*052a*/ 	.byte	0x08
	.zero		1


	//   ....[9]....
        /*052c*/ 	.word	0x00000500
        /*0530*/ 	.word	0x000000ff
        /*0534*/ 	.word	0x00019c68
        /*0538*/ 	.short	0x0100
        /*053a*/ 	.byte	0x08
	.zero		1


	//   ....[10]....
        /*053c*/ 	.word	0x000005f0
        /*0540*/ 	.word	0x000000ff
        /*0544*/ 	.word	0x00019c70
        /*0548*/ 	.short	0x0100
        /*054a*/ 	.byte	0x06
	.zero		1


	//   ....[11]....
        /*054c*/ 	.word	0x00000600
        /*0550*/ 	.word	0x000000ff
        /*0554*/ 	.word	0x00019c80
        /*0558*/ 	.short	0x0100
        /*055a*/ 	.byte	0x06
	.zero		1


	//   ....[12]....
        /*055c*/ 	.word	0x00000610
        /*0560*/ 	.word	0x000000ff
        /*0564*/ 	.word	0x00019c78
        /*0568*/ 	.short	0x0100
        /*056a*/ 	.byte	0x06
	.zero		1


	//   ....[13]....
        /*056c*/ 	.word	0x00000620
        /*0570*/ 	.word	0x000000ff
        /*0574*/ 	.word	0x00019c88
        /*0578*/ 	.short	0x0100
        /*057a*/ 	.byte	0x06
	.zero		1


	//   ....[14]....
        /*057c*/ 	.word	0x00000750
        /*0580*/ 	.word	0x000000ff
        /*0584*/ 	.word	0x00019c90
        /*0588*/ 	.short	0x0100
        /*058a*/ 	.byte	0x08
	.zero		1


	//   ....[15]....
        /*058c*/ 	.word	0x00000760
        /*0590*/ 	.word	0x000000ff
        /*0594*/ 	.word	0x00019ca0
        /*0598*/ 	.short	0x0100
        /*059a*/ 	.byte	0x08
	.zero		1


	//   ....[16]....
        /*059c*/ 	.word	0x00000770
        /*05a0*/ 	.word	0x000000ff
        /*05a4*/ 	.word	0x00019c98
        /*05a8*/ 	.short	0x0100
        /*05aa*/ 	.byte	0x08
	.zero		1


	//   ....[17]....
        /*05ac*/ 	.word	0x00000780
        /*05b0*/ 	.word	0x000000ff
        /*05b4*/ 	.word	0x00019ca8
        /*05b8*/ 	.short	0x0100
        /*05ba*/ 	.byte	0x08
	.zero		1


	//   ....[18]....
        /*05bc*/ 	.word	0x000008b0
        /*05c0*/ 	.word	0x000000ff
        /*05c4*/ 	.word	0x00019cb0
        /*05c8*/ 	.short	0x0100
        /*05ca*/ 	.byte	0x08
	.zero		1


	//   ....[19]....
        /*05cc*/ 	.word	0x000008c0
        /*05d0*/ 	.word	0x000000ff
        /*05d4*/ 	.word	0x00019cc0
        /*05d8*/ 	.short	0x0100
        /*05da*/ 	.byte	0x08
	.zero		1


	//   ....[20]....
        /*05dc*/ 	.word	0x000008d0
        /*05e0*/ 	.word	0x000000ff
        /*05e4*/ 	.word	0x00019cb8
        /*05e8*/ 	.short	0x0100
        /*05ea*/ 	.byte	0x08
	.zero		1


	//   ....[21]....
        /*05ec*/ 	.word	0x000008e0
        /*05f0*/ 	.word	0x000000ff
        /*05f4*/ 	.word	0x00019cc8
        /*05f8*/ 	.short	0x0100
        /*05fa*/ 	.byte	0x08
	.zero		1


	//   ....[22]....
        /*05fc*/ 	.word	0x00001a80
        /*0600*/ 	.word	0x000000ff
        /*0604*/ 	.word	0x00019c00
        /*0608*/ 	.short	0x010a
        /*060a*/ 	.byte	0x2d
	.zero		1


	//   ....[23]....
        /*060c*/ 	.word	0x00001b20
        /*0610*/ 	.word	0x00000002
        /*0614*/ 	.word	0x00019c30
        /*0618*/ 	.short	0x010a
        /*061a*/ 	.byte	0x3f
	.zero		1


	//   ....[24]....
        /*061c*/ 	.word	0x00001b80
        /*0620*/ 	.word	0x00000002
        /*0624*/ 	.word	0x00019c30
        /*0628*/ 	.short	0x010a
        /*062a*/ 	.byte	0x3f
	.zero		1


	//   ....[25]....
        /*062c*/ 	.word	0x00003c80
        /*0630*/ 	.word	0x00000030
        /*0634*/ 	.word	0x00000000
        /*0638*/ 	.short	0x0101
        /*063a*/ 	.byte	0x3f
	.zero		1


	//   ....[26]....
        /*063c*/ 	.word	0x00004520
        /*0640*/ 	.word	0x000000ff
        /*0644*/ 	.word	0x00019c30
        /*0648*/ 	.short	0x010a
        /*064a*/ 	.byte	0x16
	.zero		1


	//   ....[27]....
        /*064c*/ 	.word	0x00004560
        /*0650*/ 	.word	0x000000ff
        /*0654*/ 	.word	0x00019c30
        /*0658*/ 	.short	0x010a
        /*065a*/ 	.byte	0x16
	.zero		1


	//   ....[28]....
        /*065c*/ 	.word	0x000046c0
        /*0660*/ 	.word	0x000000ff
        /*0664*/ 	.word	0x00019c50
        /*0668*/ 	.short	0x010a
        /*066a*/ 	.byte	0x0e
	.zero		1


	//   ....[29]....
        /*066c*/ 	.word	0x00004700
        /*0670*/ 	.word	0x000000ff
        /*0674*/ 	.word	0x00019c50
        /*0678*/ 	.short	0x010a
        /*067a*/ 	.byte	0x0e
	.zero		1


	//   ....[30]....
        /*067c*/ 	.word	0x000069a0
        /*0680*/ 	.word	0x00000002
        /*0684*/ 	.word	0x00000000
        /*0688*/ 	.short	0x0101
        /*068a*/ 	.byte	0x3f
	.zero		1


	//   ....[31]....
        /*068c*/ 	.word	0x00006c90
        /*0690*/ 	.word	0x000000ff
        /*0694*/ 	.word	0x00000000
        /*0698*/ 	.short	0x0101
        /*069a*/ 	.byte	0x06
	.zero		1


	//   ....[32]....
        /*069c*/ 	.word	0x00007250
        /*06a0*/ 	.word	0x000000ff
        /*06a4*/ 	.word	0x00019c30
        /*06a8*/ 	.short	0x010a
        /*06aa*/ 	.byte	0x06
	.zero		1


	//   ....[33]....
        /*06ac*/ 	.word	0x00007290
        /*06b0*/ 	.word	0x000000ff
        /*06b4*/ 	.word	0x00019c30
        /*06b8*/ 	.short	0x010a
        /*06ba*/ 	.byte	0x06
	.zero		1


	//   ....[34]....
        /*06bc*/ 	.word	0x000073f0
        /*06c0*/ 	.word	0x000000ff
        /*06c4*/ 	.word	0x00019c50
        /*06c8*/ 	.short	0x010a
        /*06ca*/ 	.byte	0x0e
	.zero		1


	//   ....[35]....
        /*06cc*/ 	.word	0x00007430
        /*06d0*/ 	.word	0x000000ff
        /*06d4*/ 	.word	0x00019c50
        /*06d8*/ 	.short	0x010a
        /*06da*/ 	.byte	0x0e
	.zero		1


	//   ....[36]....
        /*06dc*/ 	.word	0x00008db0
        /*06e0*/ 	.word	0x00000002
        /*06e4*/ 	.word	0x00000000
        /*06e8*/ 	.short	0x0101
        /*06ea*/ 	.byte	0x3f
	.zero		1


	//   ....[37]....
        /*06ec*/ 	.word	0x00009060
        /*06f0*/ 	.word	0x000000ff
        /*06f4*/ 	.word	0x00000000
        /*06f8*/ 	.short	0x0101
        /*06fa*/ 	.byte	0x06
	.zero		1


	//   ....[38]....
        /*06fc*/ 	.word	0x00009590
        /*0700*/ 	.word	0x000000ff
        /*0704*/ 	.word	0x00019c50
        /*0708*/ 	.short	0x010a
        /*070a*/ 	.byte	0x10
	.zero		1


	//   ....[39]....
        /*070c*/ 	.word	0x000095d0
        /*0710*/ 	.word	0x000000ff
        /*0714*/ 	.word	0x00019c50
        /*0718*/ 	.short	0x010a
        /*071a*/ 	.byte	0x10
	.zero		1


	//   ....[40]....
        /*071c*/ 	.word	0x00009bd0
        /*0720*/ 	.word	0x000000ff
        /*0724*/ 	.word	0x00000000
        /*0728*/ 	.short	0x0101
        /*072a*/ 	.byte	0x04
	.zero		1


	//   ....[41]....
        /*072c*/ 	.word	0x0000b350
        /*0730*/ 	.word	0x00000003
        /*0734*/ 	.word	0x00000000
        /*0738*/ 	.short	0x0101
        /*073a*/ 	.byte	0x3f
	.zero		1


	//   ....[42]....
        /*073c*/ 	.word	0x0000df90
        /*0740*/ 	.word	0x00000003
        /*0744*/ 	.word	0x00019c80
        /*0748*/ 	.short	0x010a
        /*074a*/ 	.byte	0x3f
	.zero		1


	//   ....[43]....
        /*074c*/ 	.word	0x0000e1f0
        /*0750*/ 	.word	0x00000003
        /*0754*/ 	.word	0x00019c40
        /*0758*/ 	.short	0x010a
        /*075a*/ 	.byte	0x3f
	.zero		1


	//   ....[44]....
        /*075c*/ 	.word	0x0000edf0
        /*0760*/ 	.word	0x00000011
        /*0764*/ 	.word	0x00019c00
        /*0768*/ 	.short	0x0107
        /*076a*/ 	.byte	0x3f
	.zero		1


	//   ....[45]....
        /*076c*/ 	.word	0x0000eef0
        /*0770*/ 	.word	0x00000011
        /*0774*/ 	.word	0x00019c00
        /*0778*/ 	.short	0x0101
        /*077a*/ 	.byte	0x3f
	.zero		1


	//   ....[46]....
        /*077c*/ 	.word	0x0000ef20
        /*0780*/ 	.word	0x00000011
        /*0784*/ 	.word	0x00019c20
        /*0788*/ 	.short	0x010a
        /*078a*/ 	.byte	0x3f
	.zero		1


	//   ....[47]....
        /*078c*/ 	.word	0x0000f1e0
        /*0790*/ 	.word	0x00000004
        /*0794*/ 	.word	0x00019c80
        /*0798*/ 	.short	0x010a
        /*079a*/ 	.byte	0x3f
	.zero		1


	//   ....[48]....
        /*079c*/ 	.word	0x0000f600
        /*07a0*/ 	.word	0x00000004
        /*07a4*/ 	.word	0x00019c40
        /*07a8*/ 	.short	0x010a
        /*07aa*/ 	.byte	0x3f
	.zero		1


	//   ....[49]....
        /*07ac*/ 	.word	0x0000faa0
        /*07b0*/ 	.word	0x00000003
        /*07b4*/ 	.word	0x00019c70
        /*07b8*/ 	.short	0x010a
        /*07ba*/ 	.byte	0x3f
	.zero		1


	//   ....[50]....
        /*07bc*/ 	.word	0x0000fb20
        /*07c0*/ 	.word	0x00000003
        /*07c4*/ 	.word	0x00019c60
        /*07c8*/ 	.short	0x010a
        /*07ca*/ 	.byte	0x3f
	.zero		1


	//   ....[51]....
        /*07cc*/ 	.word	0x0000fe80
        /*07d0*/ 	.word	0x00000003
        /*07d4*/ 	.word	0x00019c50
        /*07d8*/ 	.short	0x0101
        /*07da*/ 	.byte	0x3f
	.zero		1


	//   ....[52]....
        /*07dc*/ 	.word	0x0000ff00
        /*07e0*/ 	.word	0x00000002
        /*07e4*/ 	.word	0x00000000
        /*07e8*/ 	.short	0x0101
        /*07ea*/ 	.byte	0x3f
	.zero		1


	//   ....[53]....
        /*07ec*/ 	.word	0x000100f0
        /*07f0*/ 	.word	0x00000003
        /*07f4*/ 	.word	0x00019c70
        /*07f8*/ 	.short	0x010a
        /*07fa*/ 	.byte	0x3f
	.zero		1


	//   ....[54]....
        /*07fc*/ 	.word	0x00010160
        /*0800*/ 	.word	0x00000003
        /*0804*/ 	.word	0x00019c60
        /*0808*/ 	.short	0x010a
        /*080a*/ 	.byte	0x3f
	.zero		1


	//   ....[55]....
        /*080c*/ 	.word	0x000104c0
        /*0810*/ 	.word	0x00000003
        /*0814*/ 	.word	0x00019c50
        /*0818*/ 	.short	0x0101
        /*081a*/ 	.byte	0x3f
	.zero		1


	//   ....[56]....
        /*081c*/ 	.word	0x00010510
        /*0820*/ 	.word	0x00000000
        /*0824*/ 	.word	0x00000000
        /*0828*/ 	.short	0x0101
        /*082a*/ 	.byte	0x3f
	.zero		1


	//   ....[57]....
        /*082c*/ 	.word	0x00011210
        /*0830*/ 	.word	0x00000007
        /*0834*/ 	.word	0x00019c20
        /*0838*/ 	.short	0x010a
        /*083a*/ 	.byte	0x3f
	.zero		1


	//   ....[58]....
        /*083c*/ 	.word	0x000113b0
        /*0840*/ 	.word	0x00000005
        /*0844*/ 	.word	0x00000000
        /*0848*/ 	.short	0x010a
        /*084a*/ 	.byte	0x3f
	.zero		1


	//   ....[59]....
        /*084c*/ 	.word	0x00011420
        /*0850*/ 	.word	0x00000003
        /*0854*/ 	.word	0x00000000
        /*0858*/ 	.short	0x010a
        /*085a*/ 	.byte	0x3f
	.zero		1


	//   ....[60]....
        /*085c*/ 	.word	0x00011470
        /*0860*/ 	.word	0x00000003
        /*0864*/ 	.word	0x00019c60
        /*0868*/ 	.short	0x010a
        /*086a*/ 	.byte	0x3f
	.zero		1


	//   ....[61]....
        /*086c*/ 	.word	0x000114c0
        /*0870*/ 	.word	0x00000005
        /*0874*/ 	.word	0x00019c60
        /*0878*/ 	.short	0x010a
        /*087a*/ 	.byte	0x3f
	.zero		1


	//   ....[62]....
        /*087c*/ 	.word	0x00011500
        /*0880*/ 	.word	0x00000003
        /*0884*/ 	.word	0x00019c80
        /*0888*/ 	.short	0x010a
        /*088a*/ 	.byte	0x3f
	.zero		1


	//   ....[63]....
        /*088c*/ 	.word	0x00011520
        /*0890*/ 	.word	0x00000005
        /*0894*/ 	.word	0x00019c80
        /*0898*/ 	.short	0x010a
        /*089a*/ 	.byte	0x3f
	.zero		1


	//   ....[64]....
        /*089c*/ 	.word	0x00011590
        /*08a0*/ 	.word	0x00000003
        /*08a4*/ 	.word	0x00019c00
        /*08a8*/ 	.short	0x010a
        /*08aa*/ 	.byte	0x3f
	.zero		1


	//   ....[65]....
        /*08ac*/ 	.word	0x000115e0
        /*08b0*/ 	.word	0x00000002
        /*08b4*/ 	.word	0x00019c30
        /*08b8*/ 	.short	0x010a
        /*08ba*/ 	.byte	0x3f
	.zero		1


	//   ....[66]....
        /*08bc*/ 	.word	0x00011640
        /*08c0*/ 	.word	0x00000007
        /*08c4*/ 	.word	0x00019c30
        /*08c8*/ 	.short	0x010a
        /*08ca*/ 	.byte	0x3f
	.zero		1


	//   ....[67]....
        /*08cc*/ 	.word	0x000116a0
        /*08d0*/ 	.word	0x00000007
        /*08d4*/ 	.word	0x00019c50
        /*08d8*/ 	.short	0x010a
        /*08da*/ 	.byte	0x3f
	.zero		1


	//   ....[68]....
        /*08dc*/ 	.word	0x00011700
        /*08e0*/ 	.word	0x00000007
        /*08e4*/ 	.word	0x00019c30
        /*08e8*/ 	.short	0x010a
        /*08ea*/ 	.byte	0x3f
	.zero		1


	//   ....[69]....
        /*08ec*/ 	.word	0x00011760
        /*08f0*/ 	.word	0x00000007
        /*08f4*/ 	.word	0x00019c50
        /*08f8*/ 	.short	0x010a
        /*08fa*/ 	.byte	0x3f
	.zero		1


	//   ....[70]....
        /*08fc*/ 	.word	0x000117c0
        /*0900*/ 	.word	0x00000005
        /*0904*/ 	.word	0x00019c50
        /*0908*/ 	.short	0x010a
        /*090a*/ 	.byte	0x3f
	.zero		1


	//   ....[71]....
        /*090c*/ 	.word	0x00011910
        /*0910*/ 	.word	0x00000003
        /*0914*/ 	.word	0x00019c80
        /*0918*/ 	.short	0x010a
        /*091a*/ 	.byte	0x3f
	.zero		1


	//   ....[72]....
        /*091c*/ 	.word	0x00011960
        /*0920*/ 	.word	0x00000003
        /*0924*/ 	.word	0x00019c40
        /*0928*/ 	.short	0x010a
        /*092a*/ 	.byte	0x3f
	.zero		1


	//   ....[73]....
        /*092c*/ 	.word	0x00011d60
        /*0930*/ 	.word	0x00000011
        /*0934*/ 	.word	0x00019c20
        /*0938*/ 	.short	0x010a
        /*093a*/ 	.byte	0x3f
	.zero		1


	//   ....[74]....
        /*093c*/ 	.word	0x00011db0
        /*0940*/ 	.word	0x00000004
        /*0944*/ 	.word	0x00019c80
        /*0948*/ 	.short	0x010a
        /*094a*/ 	.byte	0x3f
	.zero		1


	//   ....[75]....
        /*094c*/ 	.word	0x00011e00
        /*0950*/ 	.word	0x00000004
        /*0954*/ 	.word	0x00019c40
        /*0958*/ 	.short	0x010a
        /*095a*/ 	.byte	0x3f
	.zero		1


	//   ....[76]....
        /*095c*/ 	.word	0x00011e50
        /*0960*/ 	.word	0x00000003
        /*0964*/ 	.word	0x00019c70
        /*0968*/ 	.short	0x010a
        /*096a*/ 	.byte	0x3f
	.zero		1


	//   ....[77]....
        /*096c*/ 	.word	0x00011ea0
        /*0970*/ 	.word	0x00000003
        /*0974*/ 	.word	0x00019c60
        /*0978*/ 	.short	0x010a
        /*097a*/ 	.byte	0x3f
	.zero		1


	//   ....[78]....
        /*097c*/ 	.word	0x00011ef0
        /*0980*/ 	.word	0x00000003
        /*0984*/ 	.word	0x00019c70
        /*0988*/ 	.short	0x010a
        /*098a*/ 	.byte	0x3f
	.zero		1


	//   ....[79]....
        /*098c*/ 	.word	0x00011f40
        /*0990*/ 	.word	0x00000003
        /*0994*/ 	.word	0x00019c60
        /*0998*/ 	.short	0x010a
        /*099a*/ 	.byte	0x3f
	.zero		1


	//   ....[80]....
        /*099c*/ 	.word	0x00011f90
        /*09a0*/ 	.word	0x00000007
        /*09a4*/ 	.word	0x00019c20
        /*09a8*/ 	.short	0x010a
        /*09aa*/ 	.byte	0x3f
	.zero		1


	//   ....[81]....
        /*09ac*/ 	.word	0x00012130
        /*09b0*/ 	.word	0x00000005
        /*09b4*/ 	.word	0x00000000
        /*09b8*/ 	.short	0x010a
        /*09ba*/ 	.byte	0x3f
	.zero		1


	//   ....[82]....
        /*09bc*/ 	.word	0x00012180
        /*09c0*/ 	.word	0x00000003
        /*09c4*/ 	.word	0x00000000
        /*09c8*/ 	.short	0x010a
        /*09ca*/ 	.byte	0x3f
	.zero		1


	//   ....[83]....
        /*09cc*/ 	.word	0x000121d0
        /*09d0*/ 	.word	0x00000003
        /*09d4*/ 	.word	0x00019c60
        /*09d8*/ 	.short	0x010a
        /*09da*/ 	.byte	0x3f
	.zero		1


	//   ....[84]....
        /*09dc*/ 	.word	0x00012220
        /*09e0*/ 	.word	0x00000005
        /*09e4*/ 	.word	0x00019c60
        /*09e8*/ 	.short	0x010a
        /*09ea*/ 	.byte	0x3f
	.zero		1


	//   ....[85]....
        /*09ec*/ 	.word	0x00012270
        /*09f0*/ 	.word	0x00000003
        /*09f4*/ 	.word	0x00019c80
        /*09f8*/ 	.short	0x010a
        /*09fa*/ 	.byte	0x3f
	.zero		1


	//----- nvinfo : EIATTR_NUM_MBARRIERS
	.align		4
.L_295:
        /*09fc*/ 	.byte	0x03, 0x38
        /*09fe*/ 	.short	0x0016


	//----- nvinfo : EIATTR_EXIT_INSTR_OFFSETS
	.align		4
        /*0a00*/ 	.byte	0x04, 0x1c
        /*0a02*/ 	.short	(.L_297 - .L_296)


	//   ....[0]....
.L_296:
        /*0a04*/ 	.word	0x00000a40


	//   ....[1]....
        /*0a08*/ 	.word	0x0000bfb0


	//   ....[2]....
        /*0a0c*/ 	.word	0x00011570


	//----- nvinfo : EIATTR_MAX_THREADS
	.align		4
.L_297:
        /*0a10*/ 	.byte	0x04, 0x05
        /*0a12*/ 	.short	(.L_299 - .L_298)
.L_298:
        /*0a14*/ 	.word	0x00000200
        /*0a18*/ 	.word	0x00000001
        /*0a1c*/ 	.word	0x00000001


	//----- nvinfo : EIATTR_CRS_STACK_SIZE
	.align		4
.L_299:
        /*0a20*/ 	.byte	0x04, 0x1e
        /*0a22*/ 	.short	(.L_301 - .L_300)
.L_300:
        /*0a24*/ 	.word	0x00000000


	//----- nvinfo : EIATTR_CBANK_PARAM_SIZE
	.align		4
.L_301:
        /*0a28*/ 	.byte	0x03, 0x19
        /*0a2a*/ 	.short	0x0af0


	//----- nvinfo : EIATTR_PARAM_CBANK
	.align		4
        /*0a2c*/ 	.byte	0x04, 0x0a
        /*0a2e*/ 	.short	(.L_303 - .L_302)
	.align		4
.L_302:
        /*0a30*/ 	.word	index@(.nv.constant0._ZN7cutlass13device_kernelIN5flash11enable_sm90INS1_16FlashAttnFwdSm90INS1_25CollectiveMainloopFwdSm90ILi2EN4cute5tupleIJNS5_1CILi1EEES8_S8_EEENS6_IJNS7_ILi192EEENS7_ILi128EEENS7_ILi96EEEEEELi96ENS_12float_e4m3_tEfNS_4arch4Sm90ELb1ELb0ELb1ELb1ELb0ELb0ELb0ELb1ELb1ELb1ELb0ELb0EEENS1_21CollectiveEpilogueFwdINS6_IJSA_SC_SB_EEES9_NS_10bfloat16_tESG_Li384ELb1ELb1ELb0ELb1EEENS1_36VarlenDynamicPersistentTileSchedulerILi192ELi128ELi384ELi128ELb0ELb1ELb1ELb1ELb1ELb1EEEEEEEEEvNT_6ParamsE)
        /*0a34*/ 	.short	0x0210
        /*0a36*/ 	.short	0x0af0


	//----- nvinfo : EIATTR_SW_WAR
	.align		4
.L_303:
        /*0a38*/ 	.byte	0x04, 0x36
        /*0a3a*/ 	.short	(.L_305 - .L_304)
.L_304:
        /*0a3c*/ 	.word	0x00000008
.L_305:


//--------------------- .nv.info._ZN7cutlass13device_kernelIN5flash11enable_sm90INS1_16FlashAttnFwdSm90INS1_25CollectiveMainloopFwdSm90ILi2EN4cute5tupleIJNS5_1CILi1EEES8_S8_EEENS6_IJNS7_ILi192EEENS7_ILi128EEENS7_ILi96EEEEEELi96ENS_12float_e4m3_tEfNS_4arch4Sm90ELb1ELb0ELb1ELb1ELb0ELb1ELb0ELb1ELb1ELb1ELb0ELb0EEENS1_21CollectiveEpilogueFwdINS6_IJSA_SC_SB_EEES9_NS_10bfloat16_tESG_Li384ELb1ELb1ELb0ELb1EEENS1_36VarlenDynamicPersistentTileSchedulerILi192ELi128ELi384ELi128ELb0ELb1ELb1ELb1ELb1ELb1EEEEEEEEEvNT_6ParamsE --------------------------
	.section	.nv.info._ZN7cutlass13device_kernelIN5flash11enable_sm90INS1_16FlashAttnFwdSm90INS1_25CollectiveMainloopFwdSm90ILi2EN4cute5tupleIJNS5_1CILi1EEES8_S8_EEENS6_IJNS7_ILi192EEENS7_ILi128EEENS7_ILi96EEEEEELi96ENS_12float_e4m3_tEfNS_4arch4Sm90ELb1ELb0ELb1ELb1ELb0ELb1ELb0ELb1ELb1ELb1ELb0ELb0EEENS1_21CollectiveEpilogueFwdINS6_IJSA_SC_SB_EEES9_NS_10bfloat16_tESG_Li384ELb1ELb1ELb0ELb1EEENS1_36VarlenDynamicPersistentTileSchedulerILi192ELi128ELi384ELi128ELb0ELb1ELb1ELb1ELb1ELb1EEEEEEEEEvNT_6ParamsE,"",@"SHT_CUDA_INFO"
	.sectionflags	@""
	.align	4


	//----- nvinfo : EIATTR_CUDA_API_VERSION
	.align		4
        /*0000*/ 	.byte	0x04, 0x37
        /*0002*/ 	.short	(.L_307 - .L_306)
.L_306:
        /*0004*/ 	.word	0x00000082


	//----- nvinfo : EIATTR_KPARAM_INFO
	.align		4
.L_307:
        /*0008*/ 	.byte	0x04, 0x17
        /*000a*/ 	.short	(.L_309 - .L_308)
.L_308:
        /*000c*/ 	.word	0x00000000
        /*0010*/ 	.short	0x0000
        /*0012*/ 	.short	0x0070
        /*0014*/ 	.byte	0x00, 0xf0, 0x01, 0x2a


	//----- nvinfo : EIATTR_SPARSE_MMA_MASK
	.align		4
.L_309:
        /*0018*/ 	.byte	0x03, 0x50
        /*001a*/ 	.short	0x0000


	//----- nvinfo : EIATTR_MAXREG_COUNT
	.align		4
        /*001c*/ 	.byte	0x03, 0x1b
        /*001e*/ 	.short	0x0080


	//----- nvinfo : EIATTR_NUM_BARRIERS
	.align		4
        /*0020*/ 	.byte	0x02, 0x4c
        /*0022*/ 	.byte	0x10
	.zero		1


	//----- nvinfo : EIATTR_EXTERNS
	.align		4
        /*0024*/ 	.byte	0x04, 0x0f
        /*0026*/ 	.short	(.L_311 - .L_310)


	//   ....[0]....
	.align		4
.L_310:
        /*0028*/ 	.word	index@(__assertfail)


	//----- nvinfo : EIATTR_ANNOTATIONS
	.align		4
.L_311:
        /*002c*/ 	.byte	0x04, 0x55
        /*002e*/ 	.short	(.L_313 - .L_312)


	//   ....[0]....
.L_312:
        /* <DEDUP_REMOVED lines=84> */
        /*0564*/ 	.byte	0x10, 0xc9, 0x01, 0x00


	//----- nvinfo : EIATTR_MERCURY_ISA_VERSION
	.align		4
.L_313:
        /*0568*/ 	.byte	0x03, 0x5f
        /*056a*/ 	.short	0x0101


	//----- nvinfo : EIATTR_UNUSED_LOAD_BYTE_OFFSET
	.align		4
        /*056c*/ 	.byte	0x04, 0x44
        /*056e*/ 	.short	(.L_315 - .L_314)


	//   ....[0]....
.L_314:
        /*0570*/ 	.word	0x00000aa0
        /*0574*/ 	.word	0x0000fff0


	//   ....[1]....
        /*0578*/ 	.word	0x00013e90
        /*057c*/ 	.word	0x0000fff0


	//----- nvinfo : EIATTR_INT_WARP_WIDE_INSTR_OFFSETS
	.align		4
.L_315:
        /*0580*/ 	.byte	0x04, 0x31
        /*0582*/ 	.short	(.L_317 - .L_316)


	//   ....[0]....
.L_316:
        /*0584*/ 	.word	0x00000190


	//   ....[1]....
        /*0588*/ 	.word	0x000001d0


	//   ....[2]....
        /*058c*/ 	.word	0x00000240


	//   ....[3]....
        /*0590*/ 	.word	0x00018c60


	//   ....[4]....
        /*0594*/ 	.word	0x00018cf0


	//   ....[5]....
        /*0598*/ 	.word	0x0001b6e0


	//   ....[6]....
        /*059c*/ 	.word	0x0001b770


	//----- nvinfo : EIATTR_COOP_GROUP_MASK_REGIDS
	.align		4
.L_317:
        /*05a0*/ 	.byte	0x04, 0x29
        /*05a2*/ 	.short	(.L_319 - .L_318)


	//   ....[0]....
.L_318:
        /*05a4*/ 	.word	0xffffffff


	//   ....[1]....
        /*05a8*/ 	.word	0xffffffff


	//   ....[2]....
        /*05ac*/ 	.word	0xffffffff


	//   ....[3]....
        /*05b0*/ 	.word	0xffffffff


	//   ....[4]....
        /*05b4*/ 	.word	0xffffffff


	//   ....[5]....
        /*05b8*/ 	.word	0xffffffff


	//   ....[6]....
        /*05bc*/ 	.word	0xffffffff


	//   ....[7]....
        /*05c0*/ 	.word	0xffffffff


	//   ....[8]....
        /*05c4*/ 	.word	0xffffffff


	//   ....[9]....
        /*05c8*/ 	.word	0xffffffff


	//   ....[10]....
        /*05cc*/ 	.word	0xffffffff


	//   ....[11]....
        /*05d0*/ 	.word	0xffffffff


	//   ....[12]....
        /*05d4*/ 	.word	0xffffffff


	//   ....[13]....
        /*05d8*/ 	.word	0xffffffff


	//   ....[14]....
        /*05dc*/ 	.word	0xffffffff


	//   ....[15]....
        /*05e0*/ 	.word	0xffffffff


	//   ....[16]....
        /*05e4*/ 	.word	0xffffffff


	//   ....[17]....
        /*05e8*/ 	.word	0xffffffff


	//   ....[18]....
        /*05ec*/ 	.word	0xffffffff


	//   ....[19]....
        /*05f0*/ 	.word	0xffffffff


	//   ....[20]....
        /*05f4*/ 	.word	0xffffffff


	//   ....[21]....
        /*05f8*/ 	.word	0xffffffff


	//   ....[22]....
        /*05fc*/ 	.word	0xffffffff


	//   ....[23]....
        /*0600*/ 	.word	0xffffffff


	//   ....[24]....
        /*0604*/ 	.word	0xffffffff


	//   ....[25]....
        /*0608*/ 	.word	0xffffffff


	//   ....[26]....
        /*060c*/ 	.word	0xffffffff


	//   ....[27]....
        /*0610*/ 	.word	0xffffffff


	//   ....[28]....
        /*0614*/ 	.word	0xffffffff


	//   ....[29]....
        /*0618*/ 	.word	0xffffffff


	//   ....[30]....
        /*061c*/ 	.word	0xffffffff


	//   ....[31]....
        /*0620*/ 	.word	0xffffffff


	//   ....[32]....
        /*0624*/ 	.word	0xffffffff


	//   ....[33]....
        /*0628*/ 	.word	0xffffffff


	//   ....[34]....
        /*062c*/ 	.word	0xffffffff


	//   ....[35]....
        /*0630*/ 	.word	0xffffffff


	//   ....[36]....
        /*0634*/ 	.word	0xffffffff


	//   ....[37]....
        /*0638*/ 	.word	0xffffffff


	//   ....[38]....
        /*063c*/ 	.word	0xffffffff


	//   ....[39]....
        /*0640*/ 	.word	0xffffffff


	//   ....[40]....
        /*0644*/ 	.word	0xffffffff


	//   ....[41]....
        /*0648*/ 	.word	0xffffffff


	//   ....[42]....
        /*064c*/ 	.word	0xffffffff


	//   ....[43]....
        /*0650*/ 	.word	0xffffffff


	//   ....[44]....
        /*0654*/ 	.word	0xffffffff


	//   ....[45]....
        /*0658*/ 	.word	0xffffffff


	//   ....[46]....
        /*065c*/ 	.word	0xffffffff


	//   ....[47]....
        /*0660*/ 	.word	0xffffffff


	//   ....[48]....
        /*0664*/ 	.word	0xffffffff


	//   ....[49]....
        /*0668*/ 	.word	0xffffffff


	//   ....[50]....
        /*066c*/ 	.word	0xffffffff


	//   ....[51]....
        /*0670*/ 	.word	0xffffffff


	//   ....[52]....
        /*0674*/ 	.word	0xffffffff


	//   ....[53]....
        /*0678*/ 	.word	0xffffffff


	//   ....[54]....
        /*067c*/ 	.word	0xffffffff


	//   ....[55]....
        /*0680*/ 	.word	0xffffffff


	//   ....[56]....
        /*0684*/ 	.word	0xffffffff


	//   ....[57]....
        /*0688*/ 	.word	0xffffffff


	//   ....[58]....
        /*068c*/ 	.word	0xffffffff


	//   ....[59]....
        /*0690*/ 	.word	0xffffffff


	//   ....[60]....
        /*0694*/ 	.word	0xffffffff


	//   ....[61]....
        /*0698*/ 	.word	0xffffffff


	//   ....[62]....
        /*069c*/ 	.word	0xffffffff


	//   ....[63]....
        /*06a0*/ 	.word	0xffffffff


	//   ....[64]....
        /*06a4*/ 	.word	0xffffffff


	//   ....[65]....
        /*06a8*/ 	.word	0xffffffff


	//   ....[66]....
        /*06ac*/ 	.word	0xffffffff


	//   ....[67]....
        /*06b0*/ 	.word	0xffffffff


	//   ....[68]....
        /*06b4*/ 	.word	0xffffffff


	//   ....[69]....
        /*06b8*/ 	.word	0xffffffff


	//   ....[70]....
        /*06bc*/ 	.word	0xffffffff


	//   ....[71]....
        /*06c0*/ 	.word	0xffffffff


	//   ....[72]....
        /*06c4*/ 	.word	0xffffffff


	//   ....[73]....
        /*06c8*/ 	.word	0xffffffff


	//   ....[74]....
        /*06cc*/ 	.word	0xffffffff


	//   ....[75]....
        /*06d0*/ 	.word	0xffffffff


	//   ....[76]....
        /*06d4*/ 	.word	0xffffffff


	//   ....[77]....
        /*06d8*/ 	.word	0xffffffff


	//   ....[78]....
        /*06dc*/ 	.word	0xffffffff


	//   ....[79]....
        /*06e0*/ 	.word	0xffffffff


	//   ....[80]....
        /*06e4*/ 	.word	0xffffffff


	//   ....[81]....
        /*06e8*/ 	.word	0xffffffff


	//   ....[82]....
        /*06ec*/ 	.word	0xffffffff


	//   ....[83]....
        /*06f0*/ 	.word	0xffffffff


	//   ....[84]....
        /*06f4*/ 	.word	0xffffffff


	//   ....[85]....
        /*06f8*/ 	.word	0xffffffff


	//   ....[86]....
        /*06fc*/ 	.word	0xffffffff


	//   ....[87]....
        /*0700*/ 	.word	0xffffffff


	//   ....[88]....
        /*0704*/ 	.word	0xffffffff


	//   ....[89]....
        /*0708*/ 	.word	0xffffffff


	//   ....[90]....
        /*070c*/ 	.word	0xffffffff


	//   ....[91]....
        /*0710*/ 	.word	0xffffffff


	//   ....[92]....
        /*0714*/ 	.word	0xffffffff


	//   ....[93]....
        /*0718*/ 	.word	0xffffffff


	//   ....[94]....
        /*071c*/ 	.word	0xffffffff


	//   ....[95]....
        /*0720*/ 	.word	0xffffffff


	//   ....[96]....
        /*0724*/ 	.word	0xffffffff


	//   ....[97]....
        /*0728*/ 	.word	0xffffffff


	//   ....[98]....
        /*072c*/ 	.word	0xffffffff


	//   ....[99]....
        /*0730*/ 	.word	0xffffffff


	//   ....[100]....
        /*0734*/ 	.word	0xffffffff


	//   ....[101]....
        /*0738*/ 	.word	0xffffffff


	//   ....[102]....
        /*073c*/ 	.word	0xffffffff


	//   ....[103]....
        /*0740*/ 	.word	0xffffffff


	//   ....[104]....
        /*0744*/ 	.word	0xffffffff


	//   ....[105]....
        /*0748*/ 	.word	0xffffffff


	//   ....[106]....
        /*074c*/ 	.word	0xffffffff


	//   ....[107]....
        /*0750*/ 	.word	0xffffffff


	//   ....[108]....
        /*0754*/ 	.word	0xffffffff


	//   ....[109]....
        /*0758*/ 	.word	0xffffffff


	//   ....[110]....
        /*075c*/ 	.word	0xffffffff


	//   ....[111]....
        /*0760*/ 	.word	0xffffffff


	//   ....[112]....
        /*0764*/ 	.word	0xffffffff


	//   ....[113]....
        /*0768*/ 	.word	0xffffffff


	//   ....[114]....
        /*076c*/ 	.word	0x0500000f


	//   ....[115]....
        /*0770*/ 	.word	0x0500000f


	//   ....[116]....
        /*0774*/ 	.word	0x0500000f


	//   ....[117]....
        /*0778*/ 	.word	0x0500000f


	//   ....[118]....
        /*077c*/ 	.word	0x0500000f


	//   ....[119]....
        /*0780*/ 	.word	0x0500000f


	//   ....[120]....
        /*0784*/ 	.word	0x0500000f


	//   ....[121]....
        /*0788*/ 	.word	0x0500000f


	//   ....[122]....
        /*078c*/ 	.word	0x0500000f


	//   ....[123]....
        /*0790*/ 	.word	0x0500000f


	//   ....[124]....
        /*0794*/ 	.word	0x0500000f


	//   ....[125]....
        /*0798*/ 	.word	0x0500000f


	//   ....[126]....
        /*079c*/ 	.word	0x0500000f


	//   ....[127]....
        /*07a0*/ 	.word	0x0500000f


	//   ....[128]....
        /*07a4*/ 	.word	0x0500000f


	//   ....[129]....
        /*07a8*/ 	.word	0x0500000f


	//   ....[130]....
        /*07ac*/ 	.word	0x0500000f


	//   ....[131]....
        /*07b0*/ 	.word	0x0500000f


	//   ....[132]....
        /*07b4*/ 	.word	0x0500000f


	//   ....[133]....
        /*07b8*/ 	.word	0x0500000f


	//   ....[134]....
        /*07bc*/ 	.word	0x0500000f


	//   ....[135]....
        /*07c0*/ 	.word	0x0500000f


	//   ....[136]....
        /*07c4*/ 	.word	0x0500000f


	//   ....[137]....
        /*07c8*/ 	.word	0x0500000f


	//   ....[138]....
        /*07cc*/ 	.word	0x0500000f


	//   ....[139]....
        /*07d0*/ 	.word	0x0500000f


	//   ....[140]....
        /*07d4*/ 	.word	0x0500000f


	//   ....[141]....
        /*07d8*/ 	.word	0x0500000f


	//   ....[142]....
        /*07dc*/ 	.word	0x0500000f


	//   ....[143]....
        /*07e0*/ 	.word	0x0500000f


	//   ....[144]....
        /*07e4*/ 	.word	0x0500000f


	//   ....[145]....
        /*07e8*/ 	.word	0x0500000f


	//   ....[146]....
        /*07ec*/ 	.word	0x0500000f


	//   ....[147]....
        /*07f0*/ 	.word	0x0500000f


	//----- nvinfo : EIATTR_COOP_GROUP_INSTR_OFFSETS
	.align		4
.L_319:
        /*07f4*/ 	.byte	0x04, 0x28
        /*07f6*/ 	.short	(.L_321 - .L_320)


	//   ....[0]....
.L_320:
        /*07f8*/ 	.word	0x00000070


	//   ....[1]....
        /*07fc*/ 	.word	0x000001a0


	//   ....[2]....
        /*0800*/ 	.word	0x000001f0


	//   ....[3]....
        /*0804*/ 	.word	0x00000420


	//   ....[4]....
        /*0808*/ 	.word	0x00000580


	//   ....[5]....
        /*080c*/ 	.word	0x000006a0


	//   ....[6]....
        /*0810*/ 	.word	0x00000800


	//   ....[7]....
        /*0814*/ 	.word	0x00006a00


	//   ....[8]....
        /*0818*/ 	.word	0x00007390


	//   ....[9]....
        /*081c*/ 	.word	0x000073a0


	//   ....[10]....
        /*0820*/ 	.word	0x000073b0


	//   ....[11]....
        /*0824*/ 	.word	0x000073c0


	//   ....[12]....
        /*0828*/ 	.word	0x00009080


	//   ....[13]....
        /*082c*/ 	.word	0x00009090


	//   ....[14]....
        /*0830*/ 	.word	0x000090a0


	//   ....[15]....
        /*0834*/ 	.word	0x000090b0


	//   ....[16]....
        /*0838*/ 	.word	0x0000b9b0


	//   ....[17]....
        /*083c*/ 	.word	0x0000c4e0


	//   ....[18]....
        /*0840*/ 	.word	0x0000c4f0


	//   ....[19]....
        /*0844*/ 	.word	0x0000c510


	//   ....[20]....
        /*0848*/ 	.word	0x0000cf40


	//   ....[21]....
        /*084c*/ 	.word	0x0000cf60


	//   ....[22]....
        /*0850*/ 	.word	0x0000eb60


	//   ....[23]....
        /*0854*/ 	.word	0x0000f160


	//   ....[24]....
        /*0858*/ 	.word	0x0000f4d0


	//   ....[25]....
        /*085c*/ 	.word	0x0000f5d0


	//   ....[26]....
        /*0860*/ 	.word	0x0000fd60


	//   ....[27]....
        /*0864*/ 	.word	0x0000fdc0


	//   ....[28]....
        /*0868*/ 	.word	0x00012040


	//   ....[29]....
        /*086c*/ 	.word	0x00012060


	//   ....[30]....
        /*0870*/ 	.word	0x00012090


	//   ....[31]....
        /*0874*/ 	.word	0x000120e0


	//   ....[32]....
        /*0878*/ 	.word	0x00013730


	//   ....[33]....
        /*087c*/ 	.word	0x000137e0


	//   ....[34]....
        /*0880*/ 	.word	0x00013870


	//   ....[35]....
        /*0884*/ 	.word	0x00013880


	//   ....[36]....
        /*0888*/ 	.word	0x000144b0


	//   ....[37]....
        /*088c*/ 	.word	0x000144e0


	//   ....[38]....
        /*0890*/ 	.word	0x00014500


	//   ....[39]....
        /*0894*/ 	.word	0x00014520


	//   ....[40]....
        /*0898*/ 	.word	0x00014540


	//   ....[41]....
        /*089c*/ 	.word	0x00014550


	//   ....[42]....
        /*08a0*/ 	.word	0x00014560


	//   ....[43]....
        /*08a4*/ 	.word	0x00014570


	//   ....[44]....
        /*08a8*/ 	.word	0x00014580


	//   ....[45]....
        /*08ac*/ 	.word	0x00014590


	//   ....[46]....
        /*08b0*/ 	.word	0x000145a0


	//   ....[47]....
        /*08b4*/ 	.word	0x000145b0


	//   ....[48]....
        /*08b8*/ 	.word	0x000145e0


	//   ....[49]....
        /*08bc*/ 	.word	0x000145f0


	//   ....[50]....
        /*08c0*/ 	.word	0x00014600


	//   ....[51]....
        /*08c4*/ 	.word	0x00014610


	//   ....[52]....
        /*08c8*/ 	.word	0x00014620


	//   ....[53]....
        /*08cc*/ 	.word	0x00014630


	//   ....[54]....
        /*08d0*/ 	.word	0x00014640


	//   ....[55]....
        /*08d4*/ 	.word	0x00014650


	//   ....[56]....
        /*08d8*/ 	.word	0x00014660


	//   ....[57]....
        /*08dc*/ 	.word	0x00014670


	//   ....[58]....
        /*08e0*/ 	.word	0x00014680


	//   ....[59]....
        /*08e4*/ 	.word	0x00014690


	//   ....[60]....
        /*08e8*/ 	.word	0x00014e20


	//   ....[61]....
        /*08ec*/ 	.word	0x00014e60


	//   ....[62]....
        /*08f0*/ 	.word	0x00014eb0


	//   ....[63]....
        /*08f4*/ 	.word	0x00014ec0


	//   ....[64]....
        /*08f8*/ 	.word	0x000153d0


	//   ....[65]....
        /*08fc*/ 	.word	0x00015400


	//   ....[66]....
        /*0900*/ 	.word	0x00015500


	//   ....[67]....
        /*0904*/ 	.word	0x00015520


	//   ....[68]....
        /*0908*/ 	.word	0x00015e50


	//   ....[69]....
        /*090c*/ 	.word	0x00015e60


	//   ....[70]....
        /*0910*/ 	.word	0x00015f60


	//   ....[71]....
        /*0914*/ 	.word	0x00015f80


	//   ....[72]....
        /*0918*/ 	.word	0x00016110


	//   ....[73]....
        /*091c*/ 	.word	0x000162d0


	//   ....[74]....
        /*0920*/ 	.word	0x00016300


	//   ....[75]....
        /*0924*/ 	.word	0x00016330


	//   ....[76]....
        /*0928*/ 	.word	0x00016360


	//   ....[77]....
        /*092c*/ 	.word	0x00016390


	//   ....[78]....
        /*0930*/ 	.word	0x000163c0


	//   ....[79]....
        /*0934*/ 	.word	0x00016530


	//   ....[80]....
        /*0938*/ 	.word	0x00016560


	//   ....[81]....
        /*093c*/ 	.word	0x00016590


	//   ....[82]....
        /*0940*/ 	.word	0x000165c0


	//   ....[83]....
        /*0944*/ 	.word	0x000165f0


	//   ....[84]....
        /*0948*/ 	.word	0x00016620


	//   ....[85]....
        /*094c*/ 	.word	0x000166c0


	//   ....[86]....
        /*0950*/ 	.word	0x00016720


	//   ....[87]....
        /*0954*/ 	.word	0x000167c0


	//   ....[88]....
        /*0958*/ 	.word	0x00017740


	//   ....[89]....
        /*095c*/ 	.word	0x000193a0


	//   ....[90]....
        /*0960*/ 	.word	0x0001a260


	//   ....[91]....
        /*0964*/ 	.word	0x0001a290


	//   ....[92]....
        /*0968*/ 	.word	0x0001a2b0


	//   ....[93]....
        /*096c*/ 	.word	0x0001a2c0


	//   ....[94]....
        /*0970*/ 	.word	0x0001a2d0


	//   ....[95]....
        /*0974*/ 	.word	0x0001a3d0


	//   ....[96]....
        /*0978*/ 	.word	0x0001be70


	//   ....[97]....
        /*097c*/ 	.word	0x0001bea0


	//   ....[98]....
        /*0980*/ 	.word	0x0001bee0


	//   ....[99]....
        /*0984*/ 	.word	0x0001bf10


	//   ....[100]....
        /*0988*/ 	.word	0x0001bf40


	//   ....[101]....
        /*098c*/ 	.word	0x0001bf70


	//   ....[102]....
        /*0990*/ 	.word	0x0001bfa0


	//   ....[103]....
        /*0994*/ 	.word	0x0001bfd0


	//   ....[104]....
        /*0998*/ 	.word	0x0001c150


	//   ....[105]....
        /*099c*/ 	.word	0x0001c180


	//   ....[106]....
        /*09a0*/ 	.word	0x0001c1b0


	//   ....[107]....
        /*09a4*/ 	.word	0x0001c1e0


	//   ....[108]....
        /*09a8*/ 	.word	0x0001c210


	//   ....[109]....
        /*09ac*/ 	.word	0x0001c240


	//   ....[110]....
        /*09b0*/ 	.word	0x0001c300


	//   ....[111]....
        /*09b4*/ 	.word	0x0001c320


	//   ....[112]....
        /*09b8*/ 	.word	0x0001c390


	//   ....[113]....
        /*09bc*/ 	.word	0x0001ca30


	//   ....[114]....
        /*09c0*/ 	.word	0x0001cea0


	//   ....[115]....
        /*09c4*/ 	.word	0x0001cf30


	//   ....[116]....
        /*09c8*/ 	.word	0x0001cf80


	//   ....[117]....
        /*09cc*/ 	.word	0x0001cfd0


	//   ....[118]....
        /*09d0*/ 	.word	0x0001d0a0


	//   ....[119]....
        /*09d4*/ 	.word	0x0001d130


	//   ....[120]....
        /*09d8*/ 	.word	0x0001d180


	//   ....[121]....
        /*09dc*/ 	.word	0x0001d1d0


	//   ....[122]....
        /*09e0*/ 	.word	0x0001d4d0


	//   ....[123]....
        /*09e4*/ 	.word	0x0001d7b0


	//   ....[124]....
        /*09e8*/ 	.word	0x0001d980


	//   ....[125]....
        /*09ec*/ 	.word	0x0001d9e0


	//   ....[126]....
        /*09f0*/ 	.word	0x0001da40


	//   ....[127]....
        /*09f4*/ 	.word	0x0001dae0


	//   ....[128]....
        /*09f8*/ 	.word	0x0001dba0


	//   ....[129]....
        /*09fc*/ 	.word	0x0001dc30


	//   ....[130]....
        /*0a00*/ 	.word	0x0001df60


	//   ....[131]....
        /*0a04*/ 	.word	0x0001e000


	//   ....[132]....
        /*0a08*/ 	.word	0x0001e120


	//   ....[133]....
        /*0a0c*/ 	.word	0x0001e190


	//   ....[134]....
        /*0a10*/ 	.word	0x0001e200


	//   ....[135]....
        /*0a14*/ 	.word	0x0001e270


	//   ....[136]....
        /*0a18*/ 	.word	0x0001e2e0


	//   ....[137]....
        /*0a1c*/ 	.word	0x0001e360


	//   ....[138]....
        /*0a20*/ 	.word	0x0001e3f0


	//   ....[139]....
        /*0a24*/ 	.word	0x0001e480


	//   ....[140]....
        /*0a28*/ 	.word	0x0001e4f0


	//   ....[141]....
        /*0a2c*/ 	.word	0x0001e560


	//   ....[142]....
        /*0a30*/ 	.word	0x0001e5d0


	//   ....[143]....
        /*0a34*/ 	.word	0x0001e650


	//   ....[144]....
        /*0a38*/ 	.word	0x0001e6c0


	//   ....[145]....
        /*0a3c*/ 	.word	0x0001e760


	//   ....[146]....
        /*0a40*/ 	.word	0x0001e7f0


	//   ....[147]....
        /*0a44*/ 	.word	0x0001e920


	//----- nvinfo : EIATTR_REG_RECONFIG
	.align		4
.L_321:
        /*0a48*/ 	.byte	0x01, 0x54
	.zero		2


	//----- nvinfo : EIATTR_SYSCALL_OFFSETS
	.align		4
        /*0a4c*/ 	.byte	0x04, 0x46
        /*0a4e*/ 	.short	(.L_323 - .L_322)


	//   ....[0]....
.L_322:
        /*0a50*/ 	.word	0x00001a90


	//   ....[1]....
        /*0a54*/ 	.word	0x00001be0


	//   ....[2]....
        /*0a58*/ 	.word	0x00006b70


	//   ....[3]....
        /*0a5c*/ 	.word	0x00007130


	//   ....[4]....
        /*0a60*/ 	.word	0x00018e50


	//   ....[5]....
        /*0a64*/ 	.word	0x00018fc0


	//   ....[6]....
        /*0a68*/ 	.word	0x00019110


	//   ....[7]....
        /*0a6c*/ 	.word	0x00019250


	//   ....[8]....
        /*0a70*/ 	.word	0x00019d10


	//----- nvinfo : EIATTR_MBARRIER_INSTR_OFFSETS
	.align		4
.L_323:
        /*0a74*/ 	.byte	0x04, 0x39
        /*0a76*/ 	.short	(.L_325 - .L_324)


	//   ....[0]....
.L_324:
        /*0a78*/ 	.word	0x000002d0
        /*0a7c*/ 	.word	0x000000ff
        /*0a80*/ 	.word	0x00019c00
        /*0a84*/ 	.short	0x0100
        /*0a86*/ 	.byte	0x08
	.zero		1


	//   ....[1]....
        /*0a88*/ 	.word	0x000002e0
        /*0a8c*/ 	.word	0x000000ff
        /*0a90*/ 	.word	0x00019c20
        /*0a94*/ 	.short	0x0100
        /*0a96*/ 	.byte	0x08
	.zero		1


	//   ....[2]....
        /*0a98*/ 	.word	0x000003d0
        /*0a9c*/ 	.word	0x000000ff
        /*0aa0*/ 	.word	0x00019c30
        /*0aa4*/ 	.short	0x0100
        /*0aa6*/ 	.byte	0x08
	.zero		1


	//   ....[3]....
        /*0aa8*/ 	.word	0x000003e0
        /*0aac*/ 	.word	0x000000ff
        /*0ab0*/ 	.word	0x00019c40
        /*0ab4*/ 	.short	0x0100
        /*0ab6*/ 	.byte	0x08
	.zero		1


	//   ....[4]....
        /*0ab8*/ 	.word	0x000003f0
        /*0abc*/ 	.word	0x000000ff
        /*0ac0*/ 	.word	0x00019c38
        /*0ac4*/ 	.short	0x0100
        /*0ac6*/ 	.byte	0x08
	.zero		1


	//   ....[5]....
        /*0ac8*/ 	.word	0x00000400
        /*0acc*/ 	.word	0x000000ff
        /*0ad0*/ 	.word	0x00019c48
        /*0ad4*/ 	.short	0x0100
        /*0ad6*/ 	.byte	0x08
	.zero		1


	//   ....[6]....
        /*0ad8*/ 	.word	0x00000530
        /*0adc*/ 	.word	0x000000ff
        /*0ae0*/ 	.word	0x00019c50
        /*0ae4*/ 	.short	0x0100
        /*0ae6*/ 	.byte	0x08
	.zero		1


	//   ....[7]....
        /*0ae8*/ 	.word	0x00000540
        /*0aec*/ 	.word	0x000000ff
        /*0af0*/ 	.word	0x00019c60
        /*0af4*/ 	.short	0x0100
        /*0af6*/ 	.byte	0x08
	.zero		1


	//   ....[8]....
        /*0af8*/ 	.word	0x00000550
        /*0afc*/ 	.word	0x000000ff
        /*0b00*/ 	.word	0x00019c58
        /*0b04*/ 	.short	0x0100
        /*0b06*/ 	.byte	0x08
	.zero		1


	//   ....[9]....
        /*0b08*/ 	.word	0x00000560
        /*0b0c*/ 	.word	0x000000ff
        /*0b10*/ 	.word	0x00019c68
        /*0b14*/ 	.short	0x0100
        /*0b16*/ 	.byte	0x08
	.zero		1


	//   ....[10]....
        /*0b18*/ 	.word	0x00000650
        /*0b1c*/ 	.word	0x000000ff
        /*0b20*/ 	.word	0x00019c70
        /*0b24*/ 	.short	0x0100
        /*0b26*/ 	.byte	0x06
	.zero		1


	//   ....[11]....
        /*0b28*/ 	.word	0x00000660
        /*0b2c*/ 	.word	0x000000ff
        /*0b30*/ 	.word	0x00019c80
        /*0b34*/ 	.short	0x0100
        /*0b36*/ 	.byte	0x06
	.zero		1


	//   ....[12]....
        /*0b38*/ 	.word	0x00000670
        /*0b3c*/ 	.word	0x000000ff
        /*0b40*/ 	.word	0x00019c78
        /*0b44*/ 	.short	0x0100
        /*0b46*/ 	.byte	0x06
	.zero		1


	//   ....[13]....
        /*0b48*/ 	.word	0x00000680
        /*0b4c*/ 	.word	0x000000ff
        /*0b50*/ 	.word	0x00019c88
        /*0b54*/ 	.short	0x0100
        /*0b56*/ 	.byte	0x06
	.zero		1


	//   ....[14]....
        /*0b58*/ 	.word	0x000007b0
        /*0b5c*/ 	.word	0x000000ff
        /*0b60*/ 	.word	0x00019c90
        /*0b64*/ 	.short	0x0100
        /*0b66*/ 	.byte	0x08
	.zero		1


	//   ....[15]....
        /*0b68*/ 	.word	0x000007c0
        /*0b6c*/ 	.word	0x000000ff
        /*0b70*/ 	.word	0x00019ca0
        /*0b74*/ 	.short	0x0100
        /*0b76*/ 	.byte	0x08
	.zero		1


	//   ....[16]....
        /*0b78*/ 	.word	0x000007d0
        /*0b7c*/ 	.word	0x000000ff
        /*0b80*/ 	.word	0x00019c98
        /*0b84*/ 	.short	0x0100
        /*0b86*/ 	.byte	0x08
	.zero		1


	//   ....[17]....
        /*0b88*/ 	.word	0x000007e0
        /*0b8c*/ 	.word	0x000000ff
        /*0b90*/ 	.word	0x00019ca8
        /*0b94*/ 	.short	0x0100
        /*0b96*/ 	.byte	0x08
	.zero		1


	//   ....[18]....
        /*0b98*/ 	.word	0x00000910
        /*0b9c*/ 	.word	0x000000ff
        /*0ba0*/ 	.word	0x00019cb0
        /*0ba4*/ 	.short	0x0100
        /*0ba6*/ 	.byte	0x08
	.zero		1


	//   ....[19]....
        /*0ba8*/ 	.word	0x00000920
        /*0bac*/ 	.word	0x000000ff
        /*0bb0*/ 	.word	0x00019cc0
        /*0bb4*/ 	.short	0x0100
        /*0bb6*/ 	.byte	0x08
	.zero		1


	//   ....[20]....
        /*0bb8*/ 	.word	0x00000930
        /*0bbc*/ 	.word	0x000000ff
        /*0bc0*/ 	.word	0x00019cb8
        /*0bc4*/ 	.short	0x0100
        /*0bc6*/ 	.byte	0x08
	.zero		1


	//   ....[21]....
        /*0bc8*/ 	.word	0x00000940
        /*0bcc*/ 	.word	0x000000ff
        /*0bd0*/ 	.word	0x00019cc8
        /*0bd4*/ 	.short	0x0100
        /*0bd6*/ 	.byte	0x08
	.zero		1


	//   ....[22]....
        /*0bd8*/ 	.word	0x00002910
        /*0bdc*/ 	.word	0x00000052
        /*0be0*/ 	.word	0x00019c90
        /*0be4*/ 	.short	0x010a
        /*0be6*/ 	.byte	0x3f
	.zero		1


	//   ....[23]....
        /*0be8*/ 	.word	0x00004130
        /*0bec*/ 	.word	0x00000052
        /*0bf0*/ 	.word	0x00019c90
        /*0bf4*/ 	.short	0x010a
        /*0bf6*/ 	.byte	0x3f
	.zero		1


	//   ....[24]....
        /*0bf8*/ 	.word	0x00006180
        /*0bfc*/ 	.word	0x00000052
        /*0c00*/ 	.word	0x00019c90
        /*0c04*/ 	.short	0x010a
        /*0c06*/ 	.byte	0x3f
	.zero		1


	//   ....[25]....
        /*0c08*/ 	.word	0x00006350
        /*0c0c*/ 	.word	0x00000008
        /*0c10*/ 	.word	0x00000000
        /*0c14*/ 	.short	0x0101
        /*0c16*/ 	.byte	0x3f
	.zero		1


	//   ....[26]....
        /*0c18*/ 	.word	0x00006390
        /*0c1c*/ 	.word	0x00000052
        /*0c20*/ 	.word	0x00019cb0
        /*0c24*/ 	.short	0x010a
        /*0c26*/ 	.byte	0x3f
	.zero		1


	//   ....[27]....
        /*0c28*/ 	.word	0x00006600
        /*0c2c*/ 	.word	0x00000052
        /*0c30*/ 	.word	0x00000000
        /*0c34*/ 	.short	0x0101
        /*0c36*/ 	.byte	0x3f
	.zero		1


	//   ....[28]....
        /*0c38*/ 	.word	0x00006eb0
        /*0c3c*/ 	.word	0x00000010
        /*0c40*/ 	.word	0x00019c00
        /*0c44*/ 	.short	0x010a
        /*0c46*/ 	.byte	0x3f
	.zero		1


	//   ....[29]....
        /*0c48*/ 	.word	0x00006f00
        /*0c4c*/ 	.word	0x00000010
        /*0c50*/ 	.word	0x00019c00
        /*0c54*/ 	.short	0x010a
        /*0c56*/ 	.byte	0x3f
	.zero		1


	//   ....[30]....
        /*0c58*/ 	.word	0x00007700
        /*0c5c*/ 	.word	0x00000010
        /*0c60*/ 	.word	0x00019c00
        /*0c64*/ 	.short	0x010a
        /*0c66*/ 	.byte	0x3f
	.zero		1


	//   ....[31]....
        /*0c68*/ 	.word	0x000093c0
        /*0c6c*/ 	.word	0x00000010
        /*0c70*/ 	.word	0x00019c00
        /*0c74*/ 	.short	0x010a
        /*0c76*/ 	.byte	0x3f
	.zero		1


	//   ....[32]....
        /*0c78*/ 	.word	0x0000b550
        /*0c7c*/ 	.word	0x00000000
        /*0c80*/ 	.word	0x00019c30
        /*0c84*/ 	.short	0x010a
        /*0c86*/ 	.byte	0x3f
	.zero		1


	//   ....[33]....
        /*0c88*/ 	.word	0x0000b5c0
        /*0c8c*/ 	.word	0x00000000
        /*0c90*/ 	.word	0x00019c30
        /*0c94*/ 	.short	0x010a
        /*0c96*/ 	.byte	0x3f
	.zero		1


	//   ....[34]....
        /*0c98*/ 	.word	0x0000d670
        /*0c9c*/ 	.word	0x0000001d
        /*0ca0*/ 	.word	0x00000000
        /*0ca4*/ 	.short	0x0101
        /*0ca6*/ 	.byte	0x3f
	.zero		1


	//   ....[35]....
        /*0ca8*/ 	.word	0x0000e030
        /*0cac*/ 	.word	0x0000000f
        /*0cb0*/ 	.word	0x00019c30
        /*0cb4*/ 	.short	0x010a
        /*0cb6*/ 	.byte	0x3f
	.zero		1


	//   ....[36]....
        /*0cb8*/ 	.word	0x0000e0a0
        /*0cbc*/ 	.word	0x0000000f
        /*0cc0*/ 	.word	0x00019c30
        /*0cc4*/ 	.short	0x010a
        /*0cc6*/ 	.byte	0x3f
	.zero		1


	//   ....[37]....
        /*0cc8*/ 	.word	0x0000e2a0
        /*0ccc*/ 	.word	0x00000014
        /*0cd0*/ 	.word	0x00019c50
        /*0cd4*/ 	.short	0x010a
        /*0cd6*/ 	.byte	0x3f
	.zero		1


	//   ....[38]....
        /*0cd8*/ 	.word	0x0000e2f0
        /*0cdc*/ 	.word	0x00000014
        /*0ce0*/ 	.word	0x00019c50
        /*0ce4*/ 	.short	0x010a
        /*0ce6*/ 	.byte	0x3f
	.zero		1


	//   ....[39]....
        /*0ce8*/ 	.word	0x000101f0
        /*0cec*/ 	.word	0x0000000f
        /*0cf0*/ 	.word	0x00000000
        /*0cf4*/ 	.short	0x0101
        /*0cf6*/ 	.byte	0x3f
	.zero		1


	//   ....[40]....
        /*0cf8*/ 	.word	0x00010880
        /*0cfc*/ 	.word	0x00000014
        /*0d00*/ 	.word	0x00000000
        /*0d04*/ 	.short	0x0101
        /*0d06*/ 	.byte	0x3f
	.zero		1


	//   ....[41]....
        /*0d08*/ 	.word	0x00010f90
        /*0d0c*/ 	.word	0x0000000a
        /*0d10*/ 	.word	0x00019c30
        /*0d14*/ 	.short	0x010a
        /*0d16*/ 	.byte	0x3f
	.zero		1


	//   ....[42]....
        /*0d18*/ 	.word	0x00011000
        /*0d1c*/ 	.word	0x0000000a
        /*0d20*/ 	.word	0x00019c30
        /*0d24*/ 	.short	0x010a
        /*0d26*/ 	.byte	0x3f
	.zero		1


	//   ....[43]....
        /*0d28*/ 	.word	0x00011200
        /*0d2c*/ 	.word	0x0000000f
        /*0d30*/ 	.word	0x00019c50
        /*0d34*/ 	.short	0x010a
        /*0d36*/ 	.byte	0x3f
	.zero		1


	//   ....[44]....
        /*0d38*/ 	.word	0x00011250
        /*0d3c*/ 	.word	0x0000000f
        /*0d40*/ 	.word	0x00019c50
        /*0d44*/ 	.short	0x010a
        /*0d46*/ 	.byte	0x3f
	.zero		1


	//   ....[45]....
        /*0d48*/ 	.word	0x00012710
        /*0d4c*/ 	.word	0x00000054
        /*0d50*/ 	.word	0x00000000
        /*0d54*/ 	.short	0x0101
        /*0d56*/ 	.byte	0x3f
	.zero		1


	//   ....[46]....
        /*0d58*/ 	.word	0x00013400
        /*0d5c*/ 	.word	0x0000000f
        /*0d60*/ 	.word	0x00000000
        /*0d64*/ 	.short	0x0101
        /*0d66*/ 	.byte	0x3f
	.zero		1


	//   ....[47]....
        /*0d68*/ 	.word	0x00013480
        /*0d6c*/ 	.word	0x0000000a
        /*0d70*/ 	.word	0x00019c50
        /*0d74*/ 	.short	0x010a
        /*0d76*/ 	.byte	0x3f
	.zero		1


	//   ....[48]....
        /*0d78*/ 	.word	0x000134d0
        /*0d7c*/ 	.word	0x0000000a
        /*0d80*/ 	.word	0x00019c50
        /*0d84*/ 	.short	0x010a
        /*0d86*/ 	.byte	0x3f
	.zero		1


	//   ....[49]....
        /*0d88*/ 	.word	0x00013de0
        /*0d8c*/ 	.word	0x00000004
        /*0d90*/ 	.word	0x00000000
        /*0d94*/ 	.short	0x0101
        /*0d96*/ 	.byte	0x3f
	.zero		1


	//   ....[50]....
        /*0d98*/ 	.word	0x000153f0
        /*0d9c*/ 	.word	0x00000000
        /*0da0*/ 	.word	0x00000000
        /*0da4*/ 	.short	0x0101
        /*0da6*/ 	.byte	0x3f
	.zero		1


	//   ....[51]....
        /*0da8*/ 	.word	0x00017820
        /*0dac*/ 	.word	0x00000016
        /*0db0*/ 	.word	0x00019c20
        /*0db4*/ 	.short	0x010a
        /*0db6*/ 	.byte	0x3f
	.zero		1


	//   ....[52]....
        /*0db8*/ 	.word	0x000178b0
        /*0dbc*/ 	.word	0x00000008
        /*0dc0*/ 	.word	0x00019ca0
        /*0dc4*/ 	.short	0x010a
        /*0dc6*/ 	.byte	0x3f
	.zero		1


	//   ....[53]....
        /*0dc8*/ 	.word	0x00017d00
        /*0dcc*/ 	.word	0x00000008
        /*0dd0*/ 	.word	0x00019cc0
        /*0dd4*/ 	.short	0x010a
        /*0dd6*/ 	.byte	0x3f
	.zero		1


	//   ....[54]....
        /*0dd8*/ 	.word	0x00018210
        /*0ddc*/ 	.word	0x00000008
        /*0de0*/ 	.word	0x00019ca0
        /*0de4*/ 	.short	0x010a
        /*0de6*/ 	.byte	0x3f
	.zero		1


	//   ....[55]....
        /*0de8*/ 	.word	0x00018650
        /*0dec*/ 	.word	0x00000008
        /*0df0*/ 	.word	0x00019cc0
        /*0df4*/ 	.short	0x010a
        /*0df6*/ 	.byte	0x3f
	.zero		1


	//   ....[56]....
        /*0df8*/ 	.word	0x000195d0
        /*0dfc*/ 	.word	0x00000004
        /*0e00*/ 	.word	0x00019c80
        /*0e04*/ 	.short	0x010a
        /*0e06*/ 	.byte	0x3f
	.zero		1


	//   ....[57]....
        /*0e08*/ 	.word	0x00019830
        /*0e0c*/ 	.word	0x00000004
        /*0e10*/ 	.word	0x00019c40
        /*0e14*/ 	.short	0x010a
        /*0e16*/ 	.byte	0x3f
	.zero		1


	//   ....[58]....
        /*0e18*/ 	.word	0x0001a4b0
        /*0e1c*/ 	.word	0x00000016
        /*0e20*/ 	.word	0x00019c00
        /*0e24*/ 	.short	0x0107
        /*0e26*/ 	.byte	0x3f
	.zero		1


	//   ....[59]....
        /*0e28*/ 	.word	0x0001a5b0
        /*0e2c*/ 	.word	0x00000016
        /*0e30*/ 	.word	0x00019c00
        /*0e34*/ 	.short	0x0101
        /*0e36*/ 	.byte	0x3f
	.zero		1


	//   ....[60]....
        /*0e38*/ 	.word	0x0001a5d0
        /*0e3c*/ 	.word	0x00000016
        /*0e40*/ 	.word	0x00019c20
        /*0e44*/ 	.short	0x010a
        /*0e46*/ 	.byte	0x3f
	.zero		1


	//   ....[61]....
        /*0e48*/ 	.word	0x0001a8c0
        /*0e4c*/ 	.word	0x00000006
        /*0e50*/ 	.word	0x00019c80
        /*0e54*/ 	.short	0x010a
        /*0e56*/ 	.byte	0x3f
	.zero		1


	//   ....[62]....
        /*0e58*/ 	.word	0x0001acf0
        /*0e5c*/ 	.word	0x00000006
        /*0e60*/ 	.word	0x00019c40
        /*0e64*/ 	.short	0x010a
        /*0e66*/ 	.byte	0x3f
	.zero		1


	//   ....[63]....
        /*0e68*/ 	.word	0x0001b1a0
        /*0e6c*/ 	.word	0x00000003
        /*0e70*/ 	.word	0x00019c70
        /*0e74*/ 	.short	0x010a
        /*0e76*/ 	.byte	0x3f
	.zero		1


	//   ....[64]....
        /*0e78*/ 	.word	0x0001b210
        /*0e7c*/ 	.word	0x00000003
        /*0e80*/ 	.word	0x00019c60
        /*0e84*/ 	.short	0x010a
        /*0e86*/ 	.byte	0x3f
	.zero		1


	//   ....[65]....
        /*0e88*/ 	.word	0x0001b5c0
        /*0e8c*/ 	.word	0x00000003
        /*0e90*/ 	.word	0x00019c50
        /*0e94*/ 	.short	0x0101
        /*0e96*/ 	.byte	0x3f
	.zero		1


	//   ....[66]....
        /*0e98*/ 	.word	0x0001b640
        /*0e9c*/ 	.word	0x00000003
        /*0ea0*/ 	.word	0x00000000
        /*0ea4*/ 	.short	0x0101
        /*0ea6*/ 	.byte	0x3f
	.zero		1


	//   ....[67]....
        /*0ea8*/ 	.word	0x0001b830
        /*0eac*/ 	.word	0x00000003
        /*0eb0*/ 	.word	0x00019c70
        /*0eb4*/ 	.short	0x010a
        /*0eb6*/ 	.byte	0x3f
	.zero		1


	//   ....[68]....
        /*0eb8*/ 	.word	0x0001b8a0
        /*0ebc*/ 	.word	0x00000003
        /*0ec0*/ 	.word	0x00019c60
        /*0ec4*/ 	.short	0x010a
        /*0ec6*/ 	.byte	0x3f
	.zero		1


	//   ....[69]....
        /*0ec8*/ 	.word	0x0001bc50
        /*0ecc*/ 	.word	0x00000003
        /*0ed0*/ 	.word	0x00019c50
        /*0ed4*/ 	.short	0x0101
        /*0ed6*/ 	.byte	0x3f
	.zero		1


	//   ....[70]....
        /*0ed8*/ 	.word	0x0001bca0
        /*0edc*/ 	.word	0x00000000
        /*0ee0*/ 	.word	0x00000000
        /*0ee4*/ 	.short	0x0101
        /*0ee6*/ 	.byte	0x3f
	.zero		1


	//   ....[71]....
        /*0ee8*/ 	.word	0x0001c9b0
        /*0eec*/ 	.word	0x00000009
        /*0ef0*/ 	.word	0x00019c20
        /*0ef4*/ 	.short	0x010a
        /*0ef6*/ 	.byte	0x3f
	.zero		1


	//   ....[72]....
        /*0ef8*/ 	.word	0x0001cb40
        /*0efc*/ 	.word	0x00000007
        /*0f00*/ 	.word	0x00000000
        /*0f04*/ 	.short	0x010a
        /*0f06*/ 	.byte	0x3f
	.zero		1


	//   ....[73]....
        /*0f08*/ 	.word	0x0001cbb0
        /*0f0c*/ 	.word	0x00000003
        /*0f10*/ 	.word	0x00000000
        /*0f14*/ 	.short	0x010a
        /*0f16*/ 	.byte	0x3f
	.zero		1


	//   ....[74]....
        /*0f18*/ 	.word	0x0001cc00
        /*0f1c*/ 	.word	0x00000003
        /*0f20*/ 	.word	0x00019c60
        /*0f24*/ 	.short	0x010a
        /*0f26*/ 	.byte	0x3f
	.zero		1


	//   ....[75]....
        /*0f28*/ 	.word	0x0001cc50
        /*0f2c*/ 	.word	0x00000005
        /*0f30*/ 	.word	0x00019c60
        /*0f34*/ 	.short	0x010a
        /*0f36*/ 	.byte	0x3f
	.zero		1


	//   ....[76]....
        /*0f38*/ 	.word	0x0001cc90
        /*0f3c*/ 	.word	0x00000003
        /*0f40*/ 	.word	0x00019c80
        /*0f44*/ 	.short	0x010a
        /*0f46*/ 	.byte	0x3f
	.zero		1


	//   ....[77]....
        /*0f48*/ 	.word	0x0001ccb0
        /*0f4c*/ 	.word	0x00000005
        /*0f50*/ 	.word	0x00019c80
        /*0f54*/ 	.short	0x010a
        /*0f56*/ 	.byte	0x3f
	.zero		1


	//   ....[78]....
        /*0f58*/ 	.word	0x0001cd10
        /*0f5c*/ 	.word	0x00000052
        /*0f60*/ 	.word	0x00019c90
        /*0f64*/ 	.short	0x010a
        /*0f66*/ 	.byte	0x3f
	.zero		1


	//   ....[79]....
        /*0f68*/ 	.word	0x0001cd60
        /*0f6c*/ 	.word	0x00000052
        /*0f70*/ 	.word	0x00019c90
        /*0f74*/ 	.short	0x010a
        /*0f76*/ 	.byte	0x3f
	.zero		1


	//   ....[80]....
        /*0f78*/ 	.word	0x0001cdb0
        /*0f7c*/ 	.word	0x00000052
        /*0f80*/ 	.word	0x00019c90
        /*0f84*/ 	.short	0x010a
        /*0f86*/ 	.byte	0x3f
	.zero		1


	//   ....[81]....
        /*0f88*/ 	.word	0x0001ce00
        /*0f8c*/ 	.word	0x00000052
        /*0f90*/ 	.word	0x00019cb0
        /*0f94*/ 	.short	0x010a
        /*0f96*/ 	.byte	0x3f
	.zero		1


	//   ....[82]....
        /*0f98*/ 	.word	0x0001d000
        /*0f9c*/ 	.word	0x00000010
        /*0fa0*/ 	.word	0x00019c00
        /*0fa4*/ 	.short	0x010a
        /*0fa6*/ 	.byte	0x3f
	.zero		1


	//   ....[83]....
        /*0fa8*/ 	.word	0x0001d210
        /*0fac*/ 	.word	0x00000010
        /*0fb0*/ 	.word	0x00019c00
        /*0fb4*/ 	.short	0x010a
        /*0fb6*/ 	.byte	0x3f
	.zero		1


	//   ....[84]....
        /*0fb8*/ 	.word	0x0001d260
        /*0fbc*/ 	.word	0x00000000
        /*0fc0*/ 	.word	0x00019c30
        /*0fc4*/ 	.short	0x010a
        /*0fc6*/ 	.byte	0x3f
	.zero		1


	//   ....[85]....
        /*0fc8*/ 	.word	0x0001d2b0
        /*0fcc*/ 	.word	0x0000000f
        /*0fd0*/ 	.word	0x00019c30
        /*0fd4*/ 	.short	0x010a
        /*0fd6*/ 	.byte	0x3f
	.zero		1


	//   ....[86]....
        /*0fd8*/ 	.word	0x0001d300
        /*0fdc*/ 	.word	0x00000014
        /*0fe0*/ 	.word	0x00019c50
        /*0fe4*/ 	.short	0x010a
        /*0fe6*/ 	.byte	0x3f
	.zero		1


	//   ....[87]....
        /*0fe8*/ 	.word	0x0001d350
        /*0fec*/ 	.word	0x0000000a
        /*0ff0*/ 	.word	0x00019c30
        /*0ff4*/ 	.short	0x010a
        /*0ff6*/ 	.byte	0x3f
	.zero		1


	//   ....[88]....
        /*0ff8*/ 	.word	0x0001d3a0
        /*0ffc*/ 	.word	0x0000000f
        /*1000*/ 	.word	0x00019c50
        /*1004*/ 	.short	0x010a
        /*1006*/ 	.byte	0x3f
	.zero		1


	//   ....[89]....
        /*1008*/ 	.word	0x0001d3f0
        /*100c*/ 	.word	0x0000000a
        /*1010*/ 	.word	0x00019c50
        /*1014*/ 	.short	0x010a
        /*1016*/ 	.byte	0x3f
	.zero		1


	//   ....[90]....
        /*1018*/ 	.word	0x0001d590
        /*101c*/ 	.word	0x00000016
        /*1020*/ 	.word	0x00019c20
        /*1024*/ 	.short	0x010a
        /*1026*/ 	.byte	0x3f
	.zero		1


	//   ....[91]....
        /*1028*/ 	.word	0x0001d5e0
        /*102c*/ 	.word	0x00000008
        /*1030*/ 	.word	0x00019ca0
        /*1034*/ 	.short	0x010a
        /*1036*/ 	.byte	0x3f
	.zero		1


	//   ....[92]....
        /*1038*/ 	.word	0x0001d630
        /*103c*/ 	.word	0x00000008
        /*1040*/ 	.word	0x00019cc0
        /*1044*/ 	.short	0x010a
        /*1046*/ 	.byte	0x3f
	.zero		1


	//   ....[93]....
        /*1048*/ 	.word	0x0001d680
        /*104c*/ 	.word	0x00000008
        /*1050*/ 	.word	0x00019ca0
        /*1054*/ 	.short	0x010a
        /*1056*/ 	.byte	0x3f
	.zero		1


	//   ....[94]....
        /*1058*/ 	.word	0x0001d6d0
        /*105c*/ 	.word	0x00000008
        /*1060*/ 	.word	0x00019cc0
        /*1064*/ 	.short	0x010a
        /*1066*/ 	.byte	0x3f
	.zero		1


	//   ....[95]....
        /*1068*/ 	.word	0x0001d870
        /*106c*/ 	.word	0x00000004
        /*1070*/ 	.word	0x00019c80
        /*1074*/ 	.short	0x010a
        /*1076*/ 	.byte	0x3f
	.zero		1


	//   ....[96]....
        /*1078*/ 	.word	0x0001d8c0
        /*107c*/ 	.word	0x00000004
        /*1080*/ 	.word	0x00019c40
        /*1084*/ 	.short	0x010a
        /*1086*/ 	.byte	0x3f
	.zero		1


	//   ....[97]....
        /*1088*/ 	.word	0x0001dcd0
        /*108c*/ 	.word	0x00000016
        /*1090*/ 	.word	0x00019c20
        /*1094*/ 	.short	0x010a
        /*1096*/ 	.byte	0x3f
	.zero		1


	//   ....[98]....
        /*1098*/ 	.word	0x0001dd20
        /*109c*/ 	.word	0x00000006
        /*10a0*/ 	.word	0x00019c80
        /*10a4*/ 	.short	0x010a
        /*10a6*/ 	.byte	0x3f
	.zero		1


	//   ....[99]....
        /*10a8*/ 	.word	0x0001dd70
        /*10ac*/ 	.word	0x00000006
        /*10b0*/ 	.word	0x00019c40
        /*10b4*/ 	.short	0x010a
        /*10b6*/ 	.byte	0x3f
	.zero		1


	//   ....[100]....
        /*10b8*/ 	.word	0x0001ddc0
        /*10bc*/ 	.word	0x00000003
        /*10c0*/ 	.word	0x00019c70
        /*10c4*/ 	.short	0x010a
        /*10c6*/ 	.byte	0x3f
	.zero		1


	//   ....[101]....
        /*10c8*/ 	.word	0x0001de10
        /*10cc*/ 	.word	0x00000003
        /*10d0*/ 	.word	0x00019c60
        /*10d4*/ 	.short	0x010a
        /*10d6*/ 	.byte	0x3f
	.zero		1


	//   ....[102]....
        /*10d8*/ 	.word	0x0001de60
        /*10dc*/ 	.word	0x00000003
        /*10e0*/ 	.word	0x00019c70
        /*10e4*/ 	.short	0x010a
        /*10e6*/ 	.byte	0x3f
	.zero		1


	//   ....[103]....
        /*10e8*/ 	.word	0x0001deb0
        /*10ec*/ 	.word	0x00000003
        /*10f0*/ 	.word	0x00019c60
        /*10f4*/ 	.short	0x010a
        /*10f6*/ 	.byte	0x3f
	.zero		1


	//   ....[104]....
        /*10f8*/ 	.word	0x0001e840
        /*10fc*/ 	.word	0x00000009
        /*1100*/ 	.word	0x00019c20
        /*1104*/ 	.short	0x010a
        /*1106*/ 	.byte	0x3f
	.zero		1


	//   ....[105]....
        /*1108*/ 	.word	0x0001e9e0
        /*110c*/ 	.word	0x00000007
        /*1110*/ 	.word	0x00000000
        /*1114*/ 	.short	0x010a
        /*1116*/ 	.byte	0x3f
	.zero		1


	//   ....[106]....
        /*1118*/ 	.word	0x0001ea30
        /*111c*/ 	.word	0x00000003
        /*1120*/ 	.word	0x00000000
        /*1124*/ 	.short	0x010a
        /*1126*/ 	.byte	0x3f
	.zero		1


	//   ....[107]....
        /*1128*/ 	.word	0x0001ea80
        /*112c*/ 	.word	0x00000003
        /*1130*/ 	.word	0x00019c60
        /*1134*/ 	.short	0x010a
        /*1136*/ 	.byte	0x3f
	.zero		1


	//   ....[108]....
        /*1138*/ 	.word	0x0001ead0
        /*113c*/ 	.word	0x00000005
        /*1140*/ 	.word	0x00019c60
        /*1144*/ 	.short	0x010a
        /*1146*/ 	.byte	0x3f
	.zero		1


	//   ....[109]....
        /*1148*/ 	.word	0x0001eb20
        /*114c*/ 	.word	0x00000003
        /*1150*/ 	.word	0x00019c80
        /*1154*/ 	.short	0x010a
        /*1156*/ 	.byte	0x3f
	.zero		1


	//----- nvinfo : EIATTR_NUM_MBARRIERS
	.align		4
.L_325:
        /*1158*/ 	.byte	0x03, 0x38
        /*115a*/ 	.short	0x0016


	//----- nvinfo : EIATTR_EXIT_INSTR_OFFSETS
	.align		4
        /*115c*/ 	.byte	0x04, 0x1c
        /*115e*/ 	.short	(.L_327 - .L_326)


	//   ....[0]....
.L_326:
        /*1160*/ 	.word	0x0001cd00


	//----- nvinfo : EIATTR_MAX_THREADS
	.align		4
.L_327:
        /*1164*/ 	.byte	0x04, 0x05
        /*1166*/ 	.short	(.L_329 - .L_328)
.L_328:
        /*1168*/ 	.word	0x00000200
        /*116c*/ 	.word	0x00000001
        /*1170*/ 	.word	0x00000001


	//----- nvinfo : EIATTR_CRS_STACK_SIZE
	.align		4
.L_329:
        /*1174*/ 	.byte	0x04, 0x1e
        /*1176*/ 	.short	(.L_331 - .L_330)
.L_330:
        /*1178*/ 	.word	0x00000000


	//----- nvinfo : EIATTR_CBANK_PARAM_SIZE
	.align		4
.L_331:
        /*117c*/ 	.byte	0x03, 0x19
        /*117e*/ 	.short	0x0af0


	//----- nvinfo : EIATTR_PARAM_CBANK
	.align		4
        /*1180*/ 	.byte	0x04, 0x0a
        /*1182*/ 	.short	(.L_333 - .L_332)
	.align		4
.L_332:
        /*1184*/ 	.word	index@(.nv.constant0._ZN7cutlass13device_kernelIN5flash11enable_sm90INS1_16FlashAttnFwdSm90INS1_25CollectiveMainloopFwdSm90ILi2EN4cute5tupleIJNS5_1CILi1EEES8_S8_EEENS6_IJNS7_ILi192EEENS7_ILi128EEENS7_ILi96EEEEEELi96ENS_12float_e4m3_tEfNS_4arch4Sm90ELb1ELb0ELb1ELb1ELb0ELb1ELb0ELb1ELb1ELb1ELb0ELb0EEENS1_21CollectiveEpilogueFwdINS6_IJSA_SC_SB_EEES9_NS_10bfloat16_tESG_Li384ELb1ELb1ELb0ELb1EEENS1_36VarlenDynamicPersistentTileSchedulerILi192ELi128ELi384ELi128ELb0ELb1ELb1ELb1ELb1ELb1EEEEEEEEEvNT_6ParamsE)
        /*1188*/ 	.short	0x0210
        /*118a*/ 	.short	0x0af0


	//----- nvinfo : EIATTR_SW_WAR
	.align		4
.L_333:
        /*118c*/ 	.byte	0x04, 0x36
        /*118e*/ 	.short	(.L_335 - .L_334)
.L_334:
        /*1190*/ 	.word	0x00000008
.L_335:


//--------------------- .nv.callgraph             --------------------------
	.section	.nv.callgraph,"",@"SHT_CUDA_CALLGRAPH"
	.align	4
	.sectionentsize	8
	.align		4
        /*0000*/ 	.word	0x00000000
	.align		4
        /*0004*/ 	.word	0xffffffff
	.align		4
        /*0008*/ 	.word	index@(_ZN7cutlass13device_kernelIN5flash11enable_sm90INS1_16FlashAttnFwdSm90INS1_25CollectiveMainloopFwdSm90ILi2EN4cute5tupleIJNS5_1CILi1EEES8_S8_EEENS6_IJNS7_ILi192EEENS7_ILi128EEENS7_ILi96EEEEEELi96ENS_12float_e4m3_tEfNS_4arch4Sm90ELb0ELb0ELb1ELb0ELb0ELb0ELb0ELb1ELb1ELb1ELb0ELb0EEENS1_21CollectiveEpilogueFwdINS6_IJSA_SC_SB_EEES9_NS_10bfloat16_tESG_Li384ELb0ELb1ELb0ELb1EEENS1_29StaticPersistentTileSchedulerILb0EEEEEEEEEvNT_6ParamsE)
	.align		4
        /*000c*/ 	.word	index@(__assertfail)
	.align		4
        /*0010*/ 	.word	index@(_ZN7cutlass13device_kernelIN5flash11enable_sm90INS1_16FlashAttnFwdSm90INS1_25CollectiveMainloopFwdSm90ILi2EN4cute5tupleIJNS5_1CILi1EEES8_S8_EEENS6_IJNS7_ILi192EEENS7_ILi128EEENS7_ILi96EEEEEELi96ENS_12float_e4m3_tEfNS_4arch4Sm90ELb0ELb0ELb1ELb1ELb0ELb0ELb0ELb1ELb1ELb1ELb0ELb0EEENS1_21CollectiveEpilogueFwdINS6_IJSA_SC_SB_EEES9_NS_10bfloat16_tESG_Li384ELb1ELb1ELb0ELb1EEENS1_36VarlenDynamicPersistentTileSchedulerILi192ELi128ELi384ELi128ELb0ELb1ELb1ELb0ELb1ELb1EEEEEEEEEvNT_6ParamsE)
	.align		4
        /*0014*/ 	.word	index@(__assertfail)
	.align		4
        /*0018*/ 	.word	index@(_ZN7cutlass13device_kernelIN5flash11enable_sm90INS1_16FlashAttnFwdSm90INS1_25CollectiveMainloopFwdSm90ILi2EN4cute5tupleIJNS5_1CILi1EEES8_S8_EEENS6_IJNS7_ILi192EEENS7_ILi128EEENS7_ILi96EEEEEELi96ENS_12float_e4m3_tEfNS_4arch4Sm90ELb0ELb0ELb1ELb1ELb0ELb1ELb0ELb1ELb1ELb1ELb0ELb0EEENS1_21CollectiveEpilogueFwdINS6_IJSA_SC_SB_EEES9_NS_10bfloat16_tESG_Li384ELb1ELb1ELb0ELb1EEENS1_36VarlenDynamicPersistentTileSchedulerILi192ELi128ELi384ELi128ELb0ELb1ELb1ELb0ELb1ELb1EEEEEEEEEvNT_6ParamsE)
	.align		4
        /*001c*/ 	.word	index@(__assertfail)
	.align		4
        /*0020*/ 	.word	index@(_ZN7cutlass13device_kernelIN5flash11enable_sm90INS1_16FlashAttnFwdSm90INS1_25CollectiveMainloopFwdSm90ILi2EN4cute5tupleIJNS5_1CILi1EEES8_S8_EEENS6_IJNS7_ILi192EEENS7_ILi128EEENS7_ILi96EEEEEELi96ENS_12float_e4m3_tEfNS_4arch4Sm90ELb0ELb1ELb1ELb0ELb0ELb0ELb0ELb1ELb1ELb1ELb0ELb0EEENS1_21CollectiveEpilogueFwdINS6_IJSA_SC_SB_EEES9_NS_10bfloat16_tESG_Li384ELb0ELb1ELb0ELb1EEENS1_30DynamicPersistentTileSchedulerILi384ELi128ELb0ELb1ELb1EEEEEEEEEvNT_6ParamsE)
	.align		4
        /*0024*/ 	.word	index@(__assertfail)
	.align		4
        /*0028*/ 	.word	index@(_ZN7cutlass13device_kernelIN5flash11enable_sm90INS1_16FlashAttnFwdSm90INS1_25CollectiveMainloopFwdSm90ILi2EN4cute5tupleIJNS5_1CILi1EEES8_S8_EEENS6_IJNS7_ILi192EEENS7_ILi128EEENS7_ILi96EEEEEELi96ENS_12float_e4m3_tEfNS_4arch4Sm90ELb0ELb1ELb1ELb1ELb0ELb0ELb0ELb1ELb1ELb1ELb0ELb0EEENS1_21CollectiveEpilogueFwdINS6_IJSA_SC_SB_EEES9_NS_10bfloat16_tESG_Li384ELb1ELb1ELb0ELb1EEENS1_36VarlenDynamicPersistentTileSchedulerILi192ELi128ELi384ELi128ELb0ELb1ELb1ELb1ELb0ELb1EEEEEEEEEvNT_6ParamsE)
	.align		4
        /*002c*/ 	.word	index@(__assertfail)
	.align		4
        /*0030*/ 	.word	index@(_ZN7cutlass13device_kernelIN5flash11enable_sm90INS1_16FlashAttnFwdSm90INS1_25CollectiveMainloopFwdSm90ILi2EN4cute5tupleIJNS5_1CILi1EEES8_S8_EEENS6_IJNS7_ILi192EEENS7_ILi128EEENS7_ILi96EEEEEELi96ENS_12float_e4m3_tEfNS_4arch4Sm90ELb0ELb1ELb1ELb1ELb0ELb1ELb0ELb1ELb1ELb1ELb0ELb0EEENS1_21CollectiveEpilogueFwdINS6_IJSA_SC_SB_EEES9_NS_10bfloat16_tESG_Li384ELb1ELb1ELb0ELb1EEENS1_36VarlenDynamicPersistentTileSchedulerILi192ELi128ELi384ELi128ELb0ELb1ELb1ELb1ELb0ELb1EEEEEEEEEvNT_6ParamsE)
	.align		4
        /*0034*/ 	.word	index@(__assertfail)
	.align		4
        /*0038*/ 	.word	index@(_ZN7cutlass13device_kernelIN5flash11enable_sm90INS1_16FlashAttnFwdSm90INS1_25CollectiveMainloopFwdSm90ILi2EN4cute5tupleIJNS5_1CILi1EEES8_S8_EEENS6_IJNS7_ILi192EEENS7_ILi128EEENS7_ILi96EEEEEELi96ENS_12float_e4m3_tEfNS_4arch4Sm90ELb1ELb0ELb1ELb0ELb0ELb0ELb0ELb1ELb1ELb1ELb0ELb0EEENS1_21CollectiveEpilogueFwdINS6_IJSA_SC_SB_EEES9_NS_10bfloat16_tESG_Li384ELb0ELb1ELb0ELb1EEENS1_30DynamicPersistentTileSchedulerILi384ELi128ELb0ELb1ELb1EEEEEEEEEvNT_6ParamsE)
	.align		4
        /*003c*/ 	.word	index@(__assertfail)
	.align		4
        /*0040*/ 	.word	index@(_ZN7cutlass13device_kernelIN5flash11enable_sm90INS1_16FlashAttnFwdSm90INS1_25CollectiveMainloopFwdSm90ILi2EN4cute5tupleIJNS5_1CILi1EEES8_S8_EEENS6_IJNS7_ILi192EEENS7_ILi128EEENS7_ILi96EEEEEELi96ENS_12float_e4m3_tEfNS_4arch4Sm90ELb1ELb0ELb1ELb1ELb0ELb0ELb0ELb1ELb1ELb1ELb0ELb0EEENS1_21CollectiveEpilogueFwdINS6_IJSA_SC_SB_EEES9_NS_10bfloat16_tESG_Li384ELb1ELb1ELb0ELb1EEENS1_36VarlenDynamicPersistentTileSchedulerILi192ELi128ELi384ELi128ELb0ELb1ELb1ELb1ELb1ELb1EEEEEEEEEvNT_6ParamsE)
	.align		4
        /*0044*/ 	.word	index@(__assertfail)
	.align		4
        /*0048*/ 	.word	index@(_ZN7cutlass13device_kernelIN5flash11enable_sm90INS1_16FlashAttnFwdSm90INS1_25CollectiveMainloopFwdSm90ILi2EN4cute5tupleIJNS5_1CILi1EEES8_S8_EEENS6_IJNS7_ILi192EEENS7_ILi128EEENS7_ILi96EEEEEELi96ENS_12float_e4m3_tEfNS_4arch4Sm90ELb1ELb0ELb1ELb1ELb0ELb1ELb0ELb1ELb1ELb1ELb0ELb0EEENS1_21CollectiveEpilogueFwdINS6_IJSA_SC_SB_EEES9_NS_10bfloat16_tESG_Li384ELb1ELb1ELb0ELb1EEENS1_36VarlenDynamicPersistentTileSchedulerILi192ELi128ELi384ELi128ELb0ELb1ELb1ELb1ELb1ELb1EEEEEEEEEvNT_6ParamsE)
	.align		4
        /*004c*/ 	.word	index@(__assertfail)
	.align		4
        /*0050*/ 	.word	0x00000000
	.align		4
        /*0054*/ 	.word	0xfffffffe
	.align		4
        /*0058*/ 	.word	0x00000000
	.align		4
        /*005c*/ 	.word	0xfffffffd
	.align		4
        /*0060*/ 	.word	0x00000000
	.align		4
        /*0064*/ 	.word	0xfffffffc


//--------------------- .nv.constant4             --------------------------
	.section	.nv.constant4,"a",@progbits
	.align	8
	.align		8
.nv.constant4:
        /*0000*/ 	.dword	__assertfail
	.align		8
        /*0008*/ 	.dword	__unnamed_1
	.align		8
        /*0010*/ 	.dword	__unnamed_2
	.align		8
        /*0018*/ 	.dword	__unnamed_3
	.align		8
        /*0020*/ 	.dword	__unnamed_4
	.align		8
        /*0028*/ 	.dword	__unnamed_5
	.align		8
        /*0030*/ 	.dword	__unnamed_6
	.align		8
        /*0038*/ 	.dword	_ZZN5flash28permute_output_fp8_VcolmajorIN4cute6TensorINS1_11ArrayEngineIN7cutlass10bfloat16_tELm48EEENS1_6LayoutINS1_5tupleIJNS8_IJNS1_1CILi2EEESA_NS9_ILi12EEEEEENS9_ILi1EEESD_EEENS8_IJNS8_IJSD_SA_NS9_ILi4EEEEEENS9_ILi0EEESH_EEEEEEEEEvRT_E9upper_map
	.align		8
        /*0040*/ 	.dword	_ZN81_INTERNAL_8b9486a0_45_flash_fwd_hdim96_e4m3_softcap_packgqa_sm90_cu_677d2eb9_33374cuda3std3__45__cpo5beginE
	.align		8
        /*0048*/ 	.dword	_ZN81_INTERNAL_8b9486a0_45_flash_fwd_hdim96_e4m3_softcap_packgqa_sm90_cu_677d2eb9_33374cuda3std3__45__cpo3endE
	.align		8
        /*0050*/ 	.dword	_ZN81_INTERNAL_8b9486a0_45_flash_fwd_hdim96_e4m3_softcap_packgqa_sm90_cu_677d2eb9_33374cuda3std3__45__cpo6cbeginE
	.align		8
        /*0058*/ 	.dword	_ZN81_INTERNAL_8b9486a0_45_flash_fwd_hdim96_e4m3_softcap_packgqa_sm90_cu_677d2eb9_33374cuda3std3__45__cpo4cendE
	.align		8
        /*0060*/ 	.dword	_ZN81_INTERNAL_8b9486a0_45_flash_fwd_hdim96_e4m3_softcap_packgqa_sm90_cu_677d2eb9_33374cuda3std3__483_GLOBAL__N__8b9486a0_45_flash_fwd_hdim96_e4m3_softcap_packgqa_sm90_cu_677d2eb9_33376ignoreE
	.align		8
        /*0068*/ 	.dword	_ZN81_INTERNAL_8b9486a0_45_flash_fwd_hdim96_e4m3_softcap_packgqa_sm90_cu_677d2eb9_33374cuda3std3__419piecewise_constructE
	.align		8
        /*0070*/ 	.dword	_ZN81_INTERNAL_8b9486a0_45_flash_fwd_hdim96_e4m3_softcap_packgqa_sm90_cu_677d2eb9_33374cuda3std3__48in_placeE
	.align		8
        /*0078*/ 	.dword	_ZN81_INTERNAL_8b9486a0_45_flash_fwd_hdim96_e4m3_softcap_packgqa_sm90_cu_677d2eb9_33374cuda3std6ranges3__45__cpo4swapE
	.align		8
        /*0080*/ 	.dword	_ZN81_INTERNAL_8b9486a0_45_flash_fwd_hdim96_e4m3_softcap_packgqa_sm90_cu_677d2eb9_33374cuda3std6ranges3__45__cpo9iter_moveE
	.align		8
        /*0088*/ 	.dword	_ZN81_INTERNAL_8b9486a0_45_flash_fwd_hdim96_e4m3_softcap_packgqa_sm90_cu_677d2eb9_33374cute7productE
	.align		8
        /*0090*/ 	.dword	_ZN81_INTERNAL_8b9486a0_45_flash_fwd_hdim96_e4m3_softcap_packgqa_sm90_cu_677d2eb9_33374cute1_E
	.align		8
        /*0098*/ 	.dword	$str$23
	.align		8
        /*00a0*/ 	.dword	$str$24


//--------------------- .text._ZN7cutlass13device_kernelIN5flash11enable_sm90INS1_16FlashAttnFwdSm90INS1_25CollectiveMainloopFwdSm90ILi2EN4cute5tupleIJNS5_1CILi1EEES8_S8_EEENS6_IJNS7_ILi192EEENS7_ILi128EEENS7_ILi96EEEEEELi96ENS_12float_e4m3_tEfNS_4arch4Sm90ELb0ELb0ELb1ELb0ELb0ELb0ELb0ELb1ELb1ELb1ELb0ELb0EEENS1_21CollectiveEpilogueFwdINS6_IJSA_SC_SB_EEES9_NS_10bfloat16_tESG_Li384ELb0ELb1ELb0ELb1EEENS1_29StaticPersistentTileSchedulerILb0EEEEEEEEEvNT_6ParamsE --------------------------
	.section	.text._ZN7cutlass13device_kernelIN5flash11enable_sm90INS1_16FlashAttnFwdSm90INS1_25CollectiveMainloopFwdSm90ILi2EN4cute5tupleIJNS5_1CILi1EEES8_S8_EEENS6_IJNS7_ILi192EEENS7_ILi128EEENS7_ILi96EEEEEELi96ENS_12float_e4m3_tEfNS_4arch4Sm90ELb0ELb0ELb1ELb0ELb0ELb0ELb0ELb1ELb1ELb1ELb0ELb0EEENS1_21CollectiveEpilogueFwdINS6_IJSA_SC_SB_EEES9_NS_10bfloat16_tESG_Li384ELb0ELb1ELb0ELb1EEENS1_29StaticPersistentTileSchedulerILb0EEEEEEEEEvNT_6ParamsE,"ax",@progbits
	.align	128
.text._ZN7cutlass13device_kernelIN5flash11enable_sm90INS1_16FlashAttnFwdSm90INS1_25CollectiveMainloopFwdSm90ILi2EN4cute5tupleIJNS5_1CILi1EEES8_S8_EEENS6_IJNS7_ILi192EEENS7_ILi128EEENS7_ILi96EEEEEELi96ENS_12float_e4m3_tEfNS_4arch4Sm90ELb0ELb0ELb1ELb0ELb0ELb0ELb0ELb1ELb1ELb1ELb0ELb0EEENS1_21CollectiveEpilogueFwdINS6_IJSA_SC_SB_EEES9_NS_10bfloat16_tESG_Li384ELb0ELb1ELb0ELb1EEENS1_29StaticPersistentTileSchedulerILb0EEEEEEEEEvNT_6ParamsE:
        .type           _ZN7cutlass13device_kernelIN5flash11enable_sm90INS1_16FlashAttnFwdSm90INS1_25CollectiveMainloopFwdSm90ILi2EN4cute5tupleIJNS5_1CILi1EEES8_S8_EEENS6_IJNS7_ILi192EEENS7_ILi128EEENS7_ILi96EEEEEELi96ENS_12float_e4m3_tEfNS_4arch4Sm90ELb0ELb0ELb1ELb0ELb0ELb0ELb0ELb1ELb1ELb1ELb0ELb0EEENS1_21CollectiveEpilogueFwdINS6_IJSA_SC_SB_EEES9_NS_10bfloat16_tESG_Li384ELb0ELb1ELb0ELb1EEENS1_29StaticPersistentTileSchedulerILb0EEEEEEEEEvNT_6ParamsE,@function
        .size           _ZN7cutlass13device_kernelIN5flash11enable_sm90INS1_16FlashAttnFwdSm90INS1_25CollectiveMainloopFwdSm90ILi2EN4cute5tupleIJNS5_1CILi1EEES8_S8_EEENS6_IJNS7_ILi192EEENS7_ILi128EEENS7_ILi96EEEEEELi96ENS_12float_e4m3_tEfNS_4arch4Sm90ELb0ELb0ELb1ELb0ELb0ELb0ELb0ELb1ELb1ELb1ELb0ELb0EEENS1_21CollectiveEpilogueFwdINS6_IJSA_SC_SB_EEES9_NS_10bfloat16_tESG_Li384ELb0ELb1ELb0ELb1EEENS1_29StaticPersistentTileSchedulerILb0EEEEEEEEEvNT_6ParamsE,(.L_x_2298 - _ZN7cutlass13device_kernelIN5flash11enable_sm90INS1_16FlashAttnFwdSm90INS1_25CollectiveMainloopFwdSm90ILi2EN4cute5tupleIJNS5_1CILi1EEES8_S8_EEENS6_IJNS7_ILi192EEENS7_ILi128EEENS7_ILi96EEEEEELi96ENS_12float_e4m3_tEfNS_4arch4Sm90ELb0ELb0ELb1ELb0ELb0ELb0ELb0ELb1ELb1ELb1ELb0ELb0EEENS1_21CollectiveEpilogueFwdINS6_IJSA_SC_SB_EEES9_NS_10bfloat16_tESG_Li384ELb0ELb1ELb0ELb1EEENS1_29StaticPersistentTileSchedulerILb0EEEEEEEEEvNT_6ParamsE)
        .other          _ZN7cutlass13device_kernelIN5flash11enable_sm90INS1_16FlashAttnFwdSm90INS1_25CollectiveMainloopFwdSm90ILi2EN4cute5tupleIJNS5_1CILi1EEES8_S8_EEENS6_IJNS7_ILi192EEENS7_ILi128EEENS7_ILi96EEEEEELi96ENS_12float_e4m3_tEfNS_4arch4Sm90ELb0ELb0ELb1ELb0ELb0ELb0ELb0ELb1ELb1ELb1ELb0ELb0EEENS1_21CollectiveEpilogueFwdINS6_IJSA_SC_SB_EEES9_NS_10bfloat16_tESG_Li384ELb0ELb1ELb0ELb1EEENS1_29StaticPersistentTileSchedulerILb0EEEEEEEEEvNT_6ParamsE,@"STO_CUDA_ENTRY STV_DEFAULT"
_ZN7cutlass13device_kernelIN5flash11enable_sm90INS1_16FlashAttnFwdSm90INS1_25CollectiveMainloopFwdSm90ILi2EN4cute5tupleIJNS5_1CILi1EEES8_S8_EEENS6_IJNS7_ILi192EEENS7_ILi128EEENS7_ILi96EEEEEELi96ENS_12float_e4m3_tEfNS_4arch4Sm90ELb0ELb0ELb1ELb0ELb0ELb0ELb0ELb1ELb1ELb1ELb0ELb0EEENS1_21CollectiveEpilogueFwdINS6_IJSA_SC_SB_EEES9_NS_10bfloat16_tESG_Li384ELb0ELb1ELb0ELb1EEENS1_29StaticPersistentTileSchedulerILb0EEEEEEEEEvNT_6ParamsE:
[----:B------:R-:W0:Y:S01]  /*0000*/  LDC R1, c[0x0][0x28] ;  /* 0x00000a00ff017b82 */ /* 0x000e220000000800 */
[----:B------:R-:W1:Y:S01]  /*0010*/  S2R R4, SR_TID.X ;  /* 0x0000000000047919 */ /* 0x000e620000002100 */
[----:B------:R-:W-:Y:S01]  /*0020*/  ELECT P0, URZ, PT ;  /* 0x00000000003f782f */ /* 0x000fe20003800000 */
[----:B------:R-:W-:Y:S01]  /*0030*/  BSSY B0, `(.L_x_0) ;  /* 0x000000e000007945 */ /* 0x000fe20003800000 */
[----:B-1----:R-:W-:-:S05]  /*0040*/  SHF.R.U32.HI R2, RZ, 0x5, R4 ;  /* 0x00000005ff027819 */ /* 0x002fca0000011604 */
[----:B------:R-:W1:Y:S02]  /*0050*/  SHFL.IDX PT, R0, R2, RZ, 0x1f ;  /* 0x00001fff02007589 */ /* 0x000e6400000e0000 */
[----:B-1----:R-:W-:Y:S02]  /*0060*/  ISETP.EQ.AND P0, PT, R0, RZ, P0 ;  /* 0x000000ff0000720c */ /* 0x002fe40000702270 */
[----:B------:R-:W-:-:S11]  /*0070*/  SHF.R.U32.HI R0, RZ, 0x7, R4 ;  /* 0x00000007ff007819 */ /* 0x000fd60000011604 */
[----:B0-----:R-:W-:Y:S05]  /*0080*/  @!P0 BRA `(.L_x_1) ;  /* 0x0000000000208947 */ /* 0x001fea0003800000 */
[----:B------:R-:W-:Y:S02]  /*0090*/  ULDC.64 UR4, c[0x0][0x198] ;  /* 0x0000660000047ab9 */ /* 0x000fe40000000a00 */
[----:B------:R-:W-:Y:S02]  /*00a0*/  UIADD3 UR6, UP0, UR4, 0x370, URZ ;  /* 0x0000037004067890 */ /* 0x000fe4000ff1e03f */
[----:B------:R-:W-:Y:S02]  /*00b0*/  UIADD3 UR4, UP1, UR4, 0x470, URZ ;  /* 0x0000047004047890 */ /* 0x000fe4000ff3e03f */
[----:B------:R-:W-:Y:S02]  /*00c0*/  UIADD3.X UR7, URZ, UR5, URZ, UP0, !UPT ;  /* 0x000000053f077290 */ /* 0x000fe400087fe43f */
[----:B------:R-:W-:-:S07]  /*00d0*/  UIADD3.X UR5, URZ, UR5, URZ, UP1, !UPT ;  /* 0x000000053f057290 */ /* 0x000fce0008ffe43f */
[----:B------:R0:W-:Y:S02]  /*00e0*/  UTMACCTL.PF [UR6] ;  /* 0x00000000060079b9 */ /* 0x0001e40008040000 */
[----:B------:R0:W-:Y:S02]  /*00f0*/  UTMACCTL.PF [UR4] ;  /* 0x00000000040079b9 */ /* 0x0001e40008040000 */
[----:B0-----:R-:W-:Y:S01]  /*0100*/  NOP ;  /* 0x0000000000007918 */ /* 0x001fe20000000000 */
.L_x_1:
[----:B------:R-:W-:Y:S05]  /*0110*/  BSYNC B0 ;  /* 0x0000000000007941 */ /* 0x000fea0003800000 */
.L_x_0:
[----:B------:R-:W-:Y:S01]  /*0120*/  VOTEU.ANY UP0, P0 ;  /* 0x00000000003f7886 */ /* 0x000fe20000000100 */
[----:B------:R-:W0:Y:S01]  /*0130*/  SHFL.IDX PT, R0, R0, RZ, 0x1f ;  /* 0x00001fff00007589 */ /* 0x000e2200000e0000 */
[----:B------:R-:W-:Y:S01]  /*0140*/  UMOV UR4, 0x80 ;  /* 0x0000008000047882 */ /* 0x000fe20000000000 */
[----:B------:R-:W-:Y:S01]  /*0150*/  UMOV UR7, 0x180 ;  /* 0x0000018000077882 */ /* 0x000fe20000000000 */
[----:B------:R-:W-:Y:S01]  /*0160*/  VOTEU.ANY UP1, P0 ;  /* 0x00000000003f7886 */ /* 0x000fe20000020100 */
[----:B------:R-:W1:Y:S01]  /*0170*/  @UP0 S2UR UR8, SR_CgaCtaId ;  /* 0x00000000000809c3 */ /* 0x000e620000008800 */
[----:B------:R-:W2:Y:S01]  /*0180*/  SHFL.IDX PT, R3, R2, RZ, 0x1f ;  /* 0x00001fff02037589 */ /* 0x000ea200000e0000 */
[----:B------:R-:W-:Y:S01]  /*0190*/  @UP0 UMOV UR6, 0x400 ;  /* 0x0000040000060882 */ /* 0x000fe20000000000 */
[----:B------:R-:W-:-:S04]  /*01a0*/  @UP0 UIADD3 UR4, -UR4, 0x100000, URZ ;  /* 0x0010000004040890 */ /* 0x000fc8000fffe13f */
[----:B------:R-:W-:Y:S02]  /*01b0*/  @UP0 USHF.L.U32 UR5, UR4, 0xb, URZ ;  /* 0x0000000b04050899 */ /* 0x000fe4000800063f */
[----:B------:R-:W-:Y:S01]  /*01c0*/  @UP0 USHF.L.U32 UR4, UR4, 0x1, URZ ;  /* 0x0000000104040899 */ /* 0x000fe2000800063f */
[----:B------:R-:W-:Y:S01]  /*01d0*/  VOTEU.ANY UP2, P0 ;  /* 0x00000000003f7886 */ /* 0x000fe20000040100 */
[----:B0-----:R-:W-:Y:S01]  /*01e0*/  R2UR UR9, R0 ;  /* 0x00000000000972ca */ /* 0x001fe200000e0000 */
[----:B-1----:R-:W-:Y:S01]  /*01f0*/  @UP0 ULEA UR8, UR8, UR6, 0x18 ;  /* 0x0000000608080291 */ /* 0x002fe2000f8ec03f */
[----:B--2---:R-:W-:Y:S01]  /*0200*/  ISETP.NE.AND P1, PT, R3, RZ, PT ;  /* 0x000000ff0300720c */ /* 0x004fe20003f25270 */
[----:B------:R-:W-:-:S04]  /*0210*/  @UP0 UIADD3 UR6, -UR7, 0x100000, URZ ;  /* 0x0010000007060890 */ /* 0x000fc8000fffe13f */
[----:B------:R-:W-:Y:S02]  /*0220*/  @UP0 USHF.L.U32 UR7, UR6, 0xb, URZ ;  /* 0x0000000b06070899 */ /* 0x000fe4000800063f */
[----:B------:R-:W-:-:S04]  /*0230*/  @UP0 USHF.L.U32 UR6, UR6, 0x1, URZ ;  /* 0x0000000106060899 */ /* 0x000fc8000800063f */
[----:B------:R-:W-:Y:S01]  /*0240*/  UISETP.NE.AND UP0, UPT, UR9, URZ, UPT ;  /* 0x0000003f0900728c */ /* 0x000fe2000bf05270 */
[----:B------:R-:W0:Y:S02]  /*0250*/  FENCE.VIEW.ASYNC.S ;  /* 0x00000000000073c6 */ /* 0x000e240000000000 */
[----:B0-----:R0:W1:Y:S05]  /*0260*/  @UP1 SYNCS.EXCH.64 URZ, [UR8+0x19c00], UR4 ;  /* 0x019c0004083f15b2 */ /* 0x00106a0008000100 */
[----:B------:R0:W2:Y:S01]  /*0270*/  @UP2 SYNCS.EXCH.64 URZ, [UR8+0x19c20], UR6 ;  /* 0x019c2006083f25b2 */ /* 0x0000a20008000100 */
[----:B------:R-:W-:Y:S05]  /*0280*/  @P1 BRA `(.L_x_2) ;  /* 0x0000000000481947 */ /* 0x000fea0003800000 */
[----:B0-----:R-:W0:Y:S01]  /*0290*/  S2UR UR5, SR_CgaCtaId ;  /* 0x00000000000579c3 */ /* 0x001e220000008800 */
[----:B------:R-:W-:Y:S01]  /*02a0*/  UMOV UR4, 0x400 ;  /* 0x0000040000047882 */ /* 0x000fe20000000000 */
[----:B------:R-:W-:Y:S01]  /*02b0*/  UMOV UR6, 0x1 ;  /* 0x0000000100067882 */ /* 0x000fe20000000000 */
[----:B------:R-:W-:Y:S01]  /*02c0*/  UMOV UR7, 0x3 ;  /* 0x0000000300077882 */ /* 0x000fe20000000000 */
[----:B------:R-:W-:Y:S01]  /*02d0*/  ELECT P0, URZ, PT ;  /* 0x00000000003f782f */ /* 0x000fe20003800000 */
[----:B0-----:R-:W-:Y:S02]  /*02e0*/  ULEA UR8, UR5, UR4, 0x18 ;  /* 0x0000000405087291 */ /* 0x001fe4000f8ec03f */
[----:B------:R-:W-:-:S04]  /*02f0*/  UIADD3 UR4, -UR6, 0x100000, URZ ;  /* 0x0010000006047890 */ /* 0x000fc8000fffe13f */
[----:B------:R-:W-:Y:S02]  /*0300*/  USHF.L.U32 UR5, UR4, 0xb, URZ ;  /* 0x0000000b04057899 */ /* 0x000fe4000800063f */
[----:B------:R-:W-:Y:S02]  /*0310*/  USHF.L.U32 UR4, UR4, 0x1, URZ ;  /* 0x0000000104047899 */ /* 0x000fe4000800063f */
[----:B------:R-:W-:-:S04]  /*0320*/  UIADD3 UR6, -UR7, 0x100000, URZ ;  /* 0x0010000007067890 */ /* 0x000fc8000fffe13f */
[----:B------:R-:W-:Y:S02]  /*0330*/  USHF.L.U32 UR7, UR6, 0xb, URZ ;  /* 0x0000000b06077899 */ /* 0x000fe4000800063f */
[----:B------:R-:W-:Y:S01]  /*0340*/  USHF.L.U32 UR6, UR6, 0x1, URZ ;  /* 0x0000000106067899 */ /* 0x000fe2000800063f */
[----:B------:R-:W0:Y:S03]  /*0350*/  FENCE.VIEW.ASYNC.S ;  /* 0x00000000000073c6 */ /* 0x000e260000000000 */
[----:B0-----:R3:W4:Y:S08]  /*0360*/  SYNCS.EXCH.64 URZ, [UR8+0x19c30], UR4 ;  /* 0x019c3004083f75b2 */ /* 0x0017300008000100 */
[----:B------:R3:W0:Y:S01]  /*0370*/  SYNCS.EXCH.64 URZ, [UR8+0x19c40], UR6 ;  /* 0x019c4006083f75b2 */ /* 0x0006220008000100 */
[----:B------:R3:W0:Y:S01]  /*0380*/  SYNCS.EXCH.64 URZ, [UR8+0x19c38], UR4 ;  /* 0x019c3804083f75b2 */ /* 0x0006220008000100 */
[----:B------:R3:W0:Y:S02]  /*0390*/  SYNCS.EXCH.64 URZ, [UR8+0x19c48], UR6 ;  /* 0x019c4806083f75b2 */ /* 0x0006240008000100 */
[----:B---3--:R-:W-:Y:S01]  /*03a0*/  NOP ;  /* 0x0000000000007918 */ /* 0x008fe20000000000 */
.L_x_2:
[----:B------:R-:W3:Y:S01]  /*03b0*/  SHFL.IDX PT, R0, R2, RZ, 0x1f ;  /* 0x00001fff02007589 */ /* 0x000ee200000e0000 */
[----:B------:R-:W-:Y:S01]  /*03c0*/  NOP ;  /* 0x0000000000007918 */ /* 0x000fe20000000000 */
[----:B---3--:R-:W-:-:S13]  /*03d0*/  ISETP.NE.AND P0, PT, R0, RZ, PT ;  /* 0x000000ff0000720c */ /* 0x008fda0003f05270 */
        /* <DEDUP_REMOVED lines=14> */
[----:B0-----:R3:W0:Y:S08]  /*04c0*/  SYNCS.EXCH.64 URZ, [UR8+0x19c50], UR4 ;  /* 0x019c5004083f75b2 */ /* 0x0016300008000100 */
[----:B------:R3:W0:Y:S01]  /*04d0*/  SYNCS.EXCH.64 URZ, [UR8+0x19c60], UR6 ;  /* 0x019c6006083f75b2 */ /* 0x0006220008000100 */
[----:B------:R3:W0:Y:S01]  /*04e0*/  SYNCS.EXCH.64 URZ, [UR8+0x19c58], UR4 ;  /* 0x019c5804083f75b2 */ /* 0x0006220008000100 */
[----:B------:R3:W0:Y:S02]  /*04f0*/  SYNCS.EXCH.64 URZ, [UR8+0x19c68], UR6 ;  /* 0x019c6806083f75b2 */ /* 0x0006240008000100 */
[----:B---3--:R-:W-:Y:S01]  /*0500*/  NOP ;  /* 0x0000000000007918 */ /* 0x008fe20000000000 */
.L_x_3:
[----:B------:R-:W3:Y:S01]  /*0510*/  SHFL.IDX PT, R0, R2, RZ, 0x1f ;  /* 0x00001fff02007589 */ /* 0x000ee200000e0000 */
[----:B------:R-:W-:Y:S01]  /*0520*/  NOP ;  /* 0x0000000000007918 */ /* 0x000fe20000000000 */
[----:B---3--:R-:W-:-:S13]  /*0530*/  ISETP.NE.AND P0, PT, R0, RZ, PT ;  /* 0x000000ff0000720c */ /* 0x008fda0003f05270 */
[----:B------:R-:W-:Y:S05]  /*0540*/  @P0 BRA `(.L_x_4) ;  /* 0x0000000000380947 */ /* 0x000fea0003800000 */
[----:B0-----:R-:W0:Y:S01]  /*0550*/  S2UR UR5, SR_CgaCtaId ;  /* 0x00000000000579c3 */ /* 0x001e220000008800 */
[----:B------:R-:W-:Y:S01]  /*0560*/  UMOV UR4, 0x400 ;  /* 0x0000040000047882 */ /* 0x000fe20000000000 */
[----:B------:R-:W-:Y:S01]  /*0570*/  UMOV UR7, 0x1 ;  /* 0x0000000100077882 */ /* 0x000fe20000000000 */
[----:B------:R-:W-:Y:S01]  /*0580*/  ELECT P0, URZ, PT ;  /* 0x00000000003f782f */ /* 0x000fe20003800000 */
[----:B0-----:R-:W-:Y:S02]  /*0590*/  ULEA UR6, UR5, UR4, 0x18 ;  /* 0x0000000405067291 */ /* 0x001fe4000f8ec03f */
[----:B------:R-:W-:-:S04]  /*05a0*/  UIADD3 UR4, -UR7, 0x100000, URZ ;  /* 0x0010000007047890 */ /* 0x000fc8000fffe13f */
[----:B------:R-:W-:Y:S02]  /*05b0*/  USHF.L.U32 UR5, UR4, 0xb, URZ ;  /* 0x0000000b04057899 */ /* 0x000fe4000800063f */
[----:B------:R-:W-:Y:S01]  /*05c0*/  USHF.L.U32 UR4, UR4, 0x1, URZ ;  /* 0x0000000104047899 */ /* 0x000fe2000800063f */
[----:B------:R-:W0:Y:S11]  /*05d0*/  FENCE.VIEW.ASYNC.S ;  /* 0x00000000000073c6 */ /* 0x000e360000000000 */
[----:B0-----:R3:W0:Y:S01]  /*05e0*/  SYNCS.EXCH.64 URZ, [UR6+0x19c70], UR4 ;  /* 0x019c7004063f75b2 */ /* 0x0016220008000100 */
[----:B------:R3:W0:Y:S01]  /*05f0*/  SYNCS.EXCH.64 URZ, [UR6+0x19c80], UR4 ;  /* 0x019c8004063f75b2 */ /* 0x0006220008000100 */
[----:B------:R3:W0:Y:S01]  /*0600*/  SYNCS.EXCH.64 URZ, [UR6+0x19c78], UR4 ;  /* 0x019c7804063f75b2 */ /* 0x0006220008000100 */
[----:B------:R3:W0:Y:S02]  /*0610*/  SYNCS.EXCH.64 URZ, [UR6+0x19c88], UR4 ;  /* 0x019c8804063f75b2 */ /* 0x0006240008000100 */
[----:B---3--:R-:W-:Y:S01]  /*0620*/  NOP ;  /* 0x0000000000007918 */ /* 0x008fe20000000000 */
.L_x_4:
        /* <DEDUP_REMOVED lines=22> */
.L_x_5:
        /* <DEDUP_REMOVED lines=22> */
.L_x_6:
[----:B------:R-:W-:Y:S01]  /*08f0*/  PLOP3.LUT P0, PT, PT, PT, UP0, 0x80, 0x0 ;  /* 0x000000000000781c */ /* 0x000fe20003f0f008 */
[----:B------:R-:W-:Y:S01]  /*0900*/  UMOV UR42, 0x1 ;  /* 0x00000001002a7882 */ /* 0x000fe20000000000 */
[----:B------:R-:W-:Y:S01]  /*0910*/  NOP ;  /* 0x0000000000007918 */ /* 0x000fe20000000000 */
[----:B------:R-:W-:Y:S01]  /*0920*/  USEL UR42, UR42, 0x2, !UP0 ;  /* 0x000000022a2a7887 */ /* 0x000fe2000c000000 */
[----:B------:R-:W-:Y:S01]  /*0930*/  LOP3.LUT R29, R4, 0x7f, RZ, 0xc0, !PT ;  /* 0x0000007f041d7812 */ /* 0x000fe200078ec0ff */
[----:B------:R-:W-:Y:S01]  /*0940*/  ULDC.64 UR52, c[0x0][0x208] ;  /* 0x0000820000347ab9 */ /* 0x000fe20000000a00 */
[----:B012-4-:R-:W-:Y:S07]  /*0950*/  BAR.SYNC.DEFER_BLOCKING 0x0 ;  /* 0x0000000000007b1d */ /* 0x017fee0000010000 */
[----:B------:R-:W-:Y:S05]  /*0960*/  @!P0 BRA `(.L_x_7) ;  /* 0x0000007400808947 */ /* 0x000fea0003800000 */
.L_x_8:
[----:B------:R-:W-:-:S08]  /*0970*/  NOP ;  /* 0x0000000000007918 */ /* 0x000fd00000000000 */
[----:B------:R-:W0:Y:S02]  /*0980*/  USETMAXREG.TRY_ALLOC.CTAPOOL UP0, 0xa0 ;  /* 0x000000a0000079c8 */ /* 0x000e240008000600 */
[----:B0-----:R-:W-:-:S13]  /*0990*/  PLOP3.LUT P0, PT, PT, PT, UP0, 0x80, 0x0 ;  /* 0x000000000000781c */ /* 0x001fda0003f0f008 */
[----:B------:R-:W-:Y:S05]  /*09a0*/  @!P0 BRA `(.L_x_8) ;  /* 0xfffffffc00f08947 */ /* 0x000fea000383ffff */
[----:B------:R-:W0:Y:S08]  /*09b0*/  S2UR UR45, SR_CTAID.X ;  /* 0x00000000002d79c3 */ /* 0x000e300000002500 */
[----:B------:R-:W-:Y:S08]  /*09c0*/  BAR.ARV 0x8, 0x200 ;  /* 0x0208000000007b1d */ /* 0x000ff00000002000 */
[----:B------:R-:W0:Y:S02]  /*09d0*/  LDC R0, c[0x0][0xc34] ;  /* 0x00030d00ff007b82 */ /* 0x000e240000000800 */
[----:B0-----:R-:W-:-:S13]  /*09e0*/  ISETP.LE.AND P0, PT, R0, UR45, PT ;  /* 0x0000002d00007c0c */ /* 0x001fda000bf03270 */
[----:B------:R-:W-:Y:S05]  /*09f0*/  @P0 EXIT ;  /* 0x000000000000094d */ /* 0x000fea0003800000 */
[----:B------:R-:W0:Y:S01]  /*0a00*/  S2R R2, SR_TID.X ;  /* 0x0000000000027919 */ /* 0x000e220000002100 */
[----:B------:R-:W-:Y:S01]  /*0a10*/  ULOP3.LUT UR39, UR42, 0x1, URZ, 0xfc, !UPT ;  /* 0x000000012a277892 */ /* 0x000fe2000f8efc3f */
[----:B------:R-:W-:Y:S01]  /*0a20*/  UMOV UR36, URZ ;  /* 0x0000003f00247c82 */ /* 0x000fe20008000000 */
[----:B------:R-:W-:Y:S01]  /*0a30*/  UMOV UR37, URZ ;  /* 0x0000003f00257c82 */ /* 0x000fe20008000000 */
[----:B------:R-:W-:Y:S01]  /*0a40*/  UMOV UR38, URZ ;  /* 0x0000003f00267c82 */ /* 0x000fe20008000000 */
[----:B0-----:R-:W-:-:S05]  /*0a50*/  VIADD R18, R2, 0xffffff80 ;  /* 0xffffff8002127836 */ /* 0x001fca0000000000 */
[----:B------:R-:W-:-:S04]  /*0a60*/  SHF.R.S32.HI R3, RZ, 0x1f, R18 ;  /* 0x0000001fff037819 */ /* 0x000fc80000011412 */
[CC--:B------:R-:W-:Y:S02]  /*0a70*/  LEA.HI R23, R3.reuse, R18.reuse, RZ, 0x7 ;  /* 0x0000001203177211 */ /* 0x0c0fe400078f38ff */
[-C--:B------:R-:W-:Y:S02]  /*0a80*/  LEA.HI R0, R3, R18.reuse, RZ, 0x4 ;  /* 0x0000001203007211 */ /* 0x080fe400078f20ff */
[----:B------:R-:W-:Y:S02]  /*0a90*/  LOP3.LUT R5, R23, 0xffffff80, RZ, 0xc0, !PT ;  /* 0xffffff8017057812 */ /* 0x000fe400078ec0ff */
[----:B------:R-:W-:Y:S02]  /*0aa0*/  LEA.HI R4, R3, R18, RZ, 0x5 ;  /* 0x0000001203047211 */ /* 0x000fe400078f28ff */
[----:B------:R-:W-:Y:S01]  /*0ab0*/  SHF.R.S32.HI R9, RZ, 0x4, R0 ;  /* 0x00000004ff097819 */ /* 0x000fe20000011400 */
[----:B------:R-:W-:Y:S01]  /*0ac0*/  IMAD.IADD R22, R18, 0x1, -R5 ;  /* 0x0000000112167824 */ /* 0x000fe200078e0a05 */
[----:B------:R-:W-:Y:S01]  /*0ad0*/  LOP3.LUT R7, R0, 0x7fffff0, RZ, 0xc0, !PT ;  /* 0x07fffff000077812 */ /* 0x000fe200078ec0ff */
[----:B------:R-:W-:Y:S01]  /*0ae0*/  IMAD.SHL.U32 R4, R4, 0x10, RZ ;  /* 0x0000001004047824 */ /* 0x000fe200078e00ff */
[----:B------:R-:W-:-:S02]  /*0af0*/  SHF.R.S32.HI R23, RZ, 0x7, R23 ;  /* 0x00000007ff177819 */ /* 0x000fc40000011417 */
[----:B------:R-:W-:Y:S01]  /*0b00*/  SHF.R.S32.HI R5, RZ, 0x1f, R22 ;  /* 0x0000001fff057819 */ /* 0x000fe20000011416 */
[----:B------:R-:W-:Y:S01]  /*0b10*/  IMAD.IADD R7, R18, 0x1, -R7 ;  /* 0x0000000112077824 */ /* 0x000fe200078e0a07 */
[----:B------:R-:W-:Y:S02]  /*0b20*/  LEA.HI R0, R0, R9, RZ, 0x1 ;  /* 0x0000000900007211 */ /* 0x000fe400078f08ff */
[----:B------:R-:W-:Y:S02]  /*0b30*/  LEA.HI R2, R5, R22, RZ, 0x2 ;  /* 0x0000001605027211 */ /* 0x000fe400078f10ff */
[----:B------:R-:W-:Y:S02]  /*0b40*/  LOP3.LUT R6, R4, 0xfffffe00, RZ, 0xc0, !PT ;  /* 0xfffffe0004067812 */ /* 0x000fe400078ec0ff */
[--C-:B------:R-:W-:Y:S02]  /*0b50*/  SHF.R.S32.HI R8, RZ, 0x2, R2.reuse ;  /* 0x00000002ff087819 */ /* 0x100fe40000011402 */
[----:B------:R-:W-:Y:S01]  /*0b60*/  SHF.R.S32.HI R11, RZ, 0x1f, R2 ;  /* 0x0000001fff0b7819 */ /* 0x000fe20000011402 */
[----:B------:R-:W-:Y:S01]  /*0b70*/  IMAD R7, R7, 0x20, R6 ;  /* 0x0000002007077824 */ /* 0x000fe200078e0206 */
[----:B------:R-:W-:Y:S01]  /*0b80*/  LOP3.LUT R4, R0, 0x1ffffffe, RZ, 0xc0, !PT ;  /* 0x1ffffffe00047812 */ /* 0x000fe200078ec0ff */
[----:B------:R-:W-:Y:S01]  /*0b90*/  IMAD.HI R0, R23, 0x55555556, RZ ;  /* 0x5555555617007827 */ /* 0x000fe200078e02ff */
[----:B------:R-:W-:-:S02]  /*0ba0*/  LEA.HI R11, R11, R8, RZ, 0x3 ;  /* 0x000000080b0b7211 */ /* 0x000fc400078f18ff */
[----:B------:R-:W-:Y:S01]  /*0bb0*/  LEA.HI R19, R3, R18, RZ, 0x2 ;  /* 0x0000001203137211 */ /* 0x000fe200078f10ff */
[----:B------:R-:W-:Y:S01]  /*0bc0*/  IMAD.IADD R4, R9, 0x1, -R4 ;  /* 0x0000000109047824 */ /* 0x000fe200078e0a04 */
[----:B------:R-:W-:Y:S02]  /*0bd0*/  LOP3.LUT R11, R11, 0xfffffff8, RZ, 0xc0, !PT ;  /* 0xfffffff80b0b7812 */ /* 0x000fe400078ec0ff */
[----:B------:R-:W-:Y:S01]  /*0be0*/  LEA.HI R5, R5, R22, RZ, 0x5 ;  /* 0x0000001605057211 */ /* 0x000fe200078f28ff */
[----:B------:R-:W-:Y:S01]  /*0bf0*/  IMAD R154, R4, 0x8, R7 ;  /* 0x00000008049a7824 */ /* 0x000fe200078e0207 */
[----:B------:R-:W-:Y:S01]  /*0c00*/  LEA.HI R0, R0, R0, RZ, 0x1 ;  /* 0x0000000000007211 */ /* 0x000fe200078f08ff */
[----:B------:R-:W-:Y:S01]  /*0c10*/  IMAD.IADD R8, R8, 0x1, -R11 ;  /* 0x0000000108087824 */ /* 0x000fe200078e0a0b */
[----:B------:R-:W-:Y:S02]  /*0c20*/  SHF.R.S32.HI R5, RZ, 0x5, R5 ;  /* 0x00000005ff057819 */ /* 0x000fe40000011405 */
[----:B------:R-:W-:Y:S01]  /*0c30*/  LOP3.LUT R9, R19, 0xfffffffc, RZ, 0xc0, !PT ;  /* 0xfffffffc13097812 */ /* 0x000fe200078ec0ff */
[----:B------:R-:W-:Y:S01]  /*0c40*/  IMAD R0, R0, -0x3, R23 ;  /* 0xfffffffd00007824 */ /* 0x000fe200078e0217 */
[----:B------:R-:W-:Y:S01]  /*0c50*/  LOP3.LUT R3, R2, 0x7ffffffc, RZ, 0xc0, !PT ;  /* 0x7ffffffc02037812 */ /* 0x000fe200078ec0ff */
[----:B------:R-:W-:Y:S01]  /*0c60*/  IMAD R5, R5, 0x10, R8 ;  /* 0x0000001005057824 */ /* 0x000fe200078e0208 */
[----:B------:R-:W-:Y:S01]  /*0c70*/  SHF.R.S32.HI R19, RZ, 0x2, R19 ;  /* 0x00000002ff137819 */ /* 0x000fe20000011413 */
[----:B------:R-:W-:-:S02]  /*0c80*/  IMAD.IADD R18, R18, 0x1, -R9 ;  /* 0x0000000112127824 */ /* 0x000fc400078e0a09 */
[----:B------:R-:W-:Y:S02]  /*0c90*/  IMAD.MOV.U32 R2, RZ, RZ, -0x2 ;  /* 0xfffffffeff027424 */ /* 0x000fe400078e00ff */
[----:B------:R-:W-:Y:S02]  /*0ca0*/  IMAD.IADD R3, R22, 0x1, -R3 ;  /* 0x0000000116037824 */ /* 0x000fe400078e0a03 */
[----:B------:R-:W-:Y:S01]  /*0cb0*/  IMAD R152, R0, 0x40, R5 ;  /* 0x0000004000987824 */ /* 0x000fe200078e0205 */
[C---:B------:R-:W-:Y:S01]  /*0cc0*/  LEA.HI R0, R18.reuse, R18, RZ, 0x1 ;  /* 0x0000001212007211 */ /* 0x040fe200078f08ff */
[----:B------:R-:W-:Y:S02]  /*0cd0*/  IMAD R155, R3, R2, 0x80 ;  /* 0x00000080039b7424 */ /* 0x000fe400078e0202 */
[----:B------:R-:W-:Y:S01]  /*0ce0*/  IMAD.SHL.U32 R2, R18, 0x8, RZ ;  /* 0x0000000812027824 */ /* 0x000fe200078e00ff */
[----:B------:R-:W-:-:S03]  /*0cf0*/  LOP3.LUT R3, R0, 0x1ffffffe, RZ, 0xc0, !PT ;  /* 0x1ffffffe00037812 */ /* 0x000fc600078ec0ff */
[----:B------:R-:W-:Y:S01]  /*0d00*/  VIADD R17, R2, 0x20 ;  /* 0x0000002002117836 */ /* 0x000fe20000000000 */
[----:B------:R-:W-:Y:S01]  /*0d10*/  IADD3 R3, R18, -R3, RZ ;  /* 0x8000000312037210 */ /* 0x000fe20007ffe0ff */
[----:B------:R-:W-:-:S03]  /*0d20*/  VIADD R16, R2, 0x40 ;  /* 0x0000004002107836 */ /* 0x000fc60000000000 */
[----:B------:R-:W-:Y:S01]  /*0d30*/  SHF.R.S32.HI R157, RZ, 0x1f, R17 ;  /* 0x0000001fff9d7819 */ /* 0x000fe20000011411 */
[----:B------:R-:W-:Y:S01]  /*0d40*/  IMAD R153, R3, 0x8, R152 ;  /* 0x0000000803997824 */ /* 0x000fe200078e0298 */
[----:B------:R-:W-:-:S07]  /*0d50*/  SHF.R.S32.HI R156, RZ, 0x1f, R16 ;  /* 0x0000001fff9c7819 */ /* 0x000fce0000011410 */
.L_x_35:
[----:B0-----:R-:W0:Y:S01]  /*0d60*/  SHFL.IDX PT, R0, R23, RZ, 0x1f ;  /* 0x00001fff17007589 */ /* 0x001e2200000e0000 */
[----:B-1----:R-:W1:Y:S01]  /*0d70*/  S2UR UR40, SR_CgaCtaId ;  /* 0x00000000002879c3 */ /* 0x002e620000008800 */
[----:B------:R-:W-:Y:S01]  /*0d80*/  ULDC UR4, c[0x0][0xc38] ;  /* 0x00030e0000047ab9 */ /* 0x000fe20000000800 */
[----:B------:R-:W-:Y:S01]  /*0d90*/  ULDC.64 UR6, c[0x0][0x418] ;  /* 0x0001060000067ab9 */ /* 0x000fe20000000a00 */
[----:B------:R-:W-:Y:S02]  /*0da0*/  UISETP.NE.AND UP1, UPT, UR4, 0x1, UPT ;  /* 0x000000010400788c */ /* 0x000fe4000bf25270 */
[----:B------:R-:W-:Y:S01]  /*0db0*/  UISETP.NE.U32.AND UP0, UPT, UR6, URZ, UPT ;  /* 0x0000003f0600728c */ /* 0x000fe2000bf05070 */
[----:B------:R-:W-:Y:S01]  /*0dc0*/  ULDC UR4, c[0x0][0xc44] ;  /* 0x0003110000047ab9 */ /* 0x000fe20000000800 */
[----:B------:R-:W-:Y:S01]  /*0dd0*/  UMOV UR41, UR45 ;  /* 0x0000002d00297c82 */ /* 0x000fe20008000000 */
[----:B------:R-:W-:Y:S01]  /*0de0*/  UISETP.NE.AND UP2, UPT, UR4, 0x1, UPT ;  /* 0x000000010400788c */ /* 0x000fe2000bf45270 */
[----:B------:R-:W-:Y:S01]  /*0df0*/  UMOV UR43, 0x400 ;  /* 0x00000400002b7882 */ /* 0x000fe20000000000 */
[----:B------:R-:W-:-:S04]  /*0e00*/  UISETP.NE.AND.EX UP0, UPT, UR7, URZ, UPT, UP0 ;  /* 0x0000003f0700728c */ /* 0x000fc8000bf05300 */
[----:B------:R-:W-:Y:S01]  /*0e10*/  @UP1 ULDC UR4, c[0x0][0xc3c] ;  /* 0x00030f0000041ab9 */ /* 0x000fe20000000800 */
[----:B------:R-:W-:Y:S01]  /*0e20*/  @UP1 ULDC UR6, c[0x0][0xc40] ;  /* 0x0003100000061ab9 */ /* 0x000fe20000000800 */
[----:B------:R-:W-:Y:S01]  /*0e30*/  UIMAD.WIDE.U32 UR4, UR45, UR4, URZ ;  /* 0x000000042d0472a5 */ /* 0x000fe2000f8e003f */
[----:B------:R-:W-:-:S03]  /*0e40*/  ULDC UR47, c[0x0][0x424] ;  /* 0x00010900002f7ab9 */ /* 0x000fc60000000800 */
[----:B------:R-:W-:Y:S01]  /*0e50*/  @UP1 USHF.R.U32.HI UR41, URZ, UR6, UR5 ;  /* 0x000000063f291299 */ /* 0x000fe20008011605 */
[----:B------:R-:W-:Y:S01]  /*0e60*/  @UP2 ULDC.64 UR10, c[0x0][0xc48] ;  /* 0x00031200000a2ab9 */ /* 0x000fe20000000a00 */
[----:B0-----:R-:W-:Y:S01]  /*0e70*/  R2UR UR8, R0 ;  /* 0x00000000000872ca */ /* 0x001fe200000e0000 */
[----:B-1----:R-:W-:Y:S02]  /*0e80*/  ULEA UR43, UR40, UR43, 0x18 ;  /* 0x0000002b282b7291 */ /* 0x002fe4000f8ec03f */
[----:B------:R-:W-:Y:S02]  /*0e90*/  UIMAD.WIDE.U32 UR4, UR41, UR10, URZ ;  /* 0x0000000a290472a5 */ /* 0x000fe4000f8e003f */
[----:B------:R-:W-:Y:S02]  /*0ea0*/  UIADD3 UR9, UR43, 0xf000, URZ ;  /* 0x0000f0002b097890 */ /* 0x000fe4000fffe03f */
[----:B------:R-:W-:Y:S02]  /*0eb0*/  USEL UR47, UR47, 0x1, UP0 ;  /* 0x000000012f2f7887 */ /* 0x000fe40008000000 */
[----:B------:R-:W-:Y:S01]  /*0ec0*/  ULOP3.LUT UP0, URZ, UR9, 0x3ff, URZ, 0xc0, !UPT ;  /* 0x000003ff093f7892 */ /* 0x000fe2000f80c03f */
[----:B------:R-:W-:Y:S01]  /*0ed0*/  ULDC UR4, c[0x0][0x2f0] ;  /* 0x0000bc0000047ab9 */ /* 0x000fe20000000800 */
[----:B------:R-:W-:-:S02]  /*0ee0*/  UMOV UR44, UR41 ;  /* 0x00000029002c7c82 */ /* 0x000fc40008000000 */
[----:B------:R-:W-:Y:S02]  /*0ef0*/  UIMAD.WIDE UR6, UR8, 0x55555556, URZ ;  /* 0x55555556080678a5 */ /* 0x000fe4000f8e023f */
[----:B------:R-:W-:Y:S01]  /*0f00*/  UIMAD UR47, UR47, UR4, URZ ;  /* 0x000000042f2f72a4 */ /* 0x000fe2000f8e023f */
[----:B------:R-:W-:Y:S01]  /*0f10*/  PLOP3.LUT P0, PT, PT, PT, UP0, 0x80, 0x0 ;  /* 0x000000000000781c */ /* 0x000fe20003f0f008 */
[----:B------:R-:W-:Y:S02]  /*0f20*/  ULEA.HI UR7, UR7, UR7, URZ, 0x1 ;  /* 0x0000000707077291 */ /* 0x000fe4000f8f083f */
[----:B------:R-:W-:Y:S02]  /*0f30*/  UIADD3 UR4, UR47, 0x7f, URZ ;  /* 0x0000007f2f047890 */ /* 0x000fe4000fffe03f */
[----:B------:R-:W-:Y:S02]  /*0f40*/  UIMAD UR7, UR7, -0x3, UR8 ;  /* 0xfffffffd070778a4 */ /* 0x000fe4000f8e0208 */
[----:B------:R-:W-:-:S02]  /*0f50*/  @UP2 USHF.R.U32.HI UR44, URZ, UR11, UR5 ;  /* 0x0000000b3f2c2299 */ /* 0x000fc40008011605 */
[----:B------:R-:W-:Y:S02]  /*0f60*/  USHF.R.S32.HI UR5, URZ, 0x1f, UR4 ;  /* 0x0000001f3f057899 */ /* 0x000fe40008011404 */
[----:B------:R-:W-:Y:S02]  /*0f70*/  ULEA UR7, UR7, UR9, 0xb ;  /* 0x0000000907077291 */ /* 0x000fe4000f8e583f */
[----:B------:R-:W-:Y:S02]  /*0f80*/  ULEA.HI UR5, UR5, UR4, URZ, 0x7 ;  /* 0x0000000405057291 */ /* 0x000fe4000f8f383f */
[----:B------:R-:W-:Y:S02]  /*0f90*/  USHF.R.U32.HI UR7, URZ, 0x4, UR7 ;  /* 0x000000043f077899 */ /* 0x000fe40008011607 */
[----:B------:R-:W-:Y:S02]  /*0fa0*/  USHF.R.S32.HI UR46, URZ, 0x7, UR5 ;  /* 0x000000073f2e7899 */ /* 0x000fe40008011405 */
[----:B------:R-:W-:Y:S01]  /*0fb0*/  ULOP3.LUT UR48, UR7, 0x3fff, URZ, 0xc0, !UPT ;  /* 0x00003fff07307892 */ /* 0x000fe2000f8ec03f */
[----:B---345:R-:W-:Y:S11]  /*0fc0*/  @!P0 BRA `(.L_x_9) ;  /* 0x0000000000408947 */ /* 0x038ff60003800000 */
[----:B------:R-:W-:Y:S01]  /*0fd0*/  MOV R0, 0x0 ;  /* 0x0000000000007802 */ /* 0x000fe20000000f00 */
[----:B------:R-:W-:Y:S01]  /*0fe0*/  ULDC.64 UR4, c[0x4][0x98] ;  /* 0x0100260000047ab9 */ /* 0x000fe20000000a00 */
[----:B------:R-:W-:Y:S01]  /*0ff0*/  ULDC.64 UR6, c[0x4][0x30] ;  /* 0x01000c0000067ab9 */ /* 0x000fe20000000a00 */
[----:B------:R-:W-:Y:S01]  /*1000*/  IMAD.U32 R4, RZ, RZ, UR4 ;  /* 0x00000004ff047e24 */ /* 0x000fe2000f8e00ff */
[----:B------:R0:W1:Y:S01]  /*1010*/  LDC.64 R14, c[0x4][R0] ;  /* 0x01000000000e7b82 */ /* 0x0000620000000a00 */
[----:B------:R-:W-:Y:S01]  /*1020*/  IMAD.U32 R5, RZ, RZ, UR5 ;  /* 0x00000005ff057e24 */ /* 0x000fe2000f8e00ff */
[----:B------:R-:W-:Y:S01]  /*1030*/  ULDC.64 UR4, c[0x4][0xa0] ;  /* 0x0100280000047ab9 */ /* 0x000fe20000000a00 */
[----:B------:R-:W-:Y:S02]  /*1040*/  IMAD.U32 R10, RZ, RZ, UR6 ;  /* 0x00000006ff0a7e24 */ /* 0x000fe4000f8e00ff */
[----:B------:R-:W-:Y:S02]  /*1050*/  IMAD.U32 R6, RZ, RZ, UR4 ;  /* 0x00000004ff067e24 */ /* 0x000fe4000f8e00ff */
[----:B------:R-:W-:-:S02]  /*1060*/  IMAD.U32 R7, RZ, RZ, UR5 ;  /* 0x00000005ff077e24 */ /* 0x000fc4000f8e00ff */
[----:B------:R-:W-:Y:S02]  /*1070*/  IMAD.U32 R11, RZ, RZ, UR7 ;  /* 0x00000007ff0b7e24 */ /* 0x000fe4000f8e00ff */
[----:B------:R-:W-:Y:S02]  /*1080*/  IMAD.MOV.U32 R8, RZ, RZ, 0x70 ;  /* 0x00000070ff087424 */ /* 0x000fe400078e00ff */
[----:B------:R-:W-:Y:S02]  /*1090*/  IMAD.MOV.U32 R12, RZ, RZ, 0x1 ;  /* 0x00000001ff0c7424 */ /* 0x000fe400078e00ff */
[----:B0-----:R-:W-:-:S07]  /*10a0*/  IMAD.MOV.U32 R13, RZ, RZ, RZ ;  /* 0x000000ffff0d7224 */ /* 0x001fce00078e00ff */
[----:B------:R-:W-:-:S07]  /*10b0*/  LEPC R20, `(.L_x_9) ;  /* 0x000000001014794e */ /* 0x000fce0000000000 */
[----:B-1----:R-:W-:Y:S05]  /*10c0*/  CALL.ABS.NOINC R14 ;  /* 0x000000000e007343 */ /* 0x002fea0003c00000 */
.L_x_9:
[----:B------:R-:W-:Y:S01]  /*10d0*/  ULDC.64 UR6, c[0x0][0x990] ;  /* 0x0002640000067ab9 */ /* 0x000fe20000000a00 */
[----:B------:R-:W-:Y:S01]  /*10e0*/  ULDC.64 UR4, c[0x0][0x998] ;  /* 0x0002660000047ab9 */ /* 0x000fe20000000a00 */
[----:B------:R-:W-:Y:S01]  /*10f0*/  UISETP.NE.U32.AND UP0, UPT, UR6, URZ, UPT ;  /* 0x0000003f0600728c */ /* 0x000fe2000bf05070 */
[----:B------:R-:W-:Y:S01]  /*1100*/  IMAD.MOV.U32 R3, RZ, RZ, 0x3f800000 ;  /* 0x3f800000ff037424 */ /* 0x000fe200078e00ff */
[----:B------:R-:W-:Y:S01]  /*1110*/  UISETP.NE.U32.AND UP1, UPT, UR4, URZ, UPT ;  /* 0x0000003f0400728c */ /* 0x000fe2000bf25070 */
[----:B------:R-:W-:Y:S01]  /*1120*/  IMAD.MOV.U32 R0, RZ, RZ, 0x3f800000 ;  /* 0x3f800000ff007424 */ /* 0x000fe200078e00ff */
[----:B------:R-:W-:Y:S02]  /*1130*/  UISETP.NE.AND.EX UP0, UPT, UR7, URZ, UPT, UP0 ;  /* 0x0000003f0700728c */ /* 0x000fe4000bf05300 */
[----:B------:R-:W-:-:S04]  /*1140*/  UISETP.NE.AND.EX UP1, UPT, UR5, URZ, UPT, UP1 ;  /* 0x0000003f0500728c */ /* 0x000fc8000bf25310 */
[----:B------:R-:W-:Y:S02]  /*1150*/  PLOP3.LUT P0, PT, PT, PT, UP0, 0x80, 0x0 ;  /* 0x000000000000781c */ /* 0x000fe40003f0f008 */
[----:B------:R-:W-:-:S03]  /*1160*/  PLOP3.LUT P1, PT, PT, PT, UP1, 0x80, 0x0 ;  /* 0x000000000000781c */ /* 0x000fc60003f2f018 */
[----:B------:R-:W-:Y:S02]  /*1170*/  @UP0 USHF.R.S32.HI UR8, URZ, 0x1f, UR44 ;  /* 0x0000001f3f080899 */ /* 0x000fe4000801142c */
[----:B------:R-:W-:Y:S01]  /*1180*/  @UP1 USHF.R.S32.HI UR9, URZ, 0x1f, UR44 ;  /* 0x0000001f3f091899 */ /* 0x000fe2000801142c */
[----:B------:R-:W-:Y:S01]  /*1190*/  @UP0 ULDC.64 UR12, c[0x0][0x9a8] ;  /* 0x00026a00000c0ab9 */ /* 0x000fe20000000a00 */
[----:B------:R-:W-:Y:S02]  /*11a0*/  @UP0 UIADD3 UR16, -UR44, URZ, URZ ;  /* 0x0000003f2c100290 */ /* 0x000fe4000fffe13f */
[----:B------:R-:W-:Y:S01]  /*11b0*/  @UP1 UIADD3 UR20, -UR44, URZ, URZ ;  /* 0x0000003f2c141290 */ /* 0x000fe2000fffe13f */
[----:B------:R-:W-:Y:S01]  /*11c0*/  @UP1 ULDC.64 UR14, c[0x0][0x9b8] ;  /* 0x00026e00000e1ab9 */ /* 0x000fe20000000a00 */
[----:B------:R-:W-:Y:S02]  /*11d0*/  @UP0 UIMAD.WIDE.U32 UR10, UR44, UR12, URZ ;  /* 0x0000000c2c0a02a5 */ /* 0x000fe4000f8e003f */
[----:B------:R-:W-:Y:S01]  /*11e0*/  @UP0 UIMAD UR8, UR8, UR12, URZ ;  /* 0x0000000c080802a4 */ /* 0x000fe2000f8e023f */
[----:B------:R-:W-:Y:S01]  /*11f0*/  @UP0 ULDC UR17, c[0x0][0xc44] ;  /* 0x0003110000110ab9 */ /* 0x000fe20000000800 */
[----:B------:R-:W-:Y:S01]  /*1200*/  @UP1 ULDC UR21, c[0x0][0xc44] ;  /* 0x0003110000151ab9 */ /* 0x000fe20000000800 */
[----:B------:R-:W-:-:S02]  /*1210*/  @UP1 UIMAD UR12, UR9, UR14, URZ ;  /* 0x0000000e090c12a4 */ /* 0x000fc4000f8e023f */
[----:B------:R-:W-:Y:S02]  /*1220*/  @UP0 UIMAD UR16, UR17, UR16, UR41 ;  /* 0x00000010111002a4 */ /* 0x000fe4000f8e0229 */
[----:B------:R-:W-:Y:S02]  /*1230*/  @UP1 UIMAD UR20, UR21, UR20, UR41 ;  /* 0x00000014151412a4 */ /* 0x000fe4000f8e0229 */
[----:B------:R-:W-:Y:S02]  /*1240*/  @UP0 UIMAD UR18, UR44, UR13, UR8 ;  /* 0x0000000d2c1202a4 */ /* 0x000fe4000f8e0208 */
[----:B------:R-:W-:Y:S02]  /*1250*/  @UP0 USHF.R.S32.HI UR17, URZ, 0x1f, UR16 ;  /* 0x0000001f3f110899 */ /* 0x000fe40008011410 */
[----:B------:R-:W-:Y:S02]  /*1260*/  @UP1 USHF.R.S32.HI UR21, URZ, 0x1f, UR20 ;  /* 0x0000001f3f151899 */ /* 0x000fe40008011414 */
[----:B------:R-:W-:-:S02]  /*1270*/  @UP1 UIMAD.WIDE.U32 UR8, UR44, UR14, URZ ;  /* 0x0000000e2c0812a5 */ /* 0x000fc4000f8e003f */
[----:B------:R-:W-:Y:S02]  /*1280*/  @UP1 UIMAD UR19, UR44, UR15, UR12 ;  /* 0x0000000f2c1312a4 */ /* 0x000fe4000f8e020c */
[----:B------:R-:W-:Y:S01]  /*1290*/  @UP0 UIADD3 UR11, UR11, UR18, URZ ;  /* 0x000000120b0b0290 */ /* 0x000fe2000fffe03f */
[----:B------:R-:W-:Y:S01]  /*12a0*/  @UP0 ULDC.64 UR14, c[0x0][0x9b0] ;  /* 0x00026c00000e0ab9 */ /* 0x000fe20000000a00 */
[----:B------:R-:W-:Y:S01]  /*12b0*/  @UP1 ULDC.64 UR12, c[0x0][0x9c0] ;  /* 0x00027000000c1ab9 */ /* 0x000fe20000000a00 */
[----:B------:R-:W-:Y:S02]  /*12c0*/  @UP0 UIMAD UR17, UR17, UR14, URZ ;  /* 0x0000000e111102a4 */ /* 0x000fe4000f8e023f */
[----:B------:R-:W-:Y:S02]  /*12d0*/  @UP1 UIMAD UR18, UR21, UR12, URZ ;  /* 0x0000000c151212a4 */ /* 0x000fe4000f8e023f */
[----:B------:R-:W-:Y:S02]  /*12e0*/  @UP1 UIADD3 UR9, UR9, UR19, URZ ;  /* 0x0000001309091290 */ /* 0x000fe4000fffe03f */
[----:B------:R-:W-:-:S02]  /*12f0*/  @UP0 UIMAD UR17, UR16, UR15, UR17 ;  /* 0x0000000f101102a4 */ /* 0x000fc4000f8e0211 */
[----:B------:R-:W-:Y:S02]  /*1300*/  @UP1 UIMAD UR18, UR20, UR13, UR18 ;  /* 0x0000000d141212a4 */ /* 0x000fe4000f8e0212 */
[----:B------:R-:W-:Y:S02]  /*1310*/  @UP0 UIMAD.WIDE.U32 UR14, UR16, UR14, UR10 ;  /* 0x0000000e100e02a5 */ /* 0x000fe4000f8e000a */
[----:B------:R-:W-:Y:S02]  /*1320*/  @UP1 UIMAD.WIDE.U32 UR12, UR20, UR12, UR8 ;  /* 0x0000000c140c12a5 */ /* 0x000fe4000f8e0008 */
[----:B------:R-:W-:Y:S02]  /*1330*/  @UP0 UIADD3 UR9, UR15, UR17, URZ ;  /* 0x000000110f090290 */ /* 0x000fe4000fffe03f */
[----:B------:R-:W-:Y:S02]  /*1340*/  @UP0 ULEA UR6, UP2, UR14, UR6, 0x2 ;  /* 0x000000060e060291 */ /* 0x000fe4000f84103f */
[----:B------:R-:W-:-:S02]  /*1350*/  @UP1 UIADD3 UR8, UR13, UR18, URZ ;  /* 0x000000120d081290 */ /* 0x000fc4000fffe03f */
[----:B------:R-:W-:Y:S02]  /*1360*/  @UP1 ULEA UR4, UP3, UR12, UR4, 0x2 ;  /* 0x000000040c041291 */ /* 0x000fe4000f86103f */
[----:B------:R-:W-:Y:S01]  /*1370*/  @UP0 ULEA.HI.X UR7, UR14, UR7, UR9, 0x2, UP2 ;  /* 0x000000070e070291 */ /* 0x000fe200090f1409 */
[----:B------:R-:W-:Y:S01]  /*1380*/  IMAD.U32 R4, RZ, RZ, UR6 ;  /* 0x00000006ff047e24 */ /* 0x000fe2000f8e00ff */
[----:B------:R-:W-:Y:S02]  /*1390*/  @UP1 ULEA.HI.X UR5, UR12, UR5, UR8, 0x2, UP3 ;  /* 0x000000050c051291 */ /* 0x000fe400098f1408 */
[----:B------:R-:W-:Y:S02]  /*13a0*/  IMAD.U32 R6, RZ, RZ, UR4 ;  /* 0x00000004ff067e24 */ /* 0x000fe4000f8e00ff */
[----:B------:R-:W-:Y:S02]  /*13b0*/  IMAD.U32 R5, RZ, RZ, UR7 ;  /* 0x00000007ff057e24 */ /* 0x000fe4000f8e00ff */
[----:B------:R-:W-:-:S03]  /*13c0*/  MOV R7, UR5 ;  /* 0x0000000500077c02 */ /* 0x000fc60008000f00 */
[----:B------:R-:W2:Y:S04]  /*13d0*/  @P0 LDG.E R3, desc[UR52][R4.64] ;  /* 0x0000003404030981 */ /* 0x000ea8000c1e1900 */
[----:B------:R-:W2:Y:S01]  /*13e0*/  @P1 LDG.E R0, desc[UR52][R6.64] ;  /* 0x0000003406001981 */ /* 0x000ea2000c1e1900 */
[----:B------:R-:W-:Y:S01]  /*13f0*/  ULOP3.LUT UR4, UR36, 0x1, URZ, 0xc0, !UPT ;  /* 0x0000000124047892 */ /* 0x000fe2000f8ec03f */
[----:B------:R-:W-:-:S05]  /*1400*/  IMAD.U32 R9, RZ, RZ, UR39 ;  /* 0x00000027ff097e24 */ /* 0x000fca000f8e00ff */
[----:B------:R-:W-:Y:S01]  /*1410*/  IMAD.U32 R8, RZ, RZ, UR4 ;  /* 0x00000004ff087e24 */ /* 0x000fe2000f8e00ff */
[----:B------:R-:W-:Y:S01]  /*1420*/  ULDC UR4, c[0x0][0x9d8] ;  /* 0x0002760000047ab9 */ /* 0x000fe20000000800 */
[----:B------:R-:W-:-:S03]  /*1430*/  ISETP.NE.AND P0, PT, R9, 0x3, PT ;  /* 0x000000030900780c */ /* 0x000fc60003f05270 */
[----:B------:R-:W-:-:S04]  /*1440*/  SHF.L.U32 R8, R8, 0x1f, RZ ;  /* 0x0000001f08087819 */ /* 0x000fc800000006ff */
[----:B------:R-:W0:Y:S01]  /*1450*/  SYNCS.PHASECHK.TRANS64.TRYWAIT P1, [UR43+0x19c00], R8 ;  /* 0x019c0008ff0075a7 */ /* 0x000e22000802016b */
[----:B--2---:R-:W-:-:S04]  /*1460*/  FMUL.FTZ R0, R3, R0 ;  /* 0x0000000003007220 */ /* 0x004fc80000410000 */
[----:B------:R-:W-:Y:S01]  /*1470*/  FMUL.FTZ R0, R0, UR4 ;  /* 0x0000000400007c20 */ /* 0x000fe20008410000 */
[----:B0-----:R-:W-:Y:S06]  /*1480*/  @!P1 BRA `(.L_x_10) ;  /* 0x0000009c00c89947 */ /* 0x001fec0003800000 */
.L_x_99:
[----:B------:R-:W-:Y:S05]  /*1490*/  @!P0 BRA `(.L_x_11) ;  /* 0x0000000000048947 */ /* 0x000fea0003800000 */
[----:B------:R-:W-:Y:S01]  /*14a0*/  BPT.TRAP 0x1 ;  /* 0x000000040000795c */ /* 0x000fe20000300000 */
.L_x_11:
[----:B0-----:R-:W-:Y:S02]  /*14b0*/  IMAD.U32 R3, RZ, RZ, UR38 ;  /* 0x00000026ff037e24 */ /* 0x001fe4000f8e00ff */
[----:B------:R-:W-:-:S03]  /*14c0*/  IMAD.U32 R4, RZ, RZ, UR37 ;  /* 0x00000025ff047e24 */ /* 0x000fc6000f8e00ff */
[----:B------:R-:W-:Y:S02]  /*14d0*/  LEA R3, R3, UR43, 0x3 ;  /* 0x0000002b03037c11 */ /* 0x000fe4000f8e18ff */
[----:B------:R-:W-:-:S04]  /*14e0*/  SHF.L.U32 R4, R4, 0x1f, RZ ;  /* 0x0000001f04047819 */ /* 0x000fc800000006ff */
[----:B------:R0:W1:Y:S01]  /*14f0*/  SYNCS.PHASECHK.TRANS64.TRYWAIT P1, [R3+URZ+0x19c30], R4 ;  /* 0x019c3004030075a7 */ /* 0x000062000802017f */
[----:B------:R-:W-:Y:S05]  /*1500*/  @!P0 BRA `(.L_x_12) ;  /* 0x0000000000048947 */ /* 0x000fea0003800000 */
[----:B------:R-:W-:Y:S01]  /*1510*/  BPT.TRAP 0x1 ;  /* 0x000000040000795c */ /* 0x000fe20000300000 */
.L_x_12:
[----:B------:R-:W2:Y:S01]  /*1520*/  S2R R5, SR_TID.X ;  /* 0x0000000000057919 */ /* 0x000ea20000002100 */
[----:B------:R-:W-:Y:S01]  /*1530*/  IMAD.MOV.U32 R135, RZ, RZ, RZ ;  /* 0x000000ffff877224 */ /* 0x000fe200078e00ff */
[----:B--2---:R-:W-:Y:S01]  /*1540*/  LOP3.LUT P2, RZ, R5, 0x7f, RZ, 0xc0, !PT ;  /* 0x0000007f05ff7812 */ /* 0x004fe2000784c0ff */
[----:B-1----:R-:W-:-:S12]  /*1550*/  @P1 BRA `(.L_x_13) ;  /* 0x0000000000081947 */ /* 0x002fd80003800000 */
[----:B------:R-:W1:Y:S02]  /*1560*/  SYNCS.PHASECHK.TRANS64.TRYWAIT P1, [R3+URZ+0x19c30], R4 ;  /* 0x019c3004030075a7 */ /* 0x000e64000802017f */
[----:B-1----:R-:W-:Y:S05]  /*1570*/  @!P1 BRA `(.L_x_14) ;  /* 0x0000009c00a49947 */ /* 0x002fea0003800000 */
.L_x_13:
[----:B------:R-:W-:Y:S05]  /*1580*/  WARPSYNC.ALL ;  /* 0x0000000000007948 */ /* 0x000fea0003800000 */
[----:B------:R-:W-:Y:S01]  /*1590*/  UIADD3 UR4, UR43, 0x13800, URZ ;  /* 0x000138002b047890 */ /* 0x000fe2000fffe03f */
[----:B------:R-:W-:Y:S01]  /*15a0*/  WARPGROUP.ARRIVE ;  /* 0x00000000000079c5 */ /* 0x000fe20000000000 */
[----:B------:R-:W-:-:S05]  /*15b0*/  ULOP3.LUT UR12, UR48, 0x10000, URZ, 0xfc, !UPT ;  /* 0x00010000300c7892 */ /* 0x000fca000f8efc3f */
[----:B------:R-:W2:Y:S01]  /*15c0*/  S2R R92, SR_TID.X ;  /* 0x00000000005c7919 */ /* 0x000ea20000002100 */
[----:B------:R-:W-:Y:S01]  /*15d0*/  USHF.R.U32.HI UR4, URZ, 0x4, UR4 ;  /* 0x000000043f047899 */ /* 0x000fe20008011604 */
[--C-:B------:R-:W-:Y:S01]  /*15e0*/  IMAD.MOV.U32 R134, RZ, RZ, R135.reuse ;  /* 0x000000ffff867224 */ /* 0x100fe200078e0087 */
[----:B------:R-:W-:Y:S01]  /*15f0*/  UMOV UR13, 0xc0000010 ;  /* 0xc0000010000d7882 */ /* 0x000fe20000000000 */
[----:B------:R-:W-:Y:S01]  /*1600*/  UMOV UR15, 0xc0000010 ;  /* 0xc0000010000f7882 */ /* 0x000fe20000000000 */
[----:B------:R-:W-:Y:S01]  /*1610*/  ULOP3.LUT UR4, UR4, 0x3fff, URZ, 0xc0, !UPT ;  /* 0x00003fff04047892 */ /* 0x000fe2000f8ec03f */
[--C-:B------:R-:W-:Y:S01]  /*1620*/  IMAD.MOV.U32 R133, RZ, RZ, R135.reuse ;  /* 0x000000ffff857224 */ /* 0x100fe200078e0087 */
[----:B------:R-:W-:Y:S01]  /*1630*/  UMOV UR5, 0xc0000010 ;  /* 0xc000001000057882 */ /* 0x000fe20000000000 */
[----:B------:R-:W-:Y:S01]  /*1640*/  UMOV UR7, 0xc0000010 ;  /* 0xc000001000077882 */ /* 0x000fe20000000000 */
[----:B------:R-:W-:Y:S01]  /*1650*/  ULOP3.LUT UR16, UR4, 0x10000, URZ, 0xfc, !UPT ;  /* 0x0001000004107892 */ /* 0x000fe2000f8efc3f */
[--C-:B------:R-:W-:Y:S01]  /*1660*/  IMAD.MOV.U32 R132, RZ, RZ, R135.reuse ;  /* 0x000000ffff847224 */ /* 0x100fe200078e0087 */
[----:B------:R-:W-:Y:S01]  /*1670*/  UIADD3 UR4, UR12, 0x180, URZ ;  /* 0x000001800c047890 */ /* 0x000fe2000fffe03f */
[--C-:B------:R-:W-:Y:S01]  /*1680*/  IMAD.MOV.U32 R131, RZ, RZ, R135.reuse ;  /* 0x000000ffff837224 */ /* 0x100fe200078e0087 */
[----:B------:R-:W-:Y:S01]  /*1690*/  UIMAD UR14, UR38, 0x300, UR16 ;  /* 0x00000300260e78a4 */ /* 0x000fe2000f8e0210 */
[--C-:B------:R-:W-:Y:S01]  /*16a0*/  IMAD.MOV.U32 R130, RZ, RZ, R135.reuse ;  /* 0x000000ffff827224 */ /* 0x100fe200078e0087 */
[----:B------:R-:W-:Y:S01]  /*16b0*/  UIADD3 UR8, UR12, 0x300, URZ ;  /* 0x000003000c087890 */ /* 0x000fe2000fffe03f */
[-C--:B------:R-:W-:Y:S01]  /*16c0*/  MOV R129, R135.reuse ;  /* 0x0000008700817202 */ /* 0x080fe20000000f00 */
[----:B------:R-:W-:Y:S01]  /*16d0*/  UIADD3 UR6, UR14, 0x100, URZ ;  /* 0x000001000e067890 */ /* 0x000fe2000fffe03f */
[--C-:B------:R-:W-:Y:S01]  /*16e0*/  IMAD.MOV.U32 R128, RZ, RZ, R135.reuse ;  /* 0x000000ffff807224 */ /* 0x100fe200078e0087 */
[----:B------:R-:W-:Y:S01]  /*16f0*/  UIADD3 UR10, UR14, 0x200, URZ ;  /* 0x000002000e0a7890 */ /* 0x000fe2000fffe03f */
[--C-:B------:R-:W-:Y:S01]  /*1700*/  IMAD.MOV.U32 R127, RZ, RZ, R135.reuse ;  /* 0x000000ffff7f7224 */ /* 0x100fe200078e0087 */
[----:B------:R-:W-:Y:S01]  /*1710*/  UMOV UR9, 0xc0000010 ;  /* 0xc000001000097882 */ /* 0x000fe20000000000 */
[----:B------:R-:W-:Y:S01]  /*1720*/  QGMMA.64x128x32.F32.E4M3.E4M3 R24, gdesc[UR12], RZ, !UPT, gsb0 ;  /* 0x01e000000c1879f3 */ /* 0x000fe2000c0008ff */
[----:B------:R-:W-:Y:S01]  /*1730*/  UMOV UR11, 0xc0000010 ;  /* 0xc0000010000b7882 */ /* 0x000fe20000000000 */
[----:B------:R-:W-:Y:S01]  /*1740*/  UISETP.GE.AND UP0, UPT, UR47, 0x81, UPT ;  /* 0x000000812f00788c */ /* 0x000fe2000bf06270 */
[--C-:B------:R-:W-:Y:S01]  /*1750*/  IMAD.MOV.U32 R126, RZ, RZ, R135.reuse ;  /* 0x000000ffff7e7224 */ /* 0x100fe200078e0087 */
[-C--:B------:R-:W-:Y:S01]  /*1760*/  MOV R113, R135.reuse ;  /* 0x0000008700717202 */ /* 0x080fe20000000f00 */
[--C-:B------:R-:W-:Y:S01]  /*1770*/  IMAD.MOV.U32 R125, RZ, RZ, R135.reuse ;  /* 0x000000ffff7d7224 */ /* 0x100fe200078e0087 */
[----:B------:R-:W-:Y:S01]  /*1780*/  MOV R97, R135 ;  /* 0x0000008700617202 */ /* 0x000fe20000000f00 */
[----:B------:R-:W-:-:S02]  /*1790*/  IMAD.MOV.U32 R124, RZ, RZ, R135 ;  /* 0x000000ffff7c7224 */ /* 0x000fc400078e0087 */
[--C-:B------:R-:W-:Y:S02]  /*17a0*/  IMAD.MOV.U32 R123, RZ, RZ, R135.reuse ;  /* 0x000000ffff7b7224 */ /* 0x100fe400078e0087 */
[--C-:B------:R-:W-:Y:S02]  /*17b0*/  IMAD.MOV.U32 R122, RZ, RZ, R135.reuse ;  /* 0x000000ffff7a7224 */ /* 0x100fe400078e0087 */
[--C-:B------:R-:W-:Y:S02]  /*17c0*/  IMAD.MOV.U32 R121, RZ, RZ, R135.reuse ;  /* 0x000000ffff797224 */ /* 0x100fe400078e0087 */
[--C-:B------:R-:W-:Y:S02]  /*17d0*/  IMAD.MOV.U32 R120, RZ, RZ, R135.reuse ;  /* 0x000000ffff787224 */ /* 0x100fe400078e0087 */
[--C-:B------:R-:W-:Y:S02]  /*17e0*/  IMAD.MOV.U32 R119, RZ, RZ, R135.reuse ;  /* 0x000000ffff777224 */ /* 0x100fe400078e0087 */
        /* <DEDUP_REMOVED lines=23> */
[----:B------:R-:W-:Y:S01]  /*1960*/  IMAD.MOV.U32 R93, RZ, RZ, R135 ;  /* 0x000000ffff5d7224 */ /* 0x000fe200078e0087 */
[----:B------:R-:W-:Y:S02]  /*1970*/  WARPGROUP.DEPBAR.LE gsb0, 0x0 ;  /* 0x00008000000079c5 */ /* 0x000fe40000010000 */
[----:B------:R-:W-:-:S06]  /*1980*/  WARPGROUP.ARRIVE ;  /* 0x00000000000079c5 */ /* 0x000fcc0000000000 */
[----:B------:R-:W-:Y:S03]  /*1990*/  QGMMA.64x128x32.F32.E4M3.E4M3 R24, gdesc[UR4], R24, gsb0 ;  /* 0x01e00000041879f3 */ /* 0x000fe60008000818 */
[----:B------:R-:W-:Y:S02]  /*19a0*/  WARPGROUP.DEPBAR.LE gsb0, 0x0 ;  /* 0x00008000000079c5 */ /* 0x000fe40000010000 */
[----:B------:R-:W-:-:S07]  /*19b0*/  WARPGROUP.ARRIVE ;  /* 0x00000000000079c5 */ /* 0x000fce0000000000 */
[----:B------:R-:W-:Y:S01]  /*19c0*/  QGMMA.64x128x32.F32.E4M3.E4M3 R24, gdesc[UR8], R24, gsb0 ;  /* 0x01e00000081879f3 */ /* 0x000fe20008000818 */
[----:B------:R-:W-:Y:S02]  /*19d0*/  ULDC UR10, c[0x0][0x988] ;  /* 0x00026200000a7ab9 */ /* 0x000fe40000000800 */
[----:B------:R-:W-:Y:S02]  /*19e0*/  WARPGROUP.DEPBAR.LE gsb0, 0x0 ;  /* 0x00008000000079c5 */ /* 0x000fe40000010000 */
[C---:B------:R-:W-:Y:S01]  /*19f0*/  FMUL.FTZ R9, R0.reuse, R26 ;  /* 0x0000001a00097220 */ /* 0x040fe20000410000 */
[C---:B------:R-:W-:Y:S01]  /*1a00*/  FMUL.FTZ R8, R0.reuse, R27 ;  /* 0x0000001b00087220 */ /* 0x040fe20000410000 */
[C---:B------:R-:W-:Y:S01]  /*1a10*/  FMUL.FTZ R6, R0.reuse, R28 ;  /* 0x0000001c00067220 */ /* 0x040fe20000410000 */
[C---:B------:R-:W-:Y:S01]  /*1a20*/  FMUL.FTZ R13, R0.reuse, R30 ;  /* 0x0000001e000d7220 */ /* 0x040fe20000410000 */
[C---:B------:R-:W-:Y:S01]  /*1a30*/  FMUL.FTZ R12, R0.reuse, R32 ;  /* 0x00000020000c7220 */ /* 0x040fe20000410000 */
[C---:B01----:R-:W-:Y:S01]  /*1a40*/  FMUL.FTZ R4, R0.reuse, R24 ;  /* 0x0000001800047220 */ /* 0x043fe20000410000 */
[----:B------:R-:W0:Y:S01]  /*1a50*/  MUFU.TANH R9, R9 ;  /* 0x0000000900097308 */ /* 0x000e220000002400 */
[C---:B------:R-:W-:Y:S01]  /*1a60*/  FMUL.FTZ R11, R0.reuse, R31 ;  /* 0x0000001f000b7220 */ /* 0x040fe20000410000 */
[C---:B------:R-:W-:Y:S01]  /*1a70*/  FMUL.FTZ R14, R0.reuse, R37 ;  /* 0x00000025000e7220 */ /* 0x040fe20000410000 */
[----:B------:R-:W-:Y:S01]  /*1a80*/  FMUL.FTZ R27, R0, R38 ;  /* 0x00000026001b7220 */ /* 0x000fe20000410000 */
[----:B------:R-:W-:-:S02]  /*1a90*/  VIADD R38, R155, UR47 ;  /* 0x0000002f9b267c36 */ /* 0x000fc40008000000 */
[C---:B------:R-:W-:Y:S01]  /*1aa0*/  FMUL.FTZ R15, R0.reuse, R35 ;  /* 0x00000023000f7220 */ /* 0x040fe20000410000 */
[----:B------:R-:W-:Y:S02]  /*1ab0*/  IMAD.U32 R37, RZ, RZ, UR46 ;  /* 0x0000002eff257e24 */ /* 0x000fe4000f8e00ff */
[C---:B------:R-:W-:Y:S01]  /*1ac0*/  FMUL.FTZ R20, R0.reuse, R34 ;  /* 0x0000002200147220 */ /* 0x040fe20000410000 */
[----:B------:R-:W1:Y:S01]  /*1ad0*/  MUFU.TANH R8, R8 ;  /* 0x0000000800087308 */ /* 0x000e620000002400 */
[C---:B------:R-:W-:Y:S01]  /*1ae0*/  FMUL.FTZ R5, R0.reuse, R25 ;  /* 0x0000001900057220 */ /* 0x040fe20000410000 */
[----:B------:R-:W-:Y:S02]  /*1af0*/  IMAD R38, R37, -0x80, R38 ;  /* 0xffffff8025267824 */ /* 0x000fe400078e0226 */
[C---:B------:R-:W-:Y:S01]  /*1b00*/  FMUL.FTZ R26, R0.reuse, R40 ;  /* 0x00000028001a7220 */ /* 0x040fe20000410000 */
[C---:B------:R-:W-:Y:S01]  /*1b10*/  FMUL.FTZ R7, R0.reuse, R29 ;  /* 0x0000001d00077220 */ /* 0x040fe20000410000 */
[C---:B------:R-:W-:Y:S01]  /*1b20*/  FMUL.FTZ R25, R0.reuse, R39 ;  /* 0x0000002700197220 */ /* 0x040fe20000410000 */
[----:B------:R-:W-:Y:S01]  /*1b30*/  FMUL.FTZ R10, R0, R33 ;  /* 0x00000021000a7220 */ /* 0x000fe20000410000 */
[C---:B------:R-:W-:Y:S01]  /*1b40*/  ISETP.GT.AND P4, PT, R38.reuse, RZ, PT ;  /* 0x000000ff2600720c */ /* 0x040fe20003f84270 */
[----:B------:R-:W3:Y:S01]  /*1b50*/  MUFU.TANH R6, R6 ;  /* 0x0000000600067308 */ /* 0x000ee20000002400 */
[----:B------:R-:W-:Y:S01]  /*1b60*/  ISETP.GT.AND P5, PT, R38, 0x1, PT ;  /* 0x000000012600780c */ /* 0x000fe20003fa4270 */
[----:B------:R-:W-:Y:S01]  /*1b70*/  FMUL.FTZ R21, R0, R36 ;  /* 0x0000002400157220 */ /* 0x000fe20000410000 */
[----:B------:R-:W-:Y:S01]  /*1b80*/  ISETP.GT.AND P1, PT, R38, 0x8, PT ;  /* 0x000000082600780c */ /* 0x000fe20003f24270 */
[----:B------:R-:W-:Y:S01]  /*1b90*/  FMUL.FTZ R24, R0, R41 ;  /* 0x0000002900187220 */ /* 0x000fe20000410000 */
[----:B------:R-:W-:Y:S01]  /*1ba0*/  ISETP.GT.AND P3, PT, R38, 0x10, PT ;  /* 0x000000102600780c */ /* 0x000fe20003f64270 */
[----:B------:R-:W-:Y:S01]  /*1bb0*/  FMUL.FTZ R31, R0, R42 ;  /* 0x0000002a001f7220 */ /* 0x000fe20000410000 */
[----:B0-----:R-:W-:Y:S01]  /*1bc0*/  FSEL R37, R9, -INF , P4 ;  /* 0xff80000009257808 */ /* 0x001fe20002000000 */
[----:B------:R-:W0:Y:S01]  /*1bd0*/  MUFU.TANH R13, R13 ;  /* 0x0000000d000d7308 */ /* 0x000e220000002400 */
[----:B-1----:R-:W-:Y:S01]  /*1be0*/  FSEL R40, R8, -INF , P5 ;  /* 0xff80000008287808 */ /* 0x002fe20002800000 */
[----:B------:R-:W-:Y:S01]  /*1bf0*/  FMUL.FTZ R28, R0, R43 ;  /* 0x0000002b001c7220 */ /* 0x000fe20000410000 */
[----:B------:R-:W-:Y:S01]  /*1c00*/  ISETP.GT.AND P2, PT, R38, 0x9, PT ;  /* 0x000000092600780c */ /* 0x000fe20003f44270 */
[C---:B------:R-:W-:Y:S01]  /*1c10*/  FMUL.FTZ R33, R0.reuse, R46 ;  /* 0x0000002e00217220 */ /* 0x040fe20000410000 */
[C---:B------:R-:W-:Y:S01]  /*1c20*/  FMUL.FTZ R32, R0.reuse, R47 ;  /* 0x0000002f00207220 */ /* 0x040fe20000410000 */
[C---:B------:R-:W-:Y:S01]  /*1c30*/  FMUL.FTZ R30, R0.reuse, R44 ;  /* 0x0000002c001e7220 */ /* 0x040fe20000410000 */
[----:B------:R-:W-:Y:S01]  /*1c40*/  FMUL.FTZ R88, R0, R50 ;  /* 0x0000003200587220 */ /* 0x000fe20000410000 */
[----:B------:R-:W1:Y:S01]  /*1c50*/  MUFU.TANH R12, R12 ;  /* 0x0000000c000c7308 */ /* 0x000e620000002400 */
[----:B---3--:R-:W-:Y:S01]  /*1c60*/  FSEL R6, R6, -INF , P1 ;  /* 0xff80000006067808 */ /* 0x008fe20000800000 */
[C---:B------:R-:W-:Y:S01]  /*1c70*/  FMUL.FTZ R29, R0.reuse, R45 ;  /* 0x0000002d001d7220 */ /* 0x040fe20000410000 */
[C---:B------:R-:W-:Y:S01]  /*1c80*/  FMUL.FTZ R34, R0.reuse, R49 ;  /* 0x0000003100227220 */ /* 0x040fe20000410000 */
[C---:B------:R-:W-:Y:S01]  /*1c90*/  FMUL.FTZ R49, R0.reuse, R51 ;  /* 0x0000003300317220 */ /* 0x040fe20000410000 */
[C---:B------:R-:W-:Y:S01]  /*1ca0*/  FMUL.FTZ R89, R0.reuse, R54 ;  /* 0x0000003600597220 */ /* 0x040fe20000410000 */
[C---:B------:R-:W-:Y:S01]  /*1cb0*/  FMUL.FTZ R54, R0.reuse, R55 ;  /* 0x0000003700367220 */ /* 0x040fe20000410000 */
[C---:B------:R-:W-:Y:S01]  /*1cc0*/  FMUL.FTZ R35, R0.reuse, R48 ;  /* 0x0000003000237220 */ /* 0x040fe20000410000 */
[----:B------:R-:W3:Y:S01]  /*1cd0*/  MUFU.TANH R4, R4 ;  /* 0x0000000400047308 */ /* 0x000ee20000002400 */
[----:B0-----:R-:W-:Y:S01]  /*1ce0*/  FSEL R39, R13, -INF , P1 ;  /* 0xff8000000d277808 */ /* 0x001fe20000800000 */
[----:B------:R-:W-:Y:S01]  /*1cf0*/  FMUL.FTZ R90, R0, R58 ;  /* 0x0000003a005a7220 */ /* 0x000fe20000410000 */
[----:B------:R-:W-:Y:S01]  /*1d00*/  ISETP.GT.AND P1, PT, R38, 0x19, PT ;  /* 0x000000192600780c */ /* 0x000fe20003f24270 */
[C---:B------:R-:W-:Y:S01]  /*1d10*/  FMUL.FTZ R50, R0.reuse, R52 ;  /* 0x0000003400327220 */ /* 0x040fe20000410000 */
[C---:B------:R-:W-:Y:S01]  /*1d20*/  FMUL.FTZ R36, R0.reuse, R53 ;  /* 0x0000003500247220 */ /* 0x040fe20000410000 */
[C---:B------:R-:W-:Y:S01]  /*1d30*/  FMUL.FTZ R53, R0.reuse, R56 ;  /* 0x0000003800357220 */ /* 0x040fe20000410000 */
[----:B------:R-:W-:Y:S01]  /*1d40*/  FMUL.FTZ R56, R0, R59 ;  /* 0x0000003b00387220 */ /* 0x000fe20000410000 */
[----:B------:R-:W0:Y:S01]  /*1d50*/  MUFU.TANH R11, R11 ;  /* 0x0000000b000b7308 */ /* 0x000e220000002400 */
[----:B-1----:R-:W-:Y:S01]  /*1d60*/  FSEL R8, R12, -INF , P3 ;  /* 0xff8000000c087808 */ /* 0x002fe20001800000 */
[C---:B------:R-:W-:Y:S01]  /*1d70*/  FMUL.FTZ R91, R0.reuse, R62 ;  /* 0x0000003e005b7220 */ /* 0x040fe20000410000 */
[----:B------:R-:W-:Y:S01]  /*1d80*/  FMNMX.FTZ R12, R37, R40, !PT ;  /* 0x00000028250c7209 */ /* 0x000fe20007810000 */
[C---:B------:R-:W-:Y:S01]  /*1d90*/  FMUL.FTZ R55, R0.reuse, R61 ;  /* 0x0000003d00377220 */ /* 0x040fe20000410000 */
[C---:B------:R-:W-:Y:S01]  /*1da0*/  FMUL.FTZ R61, R0.reuse, R63 ;  /* 0x0000003f003d7220 */ /* 0x040fe20000410000 */
[C---:B------:R-:W-:Y:S01]  /*1db0*/  FMUL.FTZ R62, R0.reuse, R64 ;  /* 0x00000040003e7220 */ /* 0x040fe20000410000 */
[----:B------:R-:W-:Y:S01]  /*1dc0*/  FMUL.FTZ R64, R0, R66 ;  /* 0x0000004200407220 */ /* 0x000fe20000410000 */
[----:B------:R-:W1:Y:S01]  /*1dd0*/  MUFU.TANH R14, R14 ;  /* 0x0000000e000e7308 */ /* 0x000e620000002400 */
[----:B---3--:R-:W-:Y:S01]  /*1de0*/  FSEL R4, R4, -INF , P4 ;  /* 0xff80000004047808 */ /* 0x008fe20002000000 */
[----:B------:R-:W-:Y:S01]  /*1df0*/  FMUL.FTZ R51, R0, R57 ;  /* 0x0000003900337220 */ /* 0x000fe20000410000 */
[----:B------:R-:W-:Y:S01]  /*1e00*/  ISETP.GT.AND P4, PT, R38, 0x11, PT ;  /* 0x000000112600780c */ /* 0x000fe20003f84270 */
[C---:B------:R-:W-:Y:S01]  /*1e10*/  FMUL.FTZ R63, R0.reuse, R67 ;  /* 0x00000043003f7220 */ /* 0x040fe20000410000 */
[C---:B------:R-:W-:Y:S01]  /*1e20*/  FMUL.FTZ R57, R0.reuse, R60 ;  /* 0x0000003c00397220 */ /* 0x040fe20000410000 */
[C---:B------:R-:W-:Y:S01]  /*1e30*/  FMUL.FTZ R66, R0.reuse, R70 ;  /* 0x0000004600427220 */ /* 0x040fe20000410000 */
[C---:B------:R-:W-:Y:S01]  /*1e40*/  FMUL.FTZ R71, R0.reuse, R71 ;  /* 0x0000004700477220 */ /* 0x040fe20000410000 */
[----:B------:R-:W3:Y:S01]  /*1e50*/  MUFU.TANH R15, R15 ;  /* 0x0000000f000f7308 */ /* 0x000ee20000002400 */
[----:B0-----:R-:W-:Y:S01]  /*1e60*/  FSEL R41, R11, -INF , P2 ;  /* 0xff8000000b297808 */ /* 0x001fe20001000000 */
[C---:B------:R-:W-:Y:S01]  /*1e70*/  FMUL.FTZ R74, R0.reuse, R74 ;  /* 0x0000004a004a7220 */ /* 0x040fe20000410000 */
[C---:B------:R-:W-:Y:S01]  /*1e80*/  FMUL.FTZ R59, R0.reuse, R65 ;  /* 0x00000041003b7220 */ /* 0x040fe20000410000 */
        /* <DEDUP_REMOVED lines=11> */
[C---:B------:R-:W-:Y:S01]  /*1f40*/  FMUL.FTZ R83, R0.reuse, R83 ;  /* 0x0000005300537220 */ /* 0x040fe20000410000 */
[----:B------:R-:W1:Y:S01]  /*1f50*/  MUFU.TANH R5, R5 ;  /* 0x0000000500057308 */ /* 0x000e620000002400 */
[----:B---3--:R-:W-:Y:S01]  /*1f60*/  FSEL R43, R15, -INF , P4 ;  /* 0xff8000000f2b7808 */ /* 0x008fe20002000000 */
[C---:B------:R-:W-:Y:S01]  /*1f70*/  FMUL.FTZ R76, R0.reuse, R76 ;  /* 0x0000004c004c7220 */ /* 0x040fe20000410000 */
[----:B------:R-:W-:Y:S01]  /*1f80*/  FMNMX.FTZ R15, R41, R14, !PT ;  /* 0x0000000e290f7209 */ /* 0x000fe20007810000 */
[C---:B------:R-:W-:Y:S01]  /*1f90*/  FMUL.FTZ R86, R0.reuse, R86 ;  /* 0x0000005600567220 */ /* 0x040fe20000410000 */
[C---:B------:R-:W-:Y:S01]  /*1fa0*/  FMUL.FTZ R87, R0.reuse, R87 ;  /* 0x0000005700577220 */ /* 0x040fe20000410000 */
[C---:B------:R-:W-:Y:S01]  /*1fb0*/  FMUL.FTZ R77, R0.reuse, R77 ;  /* 0x0000004d004d7220 */ /* 0x040fe20000410000 */
[----:B------:R-:W-:Y:S01]  /*1fc0*/  FMUL.FTZ R80, R0, R80 ;  /* 0x0000005000507220 */ /* 0x000fe20000410000 */
[----:B------:R-:W3:Y:S01]  /*1fd0*/  MUFU.TANH R27, R27 ;  /* 0x0000001b001b7308 */ /* 0x000ee20000002400 */
[----:B0-----:R-:W-:Y:S01]  /*1fe0*/  FSEL R42, R20, -INF , P3 ;  /* 0xff800000142a7808 */ /* 0x001fe20001800000 */
[----:B------:R-:W-:Y:S01]  /*1ff0*/  FMUL.FTZ R81, R0, R81 ;  /* 0x0000005100517220 */ /* 0x000fe20000410000 */
[----:B------:R-:W-:Y:S01]  /*2000*/  ISETP.GT.AND P3, PT, R38, 0x21, PT ;  /* 0x000000212600780c */ /* 0x000fe20003f64270 */
[----:B------:R-:W-:Y:S01]  /*2010*/  FMUL.FTZ R84, R0, R84 ;  /* 0x0000005400547220 */ /* 0x000fe20000410000 */
[----:B------:R-:W-:Y:S01]  /*2020*/  FMNMX.FTZ R14, R42, R15, !PT ;  /* 0x0000000f2a0e7209 */ /* 0x000fe20007810000 */
[----:B------:R-:W-:-:S02]  /*2030*/  FMUL.FTZ R85, R0, R85 ;  /* 0x0000005500557220 */ /* 0x000fc40000410000 */
[----:B------:R-:W0:Y:S01]  /*2040*/  MUFU.TANH R7, R7 ;  /* 0x0000000700077308 */ /* 0x000e220000002400 */
[----:B-1----:R-:W-:Y:S02]  /*2050*/  FSEL R5, R5, -INF , P5 ;  /* 0xff80000005057808 */ /* 0x002fe40002800000 */
[----:B------:R-:W-:Y:S02]  /*2060*/  ISETP.GT.AND P5, PT, R38, 0x18, PT ;  /* 0x000000182600780c */ /* 0x000fe40003fa4270 */
[----:B------:R-:W-:-:S03]  /*2070*/  FMNMX.FTZ R15, R43, R14, !PT ;  /* 0x0000000e2b0f7209 */ /* 0x000fc60007810000 */
[----:B------:R-:W1:Y:S01]  /*2080*/  MUFU.TANH R25, R25 ;  /* 0x0000001900197308 */ /* 0x000e620000002400 */
[----:B---3--:R-:W-:-:S04]  /*2090*/  FSEL R44, R27, -INF , P5 ;  /* 0xff8000001b2c7808 */ /* 0x008fc80002800000 */
[----:B------:R-:W-:-:S03]  /*20a0*/  FMNMX.FTZ R20, R44, R15, !PT ;  /* 0x0000000f2c147209 */ /* 0x000fc60007810000 */
[----:B------:R-:W3:Y:S01]  /*20b0*/  MUFU.TANH R10, R10 ;  /* 0x0000000a000a7308 */ /* 0x000ee20000002400 */
[----:B0-----:R-:W-:Y:S02]  /*20c0*/  FSEL R7, R7, -INF , P2 ;  /* 0xff80000007077808 */ /* 0x001fe40001000000 */
[----:B------:R-:W-:-:S05]  /*20d0*/  ISETP.GT.AND P2, PT, R38, 0x20, PT ;  /* 0x000000202600780c */ /* 0x000fca0003f44270 */
[----:B------:R-:W0:Y:S01]  /*20e0*/  MUFU.TANH R21, R21 ;  /* 0x0000001500157308 */ /* 0x000e220000002400 */
[----:B-1----:R-:W-:Y:S02]  /*20f0*/  FSEL R45, R25, -INF , P1 ;  /* 0xff800000192d7808 */ /* 0x002fe40000800000 */
[----:B------:R-:W-:-:S05]  /*2100*/  ISETP.GT.AND P1, PT, R38, 0x30, PT ;  /* 0x000000302600780c */ /* 0x000fca0003f24270 */
[----:B------:R-:W1:Y:S01]  /*2110*/  MUFU.TANH R31, R31 ;  /* 0x0000001f001f7308 */ /* 0x000e620000002400 */
[----:B---3--:R-:W-:Y:S02]  /*2120*/  FSEL R9, R10, -INF , P4 ;  /* 0xff8000000a097808 */ /* 0x008fe40002000000 */
[----:B------:R-:W-:-:S05]  /*2130*/  ISETP.GT.AND P4, PT, R38, 0x28, PT ;  /* 0x000000282600780c */ /* 0x000fca0003f84270 */
[----:B------:R-:W3:Y:S01]  /*2140*/  MUFU.TANH R24, R24 ;  /* 0x0000001800187308 */ /* 0x000ee20000002400 */
[----:B0-----:R-:W-:Y:S02]  /*2150*/  FSEL R10, R21, -INF , P5 ;  /* 0xff800000150a7808 */ /* 0x001fe40002800000 */
[----:B------:R-:W-:Y:S02]  /*2160*/  FMNMX.FTZ R21, R45, R20, !PT ;  /* 0x000000142d157209 */ /* 0x000fe40007810000 */
[----:B------:R-:W-:-:S03]  /*2170*/  ISETP.GT.AND P5, PT, R38, 0x29, PT ;  /* 0x000000292600780c */ /* 0x000fc60003fa4270 */
[----:B------:R-:W0:Y:S01]  /*2180*/  MUFU.TANH R28, R28 ;  /* 0x0000001c001c7308 */ /* 0x000e220000002400 */
[----:B-1----:R-:W-:-:S07]  /*2190*/  FSEL R46, R31, -INF , P2 ;  /* 0xff8000001f2e7808 */ /* 0x002fce0001000000 */
[----:B------:R-:W1:Y:S01]  /*21a0*/  MUFU.TANH R33, R33 ;  /* 0x0000002100217308 */ /* 0x000e620000002400 */
[----:B---3--:R-:W-:Y:S02]  /*21b0*/  FSEL R13, R24, -INF , P3 ;  /* 0xff800000180d7808 */ /* 0x008fe40001800000 */
[----:B------:R-:W-:-:S05]  /*21c0*/  FMNMX.FTZ R24, R46, R21, !PT ;  /* 0x000000152e187209 */ /* 0x000fca0007810000 */
[----:B------:R-:W3:Y:S01]  /*21d0*/  MUFU.TANH R32, R32 ;  /* 0x0000002000207308 */ /* 0x000ee20000002400 */
[----:B0-----:R-:W-:Y:S02]  /*21e0*/  FSEL R47, R28, -INF , P3 ;  /* 0xff8000001c2f7808 */ /* 0x001fe40001800000 */
[----:B------:R-:W-:Y:S02]  /*21f0*/  ISETP.GT.AND P3, PT, R38, 0x38, PT ;  /* 0x000000382600780c */ /* 0x000fe40003f64270 */
[----:B------:R-:W-:-:S03]  /*2200*/  FMNMX.FTZ R25, R47, R24, !PT ;  /* 0x000000182f197209 */ /* 0x000fc60007810000 */
[----:B------:R-:W0:Y:S01]  /*2210*/  MUFU.TANH R26, R26 ;  /* 0x0000001a001a7308 */ /* 0x000e220000002400 */
[----:B-1----:R-:W-:-:S04]  /*2220*/  FSEL R48, R33, -INF , P4 ;  /* 0xff80000021307808 */ /* 0x002fc80002000000 */
        /* <DEDUP_REMOVED lines=17> */
[----:B-1----:R-:W-:-:S07]  /*2340*/  FSEL R89, R89, -INF , P3 ;  /* 0xff80000059597808 */ /* 0x002fce0001800000 */
[----:B------:R-:W1:Y:S01]  /*2350*/  MUFU.TANH R35, R35 ;  /* 0x0000002300237308 */ /* 0x000e620000002400 */
[----:B---3--:R-:W-:Y:S02]  /*2360*/  FSEL R15, R29, -INF , P5 ;  /* 0xff8000001d0f7808 */ /* 0x008fe40002800000 */
[----:B------:R-:W-:Y:S02]  /*2370*/  ISETP.GT.AND P5, PT, R38, 0x40, PT ;  /* 0x000000402600780c */ /* 0x000fe40003fa4270 */
[----:B------:R-:W-:-:S03]  /*2380*/  FMNMX.FTZ R29, R89, R28, !PT ;  /* 0x0000001c591d7209 */ /* 0x000fc60007810000 */
[----:B------:R-:W3:Y:S01]  /*2390*/  MUFU.TANH R90, R90 ;  /* 0x0000005a005a7308 */ /* 0x000ee20000002400 */
[----:B0-----:R-:W-:-:S04]  /*23a0*/  FSEL R54, R54, -INF , P4 ;  /* 0xff80000036367808 */ /* 0x001fc80002000000 */
[----:B------:R-:W-:-:S03]  /*23b0*/  FMNMX.FTZ R29, R54, R29, !PT ;  /* 0x0000001d361d7209 */ /* 0x000fc60007810000 */
[----:B------:R-:W0:Y:S01]  /*23c0*/  MUFU.TANH R34, R34 ;  /* 0x0000002200227308 */ /* 0x000e220000002400 */
[----:B-1----:R-:W-:Y:S02]  /*23d0*/  FSEL R20, R35, -INF , P1 ;  /* 0xff80000023147808 */ /* 0x002fe40000800000 */
[----:B------:R-:W-:-:S05]  /*23e0*/  ISETP.GT.AND P1, PT, R38, 0x41, PT ;  /* 0x000000412600780c */ /* 0x000fca0003f24270 */
        /* <DEDUP_REMOVED lines=10> */
[----:B---3--:R-:W-:Y:S02]  /*2490*/  FSEL R24, R50, -INF , P3 ;  /* 0xff80000032187808 */ /* 0x008fe40001800000 */
[----:B------:R-:W-:-:S05]  /*24a0*/  ISETP.GT.AND P3, PT, R38, 0x49, PT ;  /* 0x000000492600780c */ /* 0x000fca0003f64270 */
        /* <DEDUP_REMOVED lines=32> */
[----:B------:R-:W-:Y:S02]  /*26b0*/  FMNMX.FTZ R71, R4, R5, !PT ;  /* 0x0000000504477209 */ /* 0x000fe40007810000 */
        /* <DEDUP_REMOVED lines=23> */
[----:B0-----:R-:W-:-:S07]  /*2830*/  FSEL R58, R79, -INF , P1 ;  /* 0xff8000004f3a7808 */ /* 0x001fce0000800000 */
        /* <DEDUP_REMOVED lines=18> */
[----:B------:R-:W-:Y:S01]  /*2960*/  FMNMX.FTZ R67, R65, R66, !PT ;  /* 0x0000004241437209 */ /* 0x000fe20007810000 */
[----:B------:R-:W-:Y:S02]  /*2970*/  IMAD.U32 R66, RZ, RZ, UR10 ;  /* 0x0000000aff427e24 */ /* 0x000fe4000f8e00ff */
[----:B------:R-:W-:Y:S01]  /*2980*/  MUFU.TANH R80, R80 ;  /* 0x0000005000507308 */ /* 0x000fe20000002400 */
[----:B-1----:R-:W-:-:S04]  /*2990*/  FSEL R62, R62, -INF , P5 ;  /* 0xff8000003e3e7808 */ /* 0x002fc80002800000 */
[----:B------:R-:W-:-:S03]  /*29a0*/  FMNMX.FTZ R38, R62, R67, !PT ;  /* 0x000000433e267209 */ /* 0x000fc60007810000 */
[----:B------:R-:W0:Y:S01]  /*29b0*/  MUFU.TANH R72, R81 ;  /* 0x0000005100487308 */ /* 0x000e220000002400 */
[----:B---3--:R-:W-:Y:S01]  /*29c0*/  FSEL R69, R69, -INF , P1 ;  /* 0xff80000045457808 */ /* 0x008fe20000800000 */
[----:B------:R-:W1:Y:S06]  /*29d0*/  SHFL.BFLY PT, R67, R38, 0x2, 0x1f ;  /* 0x0c401f0026437f89 */ /* 0x000e6c00000e0000 */
[----:B------:R-:W3:Y:S08]  /*29e0*/  MUFU.TANH R75, R84 ;  /* 0x00000054004b7308 */ /* 0x000ef00000002400 */
[----:B------:R-:W4:Y:S01]  /*29f0*/  MUFU.TANH R76, R85 ;  /* 0x00000055004c7308 */ /* 0x000f220000002400 */
[----:B0-----:R-:W-:-:S02]  /*2a00*/  FSEL R72, R72, -INF , P3 ;  /* 0xff80000048487808 */ /* 0x001fc40001800000 */
[----:B---3--:R-:W-:Y:S02]  /*2a10*/  FSEL R75, R75, -INF , P4 ;  /* 0xff8000004b4b7808 */ /* 0x008fe40002000000 */
[----:B-1----:R-:W-:-:S05]  /*2a20*/  FMNMX.FTZ R68, R38, R67, !PT ;  /* 0x0000004326447209 */ /* 0x002fca0007810000 */
[----:B------:R-:W0:Y:S01]  /*2a30*/  SHFL.BFLY PT, R67, R68, 0x1, 0x1f ;  /* 0x0c201f0044437f89 */ /* 0x000e2200000e0000 */
[----:B----4-:R-:W-:Y:S02]  /*2a40*/  FSEL R76, R76, -INF , P5 ;  /* 0xff8000004c4c7808 */ /* 0x010fe40002800000 */
[----:B0-----:R-:W-:Y:S02]  /*2a50*/  FMNMX.FTZ R67, R68, R67, !PT ;  /* 0x0000004344437209 */ /* 0x001fe40007810000 */
[----:B------:R-:W-:Y:S02]  /*2a60*/  FMNMX.FTZ R68, R6, R71, !PT ;  /* 0x0000004706447209 */ /* 0x000fe40007810000 */
[C---:B------:R-:W-:Y:S01]  /*2a70*/  FSETP.NEU.FTZ.AND P6, PT, R67.reuse, -INF , PT ;  /* 0xff8000004300780b */ /* 0x040fe20003fdd000 */
[----:B------:R-:W-:-:S05]  /*2a80*/  FFMA.FTZ R66, R67, R66, -8 ;  /* 0xc100000043427423 */ /* 0x000fca0000010042 */
[----:B------:R-:W-:Y:S02]  /*2a90*/  FSEL R66, R66, RZ, P6 ;  /* 0x000000ff42427208 */ /* 0x000fe40003000000 */
[----:B--2---:R-:W-:Y:S01]  /*2aa0*/  LOP3.LUT P6, RZ, R92, 0x7f, RZ, 0xc0, !PT ;  /* 0x0000007f5cff7812 */ /* 0x004fe200078cc0ff */
[----:B------:R-:W-:Y:S02]  /*2ab0*/  IMAD.MOV.U32 R92, RZ, RZ, R135 ;  /* 0x000000ffff5c7224 */ /* 0x000fe400078e0087 */
[----:B------:R-:W-:-:S01]  /*2ac0*/  FFMA.FTZ R38, R40, UR10, -R66 ;  /* 0x0000000a28267c23 */ /* 0x000fc20008010842 */
[--C-:B------:R-:W-:Y:S01]  /*2ad0*/  FFMA.FTZ R40, R41, UR10, -R66.reuse ;  /* 0x0000000a29287c23 */ /* 0x100fe20008010842 */
[----:B------:R-:W-:Y:S01]  /*2ae0*/  FMNMX.FTZ R41, R7, R68, !PT ;  /* 0x0000004407297209 */ /* 0x000fe20007810000 */
[--C-:B------:R-:W-:Y:S01]  /*2af0*/  FFMA.FTZ R70, R42, UR10, -R66.reuse ;  /* 0x0000000a2a467c23 */ /* 0x100fe20008010842 */
[----:B------:R-:W-:-:S01]  /*2b00*/  FFMA.FTZ R73, R44, UR10, -R66 ;  /* 0x0000000a2c497c23 */ /* 0x000fc20008010842 */
[--C-:B------:R-:W-:Y:S01]  /*2b10*/  FFMA.FTZ R78, R54, UR10, -R66.reuse ;  /* 0x0000000a364e7c23 */ /* 0x100fe20008010842 */
[----:B------:R-:W-:Y:S01]  /*2b20*/  FMNMX.FTZ R42, R8, R41, !PT ;  /* 0x00000029082a7209 */ /* 0x000fe20007810000 */
[--C-:B------:R-:W-:Y:S01]  /*2b30*/  FFMA.FTZ R37, R37, UR10, -R66.reuse ;  /* 0x0000000a25257c23 */ /* 0x100fe20008010842 */
[----:B------:R0:W-:Y:S01]  /*2b40*/  MUFU.EX2 R41, R70 ;  /* 0x0000004600297308 */ /* 0x0001e20000000800 */
[----:B------:R-:W-:Y:S01]  /*2b50*/  FSEL R54, R80, -INF , P2 ;  /* 0xff80000050367808 */ /* 0x000fe20001000000 */
[--C-:B------:R-:W-:Y:S01]  /*2b60*/  FFMA.FTZ R39, R39, UR10, -R66.reuse ;  /* 0x0000000a27277c23 */ /* 0x100fe20008010842 */
[----:B------:R-:W-:Y:S01]  /*2b70*/  FMNMX.FTZ R71, R9, R42, !PT ;  /* 0x0000002a09477209 */ /* 0x000fe20007810000 */
[--C-:B------:R-:W-:Y:S01]  /*2b80*/  FFMA.FTZ R42, R43, UR10, -R66.reuse ;  /* 0x0000000a2b2a7c23 */ /* 0x100fe20008010842 */
[----:B------:R-:W-:-:S01]  /*2b90*/  FFMA.FTZ R52, R52, UR10, -R66 ;  /* 0x0000000a34347c23 */ /* 0x000fc20008010842 */
[--C-:B------:R-:W-:Y:S01]  /*2ba0*/  FFMA.FTZ R88, R88, UR10, -R66.reuse ;  /* 0x0000000a58587c23 */ /* 0x100fe20008010842 */
[----:B------:R-:W-:Y:S01]  /*2bb0*/  FMNMX.FTZ R68, R10, R71, !PT ;  /* 0x000000470a447209 */ /* 0x000fe20007810000 */
[----:B------:R-:W-:Y:S01]  /*2bc0*/  MUFU.EX2 R37, R37 ;  /* 0x0000002500257308 */ /* 0x000fe20000000800 */
[----:B0-----:R-:W-:-:S01]  /*2bd0*/  FFMA.FTZ R70, R46, UR10, -R66 ;  /* 0x0000000a2e467c23 */ /* 0x001fc20008010842 */
[--C-:B------:R-:W-:Y:S01]  /*2be0*/  FFMA.FTZ R49, R49, UR10, -R66.reuse ;  /* 0x0000000a31317c23 */ /* 0x100fe20008010842 */
[----:B------:R-:W-:Y:S01]  /*2bf0*/  FMNMX.FTZ R43, R11, R68, !PT ;  /* 0x000000440b2b7209 */ /* 0x000fe20007810000 */
[--C-:B------:R-:W-:Y:S01]  /*2c00*/  FFMA.FTZ R50, R50, UR10, -R66.reuse ;  /* 0x0000000a32327c23 */ /* 0x100fe20008010842 */
[----:B------:R-:W-:-:S01]  /*2c10*/  FFMA.FTZ R51, R51, UR10, -R66 ;  /* 0x0000000a33337c23 */ /* 0x000fc20008010842 */
[--C-:B------:R-:W-:Y:S01]  /*2c20*/  FFMA.FTZ R53, R53, UR10, -R66.reuse ;  /* 0x0000000a35357c23 */ /* 0x100fe20008010842 */
[----:B------:R-:W-:Y:S01]  /*2c30*/  FMNMX.FTZ R44, R12, R43, !PT ;  /* 0x0000002b0c2c7209 */ /* 0x000fe20007810000 */
[----:B------:R-:W-:Y:S01]  /*2c40*/  MUFU.EX2 R38, R38 ;  /* 0x0000002600267308 */ /* 0x000fe20000000800 */
[----:B------:R-:W-:-:S01]  /*2c50*/  FFMA.FTZ R58, R58, UR10, -R66 ;  /* 0x0000000a3a3a7c23 */ /* 0x000fc20008010842 */
[--C-:B------:R-:W-:Y:S01]  /*2c60*/  FFMA.FTZ R62, R62, UR10, -R66.reuse ;  /* 0x0000000a3e3e7c23 */ /* 0x100fe20008010842 */
[----:B------:R-:W-:Y:S01]  /*2c70*/  FMNMX.FTZ R71, R13, R44, !PT ;  /* 0x0000002c0d477209 */ /* 0x000fe20007810000 */
[----:B------:R-:W-:-:S03]  /*2c80*/  FFMA.FTZ R44, R45, UR10, -R66 ;  /* 0x0000000a2d2c7c23 */ /* 0x000fc60008010842 */
[----:B------:R-:W-:Y:S01]  /*2c90*/  FMNMX.FTZ R68, R14, R71, !PT ;  /* 0x000000470e447209 */ /* 0x000fe20007810000 */
[----:B------:R-:W-:Y:S03]  /*2ca0*/  MUFU.EX2 R43, R73 ;  /* 0x00000049002b7308 */ /* 0x000fe60000000800 */
[----:B------:R-:W-:-:S04]  /*2cb0*/  FMNMX.FTZ R45, R15, R68, !PT ;  /* 0x000000440f2d7209 */ /* 0x000fc80007810000 */
[----:B------:R-:W-:Y:S01]  /*2cc0*/  FMNMX.FTZ R46, R20, R45, !PT ;  /* 0x0000002d142e7209 */ /* 0x000fe20007810000 */
[----:B------:R-:W-:Y:S03]  /*2cd0*/  MUFU.EX2 R39, R39 ;  /* 0x0000002700277308 */ /* 0x000fe60000000800 */
[----:B------:R-:W-:Y:S01]  /*2ce0*/  FMNMX.FTZ R71, R21, R46, !PT ;  /* 0x0000002e15477209 */ /* 0x000fe20007810000 */
[----:B------:R-:W-:-:S03]  /*2cf0*/  FFMA.FTZ R46, R47, UR10, -R66 ;  /* 0x0000000a2f2e7c23 */ /* 0x000fc60008010842 */
[----:B------:R-:W-:Y:S01]  /*2d00*/  FMNMX.FTZ R68, R24, R71, !PT ;  /* 0x0000004718447209 */ /* 0x000fe20007810000 */
[----:B------:R-:W-:Y:S03]  /*2d10*/  MUFU.EX2 R45, R70 ;  /* 0x00000046002d7308 */ /* 0x000fe60000000800 */
[----:B------:R-:W-:Y:S01]  /*2d20*/  FMNMX.FTZ R47, R25, R68, !PT ;  /* 0x00000044192f7209 */ /* 0x000fe20007810000 */
[----:B------:R-:W-:-:S03]  /*2d30*/  FFMA.FTZ R68, R48, UR10, -R66 ;  /* 0x0000000a30447c23 */ /* 0x000fc60008010842 */
[----:B------:R-:W-:Y:S01]  /*2d40*/  FMNMX.FTZ R48, R26, R47, !PT ;  /* 0x0000002f1a307209 */ /* 0x000fe20007810000 */
[----:B------:R-:W0:Y:S03]  /*2d50*/  MUFU.EX2 R40, R40 ;  /* 0x0000002800287308 */ /* 0x000e260000000800 */
[----:B------:R-:W-:-:S04]  /*2d60*/  FMNMX.FTZ R71, R27, R48, !PT ;  /* 0x000000301b477209 */ /* 0x000fc80007810000 */
[----:B------:R-:W-:Y:S01]  /*2d70*/  FMNMX.FTZ R48, R28, R71, !PT ;  /* 0x000000471c307209 */ /* 0x000fe20007810000 */
[----:B------:R1:W-:Y:S03]  /*2d80*/  MUFU.EX2 R47, R68 ;  /* 0x00000044002f7308 */ /* 0x0003e60000000800 */
[----:B------:R-:W-:-:S04]  /*2d90*/  FMNMX.FTZ R48, R29, R48, !PT ;  /* 0x000000301d307209 */ /* 0x000fc80007810000 */
[----:B------:R-:W-:Y:S01]  /*2da0*/  FMNMX.FTZ R71, R31, R48, !PT ;  /* 0x000000301f477209 */ /* 0x000fe20007810000 */
[----:B------:R-:W-:Y:S01]  /*2db0*/  MUFU.EX2 R42, R42 ;  /* 0x0000002a002a7308 */ /* 0x000fe20000000800 */
[----:B0-----:R-:W-:Y:S02]  /*2dc0*/  F2FP.SATFINITE.E4M3.F32.PACK_AB_MERGE_C R149, R40, R39, RZ ;  /* 0x000000272895723e */ /* 0x001fe400048070ff */
[----:B------:R-:W-:Y:S02]  /*2dd0*/  FMNMX.FTZ R71, R30, R71, !PT ;  /* 0x000000471e477209 */ /* 0x000fe40007810000 */
[----:B------:R-:W-:Y:S02]  /*2de0*/  F2FP.SATFINITE.E4M3.F32.PACK_AB_MERGE_C R149, R38, R37, R149 ;  /* 0x000000252695723e */ /* 0x000fe40004807095 */
[----:B-1----:R-:W-:Y:S01]  /*2df0*/  FMNMX.FTZ R68, R32, R71, !PT ;  /* 0x0000004720447209 */ /* 0x002fe20007810000 */
[----:B------:R-:W0:Y:S03]  /*2e00*/  MUFU.EX2 R44, R44 ;  /* 0x0000002c002c7308 */ /* 0x000e260000000800 */
[----:B------:R-:W-:Y:S01]  /*2e10*/  FMNMX.FTZ R71, R33, R68, !PT ;  /* 0x0000004421477209 */ /* 0x000fe20007810000 */
[----:B------:R-:W-:Y:S01]  /*2e20*/  FFMA.FTZ R68, R89, UR10, -R66 ;  /* 0x0000000a59447c23 */ /* 0x000fe20008010842 */
[----:B------:R-:W-:-:S02]  /*2e30*/  IMAD.MOV.U32 R89, RZ, RZ, R135 ;  /* 0x000000ffff597224 */ /* 0x000fc400078e0087 */
[----:B------:R-:W-:Y:S01]  /*2e40*/  FMNMX.FTZ R70, R34, R71, !PT ;  /* 0x0000004722467209 */ /* 0x000fe20007810000 */
[----:B------:R-:W-:Y:S03]  /*2e50*/  MUFU.EX2 R46, R46 ;  /* 0x0000002e002e7308 */ /* 0x000fe60000000800 */
[----:B------:R-:W-:-:S04]  /*2e60*/  FMNMX.FTZ R71, R35, R70, !PT ;  /* 0x0000004623477209 */ /* 0x000fc80007810000 */
[----:B------:R-:W-:Y:S01]  /*2e70*/  FMNMX.FTZ R70, R36, R71, !PT ;  /* 0x0000004724467209 */ /* 0x000fe20007810000 */
[----:B------:R-:W1:Y:S01]  /*2e80*/  MUFU.EX2 R52, R52 ;  /* 0x0000003400347308 */ /* 0x000e620000000800 */
[----:B0-----:R-:W-:Y:S02]  /*2e90*/  F2FP.SATFINITE.E4M3.F32.PACK_AB_MERGE_C R151, R44, R43, RZ ;  /* 0x0000002b2c97723e */ /* 0x001fe400048070ff */
[----:B------:R-:W-:Y:S01]  /*2ea0*/  FMNMX.FTZ R73, R69, R70, !PT ;  /* 0x0000004645497209 */ /* 0x000fe20007810000 */
[----:B------:R-:W-:-:S01]  /*2eb0*/  FFMA.FTZ R70, R90, UR10, -R66 ;  /* 0x0000000a5a467c23 */ /* 0x000fc20008010842 */
[----:B------:R-:W-:Y:S01]  /*2ec0*/  F2FP.SATFINITE.E4M3.F32.PACK_AB_MERGE_C R151, R42, R41, R151 ;  /* 0x000000292a97723e */ /* 0x000fe20004807097 */
[----:B------:R-:W-:Y:S01]  /*2ed0*/  IMAD.MOV.U32 R90, RZ, RZ, R135 ;  /* 0x000000ffff5a7224 */ /* 0x000fe200078e0087 */
[----:B------:R-:W-:Y:S01]  /*2ee0*/  FMNMX.FTZ R73, R54, R73, !PT ;  /* 0x0000004936497209 */ /* 0x000fe20007810000 */
[----:B------:R0:W-:Y:S03]  /*2ef0*/  MUFU.EX2 R71, R78 ;  /* 0x0000004e00477308 */ /* 0x0001e60000000800 */
[----:B------:R-:W-:Y:S01]  /*2f00*/  FMNMX.FTZ R74, R72, R73, !PT ;  /* 0x00000049484a7209 */ /* 0x000fe20007810000 */
[--C-:B------:R-:W-:Y:S01]  /*2f10*/  FFMA.FTZ R73, R56, UR10, -R66.reuse ;  /* 0x0000000a38497c23 */ /* 0x100fe20008010842 */
[----:B------:R-:W-:-:S01]  /*2f20*/  FFMA.FTZ R56, R64, UR10, -R66 ;  /* 0x0000000a40387c23 */ /* 0x000fc20008010842 */
[--C-:B------:R-:W-:Y:S01]  /*2f30*/  FFMA.FTZ R64, R55, UR10, -R66.reuse ;  /* 0x0000000a37407c23 */ /* 0x100fe20008010842 */
[----:B------:R-:W-:Y:S01]  /*2f40*/  FMNMX.FTZ R77, R75, R74, !PT ;  /* 0x0000004a4b4d7209 */ /* 0x000fe20007810000 */
[--C-:B------:R-:W-:Y:S01]  /*2f50*/  FFMA.FTZ R55, R57, UR10, -R66.reuse ;  /* 0x0000000a39377c23 */ /* 0x100fe20008010842 */
[----:B0-----:R-:W-:-:S01]  /*2f60*/  FFMA.FTZ R78, R61, UR10, -R66 ;  /* 0x0000000a3d4e7c23 */ /* 0x001fc20008010842 */
[----:B------:R-:W-:Y:S01]  /*2f70*/  FFMA.FTZ R61, R63, UR10, -R66 ;  /* 0x0000000a3f3d7c23 */ /* 0x000fe20008010842 */
[----:B------:R-:W-:Y:S01]  /*2f80*/  FMNMX.FTZ R74, R76, R77, !PT ;  /* 0x0000004d4c4a7209 */ /* 0x000fe20007810000 */
[----:B------:R-:W-:-:S02]  /*2f90*/  IMAD.U32 R63, RZ, RZ, UR10 ;  /* 0x0000000aff3f7e24 */ /* 0x000fc4000f8e00ff */
[----:B------:R-:W-:-:S01]  /*2fa0*/  FFMA.FTZ R57, R60, UR10, -R66 ;  /* 0x0000000a3c397c23 */ /* 0x000fc20008010842 */
[--C-:B------:R-:W-:Y:S01]  /*2fb0*/  FFMA.FTZ R60, R59, UR10, -R66.reuse ;  /* 0x0000000a3b3c7c23 */ /* 0x100fe20008010842 */
[----:B------:R-:W-:-:S01]  /*2fc0*/  FFMA.FTZ R59, R65, UR10, -R66 ;  /* 0x0000000a413b7c23 */ /* 0x000fc20008010842 */
[----:B------:R-:W0:Y:S01]  /*2fd0*/  SHFL.BFLY PT, R79, R74, 0x2, 0x1f ;  /* 0x0c401f004a4f7f89 */ /* 0x000e2200000e0000 */
[----:B------:R-:W-:-:S01]  /*2fe0*/  FFMA.FTZ R77, R91, UR10, -R66 ;  /* 0x0000000a5b4d7c23 */ /* 0x000fc20008010842 */
[----:B------:R2:W-:Y:S01]  /*2ff0*/  MUFU.EX2 R48, R88 ;  /* 0x0000005800307308 */ /* 0x0005e20000000800 */
[----:B-1----:R-:W-:Y:S01]  /*3000*/  F2FP.SATFINITE.E4M3.F32.PACK_AB_MERGE_C R137, R52, R47, RZ ;  /* 0x0000002f3489723e */ /* 0x002fe200048070ff */
[----:B------:R-:W-:-:S03]  /*3010*/  IMAD.MOV.U32 R91, RZ, RZ, R135 ;  /* 0x000000ffff5b7224 */ /* 0x000fc600078e0087 */
[----:B------:R-:W-:-:S03]  /*3020*/  F2FP.SATFINITE.E4M3.F32.PACK_AB_MERGE_C R137, R46, R45, R137 ;  /* 0x0000002d2e89723e */ /* 0x000fc60004807089 */
[----:B------:R-:W-:Y:S01]  /*3030*/  MUFU.EX2 R49, R49 ;  /* 0x0000003100317308 */ /* 0x000fe20000000800 */
[----:B--2---:R-:W-:-:S07]  /*3040*/  IMAD.MOV.U32 R88, RZ, RZ, R135 ;  /* 0x000000ffff587224 */ /* 0x004fce00078e0087 */
[----:B------:R-:W1:Y:S01]  /*3050*/  MUFU.EX2 R68, R68 ;  /* 0x0000004400447308 */ /* 0x000e620000000800 */
[----:B0-----:R-:W-:-:S07]  /*3060*/  FMNMX.FTZ R79, R74, R79, !PT ;  /* 0x0000004f4a4f7209 */ /* 0x001fce0007810000 */
[----:B------:R-:W-:Y:S01]  /*3070*/  MUFU.EX2 R70, R70 ;  /* 0x0000004600467308 */ /* 0x000fe20000000800 */
[----:B------:R-:W0:Y:S07]  /*3080*/  SHFL.BFLY PT, R74, R79, 0x1, 0x1f ;  /* 0x0c201f004f4a7f89 */ /* 0x000e2e00000e0000 */
[----:B------:R-:W-:Y:S01]  /*3090*/  MUFU.EX2 R73, R73 ;  /* 0x0000004900497308 */ /* 0x000fe20000000800 */
[----:B-1----:R-:W-:-:S04]  /*30a0*/  F2FP.SATFINITE.E4M3.F32.PACK_AB_MERGE_C R139, R71, R68, RZ ;  /* 0x00000044478b723e */ /* 0x002fc800048070ff */
[----:B------:R-:W-:-:S03]  /*30b0*/  F2FP.SATFINITE.E4M3.F32.PACK_AB_MERGE_C R139, R49, R48, R139 ;  /* 0x00000030318b723e */ /* 0x000fc6000480708b */
[----:B------:R-:W-:Y:S08]  /*30c0*/  MUFU.EX2 R77, R77 ;  /* 0x0000004d004d7308 */ /* 0x000ff00000000800 */
[----:B------:R-:W-:Y:S01]  /*30d0*/  MUFU.EX2 R78, R78 ;  /* 0x0000004e004e7308 */ /* 0x000fe20000000800 */
[----:B0-----:R-:W-:-:S04]  /*30e0*/  FMNMX.FTZ R74, R79, R74, !PT ;  /* 0x0000004a4f4a7209 */ /* 0x001fc80007810000 */
[C---:B------:R-:W-:Y:S01]  /*30f0*/  FSETP.NEU.FTZ.AND P1, PT, R74.reuse, -INF , PT ;  /* 0xff8000004a00780b */ /* 0x040fe20003f3d000 */
[----:B------:R-:W-:-:S02]  /*3100*/  FFMA.FTZ R63, R74, R63, -8 ;  /* 0xc10000004a3f7423 */ /* 0x000fc4000001003f */
[----:B------:R-:W-:Y:S03]  /*3110*/  MUFU.EX2 R56, R56 ;  /* 0x0000003800387308 */ /* 0x000fe60000000800 */
[----:B------:R-:W-:Y:S02]  /*3120*/  FSEL R63, R63, RZ, P1 ;  /* 0x000000ff3f3f7208 */ /* 0x000fe40000800000 */
[----:B------:R-:W-:-:S03]  /*3130*/  PLOP3.LUT P1, PT, PT, PT, UP0, 0x80, 0x0 ;  /* 0x000000000000781c */ /* 0x000fc60003f2f008 */
[----:B------:R-:W-:Y:S01]  /*3140*/  MUFU.EX2 R61, R61 ;  /* 0x0000003d003d7308 */ /* 0x000fe20000000800 */
[----:B------:R-:W-:-:S01]  /*3150*/  FFMA.FTZ R4, R4, UR10, -R63 ;  /* 0x0000000a04047c23 */ /* 0x000fc2000801083f */
[--C-:B------:R-:W-:Y:S01]  /*3160*/  FFMA.FTZ R5, R5, UR10, -R63.reuse ;  /* 0x0000000a05057c23 */ /* 0x100fe2000801083f */
[----:B------:R-:W-:-:S01]  /*3170*/  FFMA.FTZ R65, R6, UR10, -R63 ;  /* 0x0000000a06417c23 */ /* 0x000fc2000801083f */
[--C-:B------:R-:W-:Y:S01]  /*3180*/  FFMA.FTZ R66, R7, UR10, -R63.reuse ;  /* 0x0000000a07427c23 */ /* 0x100fe2000801083f */
[----:B------:R-:W-:-:S01]  /*3190*/  FFMA.FTZ R6, R8, UR10, -R63 ;  /* 0x0000000a08067c23 */ /* 0x000fc2000801083f */
[--C-:B------:R-:W-:Y:S01]  /*31a0*/  FFMA.FTZ R7, R9, UR10, -R63.reuse ;  /* 0x0000000a09077c23 */ /* 0x100fe2000801083f */
[----:B------:R-:W-:-:S01]  /*31b0*/  FFMA.FTZ R10, R10, UR10, -R63 ;  /* 0x0000000a0a0a7c23 */ /* 0x000fc2000801083f */
[----:B------:R-:W-:Y:S01]  /*31c0*/  MUFU.EX2 R4, R4 ;  /* 0x0000000400047308 */ /* 0x000fe20000000800 */
[----:B------:R-:W-:-:S01]  /*31d0*/  FFMA.FTZ R79, R14, UR10, -R63 ;  /* 0x0000000a0e4f7c23 */ /* 0x000fc2000801083f */
[--C-:B------:R-:W-:Y:S01]  /*31e0*/  FFMA.FTZ R8, R12, UR10, -R63.reuse ;  /* 0x0000000a0c087c23 */ /* 0x100fe2000801083f */
[----:B------:R-:W-:-:S01]  /*31f0*/  FFMA.FTZ R14, R26, UR10, -R63 ;  /* 0x0000000a1a0e7c23 */ /* 0x000fc2000801083f */
[----:B------:R-:W-:Y:S01]  /*3200*/  FFMA.FTZ R12, R20, UR10, -R63 ;  /* 0x0000000a140c7c23 */ /* 0x000fe2000801083f */
[----:B------:R-:W-:-:S01]  /*3210*/  FADD.FTZ R26, R37, R38 ;  /* 0x00000026251a7221 */ /* 0x000fc20000010000 */
[--C-:B------:R-:W-:Y:S01]  /*3220*/  FFMA.FTZ R11, R11, UR10, -R63.reuse ;  /* 0x0000000a0b0b7c23 */ /* 0x100fe2000801083f */
[----:B------:R-:W-:-:S01]  /*3230*/  FFMA.FTZ R80, R15, UR10, -R63 ;  /* 0x0000000a0f507c23 */ /* 0x000fc2000801083f */
[----:B------:R-:W0:Y:S01]  /*3240*/  MUFU.EX2 R5, R5 ;  /* 0x0000000500057308 */ /* 0x000e220000000800 */
[----:B------:R-:W-:-:S01]  /*3250*/  FFMA.FTZ R9, R13, UR10, -R63 ;  /* 0x0000000a0d097c23 */ /* 0x000fc2000801083f */
[--C-:B------:R-:W-:Y:S01]  /*3260*/  FFMA.FTZ R15, R27, UR10, -R63.reuse ;  /* 0x0000000a1b0f7c23 */ /* 0x100fe2000801083f */
[----:B------:R-:W-:-:S01]  /*3270*/  FFMA.FTZ R13, R21, UR10, -R63 ;  /* 0x0000000a150d7c23 */ /* 0x000fc2000801083f */
[----:B------:R-:W-:Y:S01]  /*3280*/  FADD.FTZ R27, R39, R26 ;  /* 0x0000001a271b7221 */ /* 0x000fe20000010000 */
[----:B------:R-:W-:-:S01]  /*3290*/  FFMA.FTZ R31, R31, UR10, -R63 ;  /* 0x0000000a1f1f7c23 */ /* 0x000fc2000801083f */
[--C-:B------:R-:W-:Y:S01]  /*32a0*/  FFMA.FTZ R30, R30, UR10, -R63.reuse ;  /* 0x0000000a1e1e7c23 */ /* 0x100fe2000801083f */
[----:B------:R-:W-:-:S01]  /*32b0*/  FFMA.FTZ R24, R24, UR10, -R63 ;  /* 0x0000000a18187c23 */ /* 0x000fc2000801083f */
[----:B------:R-:W1:Y:S01]  /*32c0*/  MUFU.EX2 R65, R65 ;  /* 0x0000004100417308 */ /* 0x000e620000000800 */
[----:B------:R-:W-:-:S01]  /*32d0*/  FADD.FTZ R26, R40, R27 ;  /* 0x0000001b281a7221 */ /* 0x000fc20000010000 */
[--C-:B------:R-:W-:Y:S01]  /*32e0*/  FFMA.FTZ R25, R25, UR10, -R63.reuse ;  /* 0x0000000a19197c23 */ /* 0x100fe2000801083f */
[----:B------:R-:W-:-:S01]  /*32f0*/  FFMA.FTZ R28, R28, UR10, -R63 ;  /* 0x0000000a1c1c7c23 */ /* 0x000fc2000801083f */
[----:B------:R-:W-:Y:S01]  /*3300*/  FFMA.FTZ R29, R29, UR10, -R63 ;  /* 0x0000000a1d1d7c23 */ /* 0x000fe2000801083f */
[----:B------:R-:W-:-:S01]  /*3310*/  FADD.FTZ R27, R41, R26 ;  /* 0x0000001a291b7221 */ /* 0x000fc20000010000 */
[--C-:B------:R-:W-:Y:S01]  /*3320*/  FFMA.FTZ R32, R32, UR10, -R63.reuse ;  /* 0x0000000a20207c23 */ /* 0x100fe2000801083f */
[----:B------:R-:W-:-:S01]  /*3330*/  FFMA.FTZ R33, R33, UR10, -R63 ;  /* 0x0000000a21217c23 */ /* 0x000fc2000801083f */
[----:B------:R-:W2:Y:S01]  /*3340*/  MUFU.EX2 R66, R66 ;  /* 0x0000004200427308 */ /* 0x000ea20000000800 */
[----:B0-----:R-:W-:-:S01]  /*3350*/  FADD.FTZ R20, R4, R5 ;  /* 0x0000000504147221 */ /* 0x001fc20000010000 */
[----:B------:R-:W-:Y:S01]  /*3360*/  FADD.FTZ R82, R42, R27 ;  /* 0x0000001b2a527221 */ /* 0x000fe20000010000 */
[----:B------:R-:W-:-:S01]  /*3370*/  FFMA.FTZ R35, R35, UR10, -R63 ;  /* 0x0000000a23237c23 */ /* 0x000fc2000801083f */
[--C-:B------:R-:W-:Y:S01]  /*3380*/  FFMA.FTZ R36, R36, UR10, -R63.reuse ;  /* 0x0000000a24247c23 */ /* 0x100fe2000801083f */
[----:B------:R-:W-:-:S01]  /*3390*/  FFMA.FTZ R69, R69, UR10, -R63 ;  /* 0x0000000a45457c23 */ /* 0x000fc2000801083f */
[----:B------:R-:W-:Y:S01]  /*33a0*/  FADD.FTZ R27, R43, R82 ;  /* 0x000000522b1b7221 */ /* 0x000fe20000010000 */
[----:B------:R-:W-:-:S01]  /*33b0*/  FFMA.FTZ R54, R54, UR10, -R63 ;  /* 0x0000000a36367c23 */ /* 0x000fc2000801083f */
[----:B------:R-:W0:Y:S01]  /*33c0*/  MUFU.EX2 R6, R6 ;  /* 0x0000000600067308 */ /* 0x000e220000000800 */
[----:B-1----:R-:W-:-:S01]  /*33d0*/  FADD.FTZ R21, R65, R20 ;  /* 0x0000001441157221 */ /* 0x002fc20000010000 */
[----:B------:R-:W-:-:S02]  /*33e0*/  @!P6 VIADD R20, R3, 0x19c40 ;  /* 0x00019c400314e836 */ /* 0x000fc40000000000 */
[----:B------:R-:W-:-:S01]  /*33f0*/  FADD.FTZ R82, R44, R27 ;  /* 0x0000001b2c527221 */ /* 0x000fc20000010000 */
[--C-:B------:R-:W-:Y:S01]  /*3400*/  FFMA.FTZ R72, R72, UR10, -R63.reuse ;  /* 0x0000000a48487c23 */ /* 0x100fe2000801083f */
[----:B------:R-:W-:-:S01]  /*3410*/  FFMA.FTZ R75, R75, UR10, -R63 ;  /* 0x0000000a4b4b7c23 */ /* 0x000fc2000801083f */
[----:B------:R-:W-:Y:S01]  /*3420*/  @!P6 PRMT R20, RZ, 0x654, R20 ;  /* 0x00000654ff14e816 */ /* 0x000fe20000000014 */
[----:B------:R-:W1:Y:S01]  /*3430*/  MUFU.EX2 R7, R7 ;  /* 0x0000000700077308 */ /* 0x000e620000000800 */
[----:B--2---:R-:W-:-:S01]  /*3440*/  FADD.FTZ R21, R66, R21 ;  /* 0x0000001542157221 */ /* 0x004fc20000010000 */
[----:B------:R-:W-:Y:S01]  /*3450*/  F2FP.SATFINITE.E4M3.F32.PACK_AB_MERGE_C R65, R66, R65, RZ ;  /* 0x000000414241723e */ /* 0x000fe200048070ff */
[----:B------:R2:W-:Y:S03]  /*3460*/  @!P6 SYNCS.ARRIVE.TRANS64.RED.A1T0 RZ, [R20+URZ], RZ ;  /* 0x000000ff14ffe9a7 */ /* 0x0005e6000810043f */
[----:B------:R-:W-:-:S02]  /*3470*/  F2FP.SATFINITE.E4M3.F32.PACK_AB_MERGE_C R148, R5, R4, R65 ;  /* 0x000000040594723e */ /* 0x000fc40004807041 */
[----:B------:R-:W3:Y:S01]  /*3480*/  MUFU.EX2 R10, R10 ;  /* 0x0000000a000a7308 */ /* 0x000ee20000000800 */
[----:B0-----:R-:W-:-:S07]  /*3490*/  FADD.FTZ R26, R6, R21 ;  /* 0x00000015061a7221 */ /* 0x001fce0000010000 */
[----:B------:R-:W0:Y:S01]  /*34a0*/  MUFU.EX2 R11, R11 ;  /* 0x0000000b000b7308 */ /* 0x000e220000000800 */
[----:B-1----:R-:W-:-:S07]  /*34b0*/  FADD.FTZ R21, R7, R26 ;  /* 0x0000001a07157221 */ /* 0x002fce0000010000 */
[----:B------:R-:W1:Y:S01]  /*34c0*/  MUFU.EX2 R8, R8 ;  /* 0x0000000800087308 */ /* 0x000e620000000800 */
[----:B---3--:R-:W-:-:S01]  /*34d0*/  FADD.FTZ R26, R10, R21 ;  /* 0x000000150a1a7221 */ /* 0x008fc20000010000 */
[--C-:B------:R-:W-:Y:S01]  /*34e0*/  FFMA.FTZ R21, R34, UR10, -R63.reuse ;  /* 0x0000000a22157c23 */ /* 0x100fe2000801083f */
[----:B------:R-:W-:-:S05]  /*34f0*/  FFMA.FTZ R63, R76, UR10, -R63 ;  /* 0x0000000a4c3f7c23 */ /* 0x000fca000801083f */
[----:B------:R-:W3:Y:S01]  /*3500*/  MUFU.EX2 R9, R9 ;  /* 0x0000000900097308 */ /* 0x000ee20000000800 */
[----:B0-----:R-:W-:-:S07]  /*3510*/  FADD.FTZ R27, R11, R26 ;  /* 0x0000001a0b1b7221 */ /* 0x001fce0000010000 */
[----:B------:R-:W0:Y:S01]  /*3520*/  MUFU.EX2 R79, R79 ;  /* 0x0000004f004f7308 */ /* 0x000e220000000800 */
[----:B-1----:R-:W-:-:S07]  /*3530*/  FADD.FTZ R26, R8, R27 ;  /* 0x0000001b081a7221 */ /* 0x002fce0000010000 */
[----:B------:R-:W1:Y:S01]  /*3540*/  MUFU.EX2 R80, R80 ;  /* 0x0000005000507308 */ /* 0x000e620000000800 */
[----:B---3--:R-:W-:-:S07]  /*3550*/  FADD.FTZ R26, R9, R26 ;  /* 0x0000001a091a7221 */ /* 0x008fce0000010000 */
[----:B------:R-:W3:Y:S01]  /*3560*/  MUFU.EX2 R12, R12 ;  /* 0x0000000c000c7308 */ /* 0x000ee20000000800 */
[----:B0-----:R-:W-:-:S07]  /*3570*/  FADD.FTZ R27, R79, R26 ;  /* 0x0000001a4f1b7221 */ /* 0x001fce0000010000 */
[----:B------:R0:W-:Y:S01]  /*3580*/  MUFU.EX2 R3, R31 ;  /* 0x0000001f00037308 */ /* 0x0001e20000000800 */
[----:B-1----:R-:W-:-:S01]  /*3590*/  FADD.FTZ R27, R80, R27 ;  /* 0x0000001b501b7221 */ /* 0x002fc20000010000 */
[----:B------:R-:W-:-:S04]  /*35a0*/  F2FP.SATFINITE.E4M3.F32.PACK_AB_MERGE_C R79, R80, R79, RZ ;  /* 0x0000004f504f723e */ /* 0x000fc800048070ff */
[----:B------:R-:W-:Y:S02]  /*35b0*/  F2FP.SATFINITE.E4M3.F32.PACK_AB_MERGE_C R136, R9, R8, R79 ;  /* 0x000000080988723e */ /* 0x000fe4000480704f */
[----:B------:R-:W1:Y:S01]  /*35c0*/  MUFU.EX2 R13, R13 ;  /* 0x0000000d000d7308 */ /* 0x000e620000000800 */
[----:B0-----:R-:W-:-:S01]  /*35d0*/  FADD.FTZ R31, R45, R82 ;  /* 0x000000522d1f7221 */ /* 0x001fc20000010000 */
[----:B---3--:R-:W-:-:S06]  /*35e0*/  FADD.FTZ R26, R12, R27 ;  /* 0x0000001b0c1a7221 */ /* 0x008fcc0000010000 */
[----:B--2---:R0:W-:Y:S08]  /*35f0*/  MUFU.EX2 R20, R30 ;  /* 0x0000001e00147308 */ /* 0x0041f00000000800 */
[----:B------:R-:W2:Y:S01]  /*3600*/  MUFU.EX2 R24, R24 ;  /* 0x0000001800187308 */ /* 0x000ea20000000800 */
[----:B0-----:R-:W-:-:S01]  /*3610*/  FADD.FTZ R30, R46, R31 ;  /* 0x0000001f2e1e7221 */ /* 0x001fc20000010000 */
[----:B-1----:R-:W-:-:S03]  /*3620*/  FADD.FTZ R27, R13, R26 ;  /* 0x0000001a0d1b7221 */ /* 0x002fc60000010000 */
[----:B------:R-:W-:-:S03]  /*3630*/  FADD.FTZ R31, R47, R30 ;  /* 0x0000001e2f1f7221 */ /* 0x000fc60000010000 */
[----:B------:R-:W0:Y:S01]  /*3640*/  MUFU.EX2 R25, R25 ;  /* 0x0000001900197308 */ /* 0x000e220000000800 */
[----:B------:R-:W-:-:S04]  /*3650*/  FADD.FTZ R31, R52, R31 ;  /* 0x0000001f341f7221 */ /* 0x000fc80000010000 */
[----:B------:R-:W-:-:S03]  /*3660*/  FADD.FTZ R30, R48, R31 ;  /* 0x0000001f301e7221 */ /* 0x000fc60000010000 */
[----:B------:R-:W1:Y:S01]  /*3670*/  MUFU.EX2 R14, R14 ;  /* 0x0000000e000e7308 */ /* 0x000e620000000800 */
[----:B------:R-:W-:-:S01]  /*3680*/  FADD.FTZ R31, R49, R30 ;  /* 0x0000001e311f7221 */ /* 0x000fc20000010000 */
[----:B--2---:R-:W-:-:S03]  /*3690*/  FADD.FTZ R30, R24, R27 ;  /* 0x0000001b181e7221 */ /* 0x004fc60000010000 */
[----:B------:R-:W-:Y:S01]  /*36a0*/  FADD.FTZ R34, R68, R31 ;  /* 0x0000001f44227221 */ /* 0x000fe20000010000 */
[----:B------:R-:W-:Y:S02]  /*36b0*/  F2FP.SATFINITE.E4M3.F32.PACK_AB_MERGE_C R31, R11, R10, RZ ;  /* 0x0000000a0b1f723e */ /* 0x000fe400048070ff */
[----:B------:R-:W2:Y:S01]  /*36c0*/  MUFU.EX2 R15, R15 ;  /* 0x0000000f000f7308 */ /* 0x000ea20000000800 */
[----:B------:R-:W-:-:S01]  /*36d0*/  FADD.FTZ R71, R71, R34 ;  /* 0x0000002247477221 */ /* 0x000fc20000010000 */
[C---:B0-----:R-:W-:Y:S01]  /*36e0*/  FADD.FTZ R27, R25.reuse, R30 ;  /* 0x0000001e191b7221 */ /* 0x041fe20000010000 */
[----:B------:R-:W-:Y:S02]  /*36f0*/  F2FP.SATFINITE.E4M3.F32.PACK_AB_MERGE_C R34, R25, R24, RZ ;  /* 0x000000181922723e */ /* 0x000fe400048070ff */
[----:B------:R-:W-:Y:S01]  /*3700*/  FADD.FTZ R30, R70, R71 ;  /* 0x00000047461e7221 */ /* 0x000fe20000010000 */
[----:B------:R-:W-:Y:S02]  /*3710*/  F2FP.SATFINITE.E4M3.F32.PACK_AB_MERGE_C R150, R7, R6, R31 ;  /* 0x000000060796723e */ /* 0x000fe4000480701f */
[----:B------:R-:W0:Y:S01]  /*3720*/  MUFU.EX2 R28, R28 ;  /* 0x0000001c001c7308 */ /* 0x000e220000000800 */
[----:B-1----:R-:W-:-:S01]  /*3730*/  FADD.FTZ R10, R14, R27 ;  /* 0x0000001b0e0a7221 */ /* 0x002fc20000010000 */
[----:B------:R-:W-:Y:S01]  /*3740*/  FADD.FTZ R30, R73, R30 ;  /* 0x0000001e491e7221 */ /* 0x000fe20000010000 */
[----:B------:R-:W-:-:S03]  /*3750*/  F2FP.SATFINITE.E4M3.F32.PACK_AB_MERGE_C R138, R13, R12, R34 ;  /* 0x0000000c0d8a723e */ /* 0x000fc60004807022 */
[----:B------:R-:W-:Y:S01]  /*3760*/  FADD.FTZ R25, R77, R30 ;  /* 0x0000001e4d197221 */ /* 0x000fe20000010000 */
[----:B------:R-:W-:Y:S01]  /*3770*/  F2FP.SATFINITE.E4M3.F32.PACK_AB_MERGE_C R77, R78, R77, RZ ;  /* 0x0000004d4e4d723e */ /* 0x000fe200048070ff */
[----:B------:R-:W1:Y:S01]  /*3780*/  MUFU.EX2 R29, R29 ;  /* 0x0000001d001d7308 */ /* 0x000e620000000800 */
[----:B--2---:R-:W-:-:S01]  /*3790*/  FADD.FTZ R11, R15, R10 ;  /* 0x0000000a0f0b7221 */ /* 0x004fc20000010000 */
[----:B------:R-:W-:Y:S01]  /*37a0*/  FADD.FTZ R25, R78, R25 ;  /* 0x000000194e197221 */ /* 0x000fe20000010000 */
[----:B------:R-:W-:-:S03]  /*37b0*/  F2FP.SATFINITE.E4M3.F32.PACK_AB_MERGE_C R141, R73, R70, R77 ;  /* 0x00000046498d723e */ /* 0x000fc6000480704d */
[----:B------:R-:W-:Y:S02]  /*37c0*/  FADD.FTZ R24, R56, R25 ;  /* 0x0000001938187221 */ /* 0x000fe40000010000 */
[----:B------:R-:W2:Y:S01]  /*37d0*/  MUFU.EX2 R50, R50 ;  /* 0x0000003200327308 */ /* 0x000ea20000000800 */
[----:B0-----:R-:W-:-:S01]  /*37e0*/  FADD.FTZ R10, R28, R11 ;  /* 0x0000000b1c0a7221 */ /* 0x001fc20000010000 */
[----:B------:R-:W-:-:S06]  /*37f0*/  FADD.FTZ R27, R61, R24 ;  /* 0x000000183d1b7221 */ /* 0x000fcc0000010000 */
[----:B------:R-:W0:Y:S01]  /*3800*/  MUFU.EX2 R32, R32 ;  /* 0x0000002000207308 */ /* 0x000e220000000800 */
[----:B-1----:R-:W-:-:S01]  /*3810*/  FADD.FTZ R10, R29, R10 ;  /* 0x0000000a1d0a7221 */ /* 0x002fc20000010000 */
[----:B------:R-:W-:-:S03]  /*3820*/  F2FP.SATFINITE.E4M3.F32.PACK_AB_MERGE_C R28, R29, R28, RZ ;  /* 0x0000001c1d1c723e */ /* 0x000fc600048070ff */
[----:B------:R-:W-:Y:S01]  /*3830*/  FADD.FTZ R11, R3, R10 ;  /* 0x0000000a030b7221 */ /* 0x000fe20000010000 */
[----:B------:R-:W-:Y:S02]  /*3840*/  F2FP.SATFINITE.E4M3.F32.PACK_AB_MERGE_C R140, R15, R14, R28 ;  /* 0x0000000e0f8c723e */ /* 0x000fe4000480701c */
[----:B------:R-:W1:Y:S01]  /*3850*/  MUFU.EX2 R51, R51 ;  /* 0x0000003300337308 */ /* 0x000e620000000800 */
[----:B------:R-:W-:-:S01]  /*3860*/  FADD.FTZ R25, R20, R11 ;  /* 0x0000000b14197221 */ /* 0x000fc20000010000 */
[----:B--2---:R-:W-:-:S06]  /*3870*/  FADD.FTZ R24, R50, R27 ;  /* 0x0000001b32187221 */ /* 0x004fcc0000010000 */
[----:B------:R-:W2:Y:S01]  /*3880*/  MUFU.EX2 R33, R33 ;  /* 0x0000002100217308 */ /* 0x000ea20000000800 */
[----:B0-----:R-:W-:-:S07]  /*3890*/  FADD.FTZ R10, R32, R25 ;  /* 0x00000019200a7221 */ /* 0x001fce0000010000 */
[----:B------:R-:W-:Y:S01]  /*38a0*/  MUFU.EX2 R55, R55 ;  /* 0x0000003700377308 */ /* 0x000fe20000000800 */
[----:B-1----:R-:W-:-:S01]  /*38b0*/  FADD.FTZ R24, R51, R24 ;  /* 0x0000001833187221 */ /* 0x002fc20000010000 */
[----:B------:R-:W-:-:S04]  /*38c0*/  F2FP.SATFINITE.E4M3.F32.PACK_AB_MERGE_C R50, R51, R50, RZ ;  /* 0x000000323332723e */ /* 0x000fc800048070ff */
[----:B------:R-:W-:Y:S02]  /*38d0*/  F2FP.SATFINITE.E4M3.F32.PACK_AB_MERGE_C R143, R61, R56, R50 ;  /* 0x000000383d8f723e */ /* 0x000fe40004807032 */
[----:B------:R-:W0:Y:S01]  /*38e0*/  MUFU.EX2 R58, R58 ;  /* 0x0000003a003a7308 */ /* 0x000e220000000800 */
[----:B--2---:R-:W-:-:S01]  /*38f0*/  FADD.FTZ R10, R33, R10 ;  /* 0x0000000a210a7221 */ /* 0x004fc20000010000 */
[----:B------:R-:W-:-:S04]  /*3900*/  F2FP.SATFINITE.E4M3.F32.PACK_AB_MERGE_C R32, R33, R32, RZ ;  /* 0x000000202120723e */ /* 0x000fc800048070ff */
[----:B------:R-:W-:Y:S02]  /*3910*/  F2FP.SATFINITE.E4M3.F32.PACK_AB_MERGE_C R142, R20, R3, R32 ;  /* 0x00000003148e723e */ /* 0x000fe40004807020 */
[----:B------:R-:W1:Y:S08]  /*3920*/  MUFU.EX2 R53, R53 ;  /* 0x0000003500357308 */ /* 0x000e700000000800 */
[----:B------:R-:W2:Y:S01]  /*3930*/  MUFU.EX2 R21, R21 ;  /* 0x0000001500157308 */ /* 0x000ea20000000800 */
[----:B0-----:R-:W-:-:S07]  /*3940*/  F2FP.SATFINITE.E4M3.F32.PACK_AB_MERGE_C R29, R58, R55, RZ ;  /* 0x000000373a1d723e */ /* 0x001fce00048070ff */
[----:B------:R-:W0:Y:S01]  /*3950*/  MUFU.EX2 R64, R64 ;  /* 0x0000004000407308 */ /* 0x000e220000000800 */
[----:B-1----:R-:W-:-:S07]  /*3960*/  FADD.FTZ R27, R53, R24 ;  /* 0x00000018351b7221 */ /* 0x002fce0000010000 */
[----:B------:R-:W1:Y:S01]  /*3970*/  MUFU.EX2 R26, R35 ;  /* 0x00000023001a7308 */ /* 0x000e620000000800 */
[----:B--2---:R-:W-:-:S07]  /*3980*/  FADD.FTZ R25, R21, R10 ;  /* 0x0000000a15197221 */ /* 0x004fce0000010000 */
[----:B------:R-:W2:Y:S01]  /*3990*/  MUFU.EX2 R36, R36 ;  /* 0x0000002400247308 */ /* 0x000ea20000000800 */
[C---:B0-----:R-:W-:Y:S01]  /*39a0*/  F2FP.SATFINITE.E4M3.F32.PACK_AB_MERGE_C R145, R64.reuse, R53, R29 ;  /* 0x000000354091723e */ /* 0x041fe2000480701d */
[----:B------:R-:W-:-:S04]  /*39b0*/  FADD.FTZ R64, R64, R27 ;  /* 0x0000001b40407221 */ /* 0x000fc80000010000 */
[----:B------:R-:W-:Y:S02]  /*39c0*/  FADD.FTZ R55, R55, R64 ;  /* 0x0000004037377221 */ /* 0x000fe40000010000 */
[----:B------:R-:W0:Y:S01]  /*39d0*/  MUFU.EX2 R69, R69 ;  /* 0x0000004500457308 */ /* 0x000e220000000800 */
[----:B-1----:R-:W-:-:S01]  /*39e0*/  FADD.FTZ R25, R26, R25 ;  /* 0x000000191a197221 */ /* 0x002fc20000010000 */
[----:B------:R-:W-:-:S06]  /*39f0*/  FADD.FTZ R58, R58, R55 ;  /* 0x000000373a3a7221 */ /* 0x000fcc0000010000 */
[----:B------:R-:W-:Y:S01]  /*3a00*/  MUFU.EX2 R59, R59 ;  /* 0x0000003b003b7308 */ /* 0x000fe20000000800 */
[----:B--2---:R-:W-:-:S07]  /*3a10*/  FADD.FTZ R4, R36, R25 ;  /* 0x0000001924047221 */ /* 0x004fce0000010000 */
[----:B------:R-:W1:Y:S01]  /*3a20*/  MUFU.EX2 R62, R62 ;  /* 0x0000003e003e7308 */ /* 0x000e620000000800 */
[C---:B0-----:R-:W-:Y:S01]  /*3a30*/  F2FP.SATFINITE.E4M3.F32.PACK_AB_MERGE_C R36, R69.reuse, R36, RZ ;  /* 0x000000244524723e */ /* 0x041fe200048070ff */
[----:B------:R-:W-:-:S03]  /*3a40*/  FADD.FTZ R69, R69, R4 ;  /* 0x0000000445457221 */ /* 0x000fc60000010000 */
[----:B------:R-:W-:-:S03]  /*3a50*/  F2FP.SATFINITE.E4M3.F32.PACK_AB_MERGE_C R144, R26, R21, R36 ;  /* 0x000000151a90723e */ /* 0x000fc60004807024 */
[----:B------:R-:W0:Y:S08]  /*3a60*/  MUFU.EX2 R57, R57 ;  /* 0x0000003900397308 */ /* 0x000e300000000800 */
[----:B------:R-:W2:Y:S01]  /*3a70*/  MUFU.EX2 R54, R54 ;  /* 0x0000003600367308 */ /* 0x000ea20000000800 */
[----:B-1----:R-:W-:-:S07]  /*3a80*/  F2FP.SATFINITE.E4M3.F32.PACK_AB_MERGE_C R6, R62, R59, RZ ;  /* 0x0000003b3e06723e */ /* 0x002fce00048070ff */
[----:B------:R-:W1:Y:S01]  /*3a90*/  MUFU.EX2 R60, R60 ;  /* 0x0000003c003c7308 */ /* 0x000e620000000800 */
[----:B0-----:R-:W-:-:S07]  /*3aa0*/  FADD.FTZ R5, R57, R58 ;  /* 0x0000003a39057221 */ /* 0x001fce0000010000 */
[----:B------:R-:W0:Y:S01]  /*3ab0*/  MUFU.EX2 R11, R72 ;  /* 0x00000048000b7308 */ /* 0x000e220000000800 */
[----:B--2---:R-:W-:-:S07]  /*3ac0*/  FADD.FTZ R4, R54, R69 ;  /* 0x0000004536047221 */ /* 0x004fce0000010000 */
[----:B------:R-:W2:Y:S01]  /*3ad0*/  MUFU.EX2 R75, R75 ;  /* 0x0000004b004b7308 */ /* 0x000ea20000000800 */
[C---:B-1----:R-:W-:Y:S01]  /*3ae0*/  F2FP.SATFINITE.E4M3.F32.PACK_AB_MERGE_C R147, R60.reuse, R57, R6 ;  /* 0x000000393c93723e */ /* 0x042fe20004807006 */
[----:B------:R-:W-:-:S04]  /*3af0*/  FADD.FTZ R60, R60, R5 ;  /* 0x000000053c3c7221 */ /* 0x000fc80000010000 */
[----:B------:R-:W-:Y:S02]  /*3b00*/  FADD.FTZ R59, R59, R60 ;  /* 0x0000003c3b3b7221 */ /* 0x000fe40000010000 */
[----:B------:R-:W1:Y:S01]  /*3b10*/  MUFU.EX2 R10, R63 ;  /* 0x0000003f000a7308 */ /* 0x000e620000000800 */
[----:B0-----:R-:W-:-:S04]  /*3b20*/  FADD.FTZ R4, R11, R4 ;  /* 0x000000040b047221 */ /* 0x001fc80000010000 */
[----:B--2---:R-:W-:Y:S01]  /*3b30*/  FADD.FTZ R5, R75, R4 ;  /* 0x000000044b057221 */ /* 0x004fe20000010000 */
[----:B------:R-:W-:-:S01]  /*3b40*/  FADD.FTZ R4, R62, R59 ;  /* 0x0000003b3e047221 */ /* 0x000fc20000010000 */
[C---:B-1----:R-:W-:Y:S02]  /*3b50*/  F2FP.SATFINITE.E4M3.F32.PACK_AB_MERGE_C R3, R10.reuse, R75, RZ ;  /* 0x0000004b0a03723e */ /* 0x042fe400048070ff */
[----:B------:R-:W-:-:S02]  /*3b60*/  FADD.FTZ R5, R10, R5 ;  /* 0x000000050a057221 */ /* 0x000fc40000010000 */
[----:B------:R-:W-:Y:S01]  /*3b70*/  F2FP.SATFINITE.E4M3.F32.PACK_AB_MERGE_C R146, R11, R54, R3 ;  /* 0x000000360b92723e */ /* 0x000fe20004807003 */
[----:B------:R-:W-:Y:S06]  /*3b80*/  @!P1 BRA `(.L_x_15) ;  /* 0x0000002400609947 */ /* 0x000fec0003800000 */
[----:B------:R-:W-:Y:S01]  /*3b90*/  IMAD.MOV.U32 R6, RZ, RZ, R67 ;  /* 0x000000ffff067224 */ /* 0x000fe200078e0043 */
[----:B------:R-:W-:Y:S01]  /*3ba0*/  CS2R R134, SRZ ;  /* 0x0000000000867805 */ /* 0x000fe2000001ff00 */
[----:B------:R-:W-:Y:S01]  /*3bb0*/  IMAD.MOV.U32 R3, RZ, RZ, R74 ;  /* 0x000000ffff037224 */ /* 0x000fe200078e004a */
[----:B------:R-:W-:Y:S02]  /*3bc0*/  CS2R R132, SRZ ;  /* 0x0000000000847805 */ /* 0x000fe4000001ff00 */
[----:B------:R-:W-:Y:S02]  /*3bd0*/  CS2R R130, SRZ ;  /* 0x0000000000827805 */ /* 0x000fe4000001ff00 */
[----:B------:R-:W-:Y:S02]  /*3be0*/  CS2R R128, SRZ ;  /* 0x0000000000807805 */ /* 0x000fe4000001ff00 */
[----:B------:R-:W-:Y:S02]  /*3bf0*/  CS2R R126, SRZ ;  /* 0x00000000007e7805 */ /* 0x000fe4000001ff00 */
[----:B------:R-:W-:-:S02]  /*3c00*/  CS2R R124, SRZ ;  /* 0x00000000007c7805 */ /* 0x000fc4000001ff00 */
[----:B------:R-:W-:Y:S02]  /*3c10*/  CS2R R122, SRZ ;  /* 0x00000000007a7805 */ /* 0x000fe4000001ff00 */
        /* <DEDUP_REMOVED lines=16> */
[----:B------:R-:W-:Y:S01]  /*3d20*/  CS2R R88, SRZ ;  /* 0x0000000000587805 */ /* 0x000fe2000001ff00 */
[----:B------:R-:W-:Y:S01]  /*3d30*/  UIADD3 UR46, UR46, -0x2, URZ ;  /* 0xfffffffe2e2e7890 */ /* 0x000fe2000fffe03f */
[----:B------:R-:W-:Y:S01]  /*3d40*/  UMOV UR18, UR37 ;  /* 0x0000002500127c82 */ /* 0x000fe20008000000 */
[----:B------:R-:W-:Y:S01]  /*3d50*/  UMOV UR19, UR38 ;  /* 0x0000002600137c82 */ /* 0x000fe20008000000 */
[----:B------:R-:W-:-:S09]  /*3d60*/  ULDC UR17, c[0x0][0x988] ;  /* 0x0002620000117ab9 */ /* 0x000fd20000000800 */
.L_x_25:
[----:B------:R-:W-:-:S04]  /*3d70*/  UISETP.NE.AND UP0, UPT, UR19, 0x1, UPT ;  /* 0x000000011300788c */ /* 0x000fc8000bf05270 */
[----:B------:R-:W-:-:S04]  /*3d80*/  USEL UR37, URZ, 0x1, UP0 ;  /* 0x000000013f257887 */ /* 0x000fc80008000000 */
[----:B------:R-:W-:Y:S01]  /*3d90*/  ULOP3.LUT UR37, UR18, UR37, URZ, 0x3c, !UPT ;  /* 0x0000002512257292 */ /* 0x000fe2000f8e3c3f */
[----:B------:R-:W-:Y:S11]  /*3da0*/  @!P0 BRA `(.L_x_16) ;  /* 0x0000000000048947 */ /* 0x000ff60003800000 */
[----:B------:R-:W-:Y:S01]  /*3db0*/  BPT.TRAP 0x1 ;  /* 0x000000040000795c */ /* 0x000fe20000300000 */
.L_x_16:
[----:B------:R-:W-:Y:S01]  /*3dc0*/  UIADD3 UR38, UR19, 0x1, URZ ;  /* 0x0000000113267890 */ /* 0x000fe2000fffe03f */
[----:B------:R-:W-:-:S03]  /*3dd0*/  IMAD.U32 R7, RZ, RZ, UR37 ;  /* 0x00000025ff077e24 */ /* 0x000fc6000f8e00ff */
[----:B------:R-:W-:Y:S02]  /*3de0*/  UISETP.NE.AND UP0, UPT, UR38, 0x2, UPT ;  /* 0x000000022600788c */ /* 0x000fe4000bf05270 */
[----:B------:R-:W-:Y:S02]  /*3df0*/  SHF.L.U32 R7, R7, 0x1f, RZ ;  /* 0x0000001f07077819 */ /* 0x000fe400000006ff */
[----:B------:R-:W-:-:S04]  /*3e00*/  USEL UR38, UR38, URZ, UP0 ;  /* 0x0000003f26267287 */ /* 0x000fc80008000000 */
[----:B------:R-:W-:-:S09]  /*3e10*/  ULEA UR20, UR38, UR43, 0x3 ;  /* 0x0000002b26147291 */ /* 0x000fd2000f8e183f */
[----:B------:R0:W1:Y:S01]  /*3e20*/  SYNCS.PHASECHK.TRANS64.TRYWAIT P1, [UR20+0x19c30], R7 ;  /* 0x019c3007ff0075a7 */ /* 0x0000620008020154 */
[----:B------:R-:W-:Y:S05]  /*3e30*/  @!P0 BRA `(.L_x_17) ;  /* 0x0000000000048947 */ /* 0x000fea0003800000 */
[----:B------:R-:W-:Y:S01]  /*3e40*/  BPT.TRAP 0x1 ;  /* 0x000000040000795c */ /* 0x000fe20000300000 */
.L_x_17:
[----:B-1----:R-:W-:Y:S05]  /*3e50*/  @P1 BRA `(.L_x_18) ;  /* 0x0000000000081947 */ /* 0x002fea0003800000 */
[----:B------:R-:W1:Y:S02]  /*3e60*/  SYNCS.PHASECHK.TRANS64.TRYWAIT P1, [UR20+0x19c30], R7 ;  /* 0x019c3007ff0075a7 */ /* 0x000e640008020154 */
[----:B-1----:R-:W-:Y:S05]  /*3e70*/  @!P1 BRA `(.L_x_19) ;  /* 0x0000007400789947 */ /* 0x002fea0003800000 */
.L_x_18:
[----:B------:R-:W-:Y:S01]  /*3e80*/  UIMAD UR14, UR38, 0x300, UR16 ;  /* 0x00000300260e78a4 */ /* 0x000fe2000f8e0210 */
[----:B------:R-:W-:Y:S01]  /*3e90*/  WARPGROUP.ARRIVE ;  /* 0x00000000000079c5 */ /* 0x000fe20000000000 */
[----:B------:R-:W-:Y:S01]  /*3ea0*/  UMOV UR15, 0xc0000010 ;  /* 0xc0000010000f7882 */ /* 0x000fe20000000000 */
[----:B------:R-:W-:Y:S01]  /*3eb0*/  UMOV UR7, 0xc0000010 ;  /* 0xc000001000077882 */ /* 0x000fe20000000000 */
[----:B------:R-:W-:Y:S02]  /*3ec0*/  UIADD3 UR6, UR14, 0x100, URZ ;  /* 0x000001000e067890 */ /* 0x000fe4000fffe03f */
[----:B------:R-:W-:Y:S01]  /*3ed0*/  UIADD3 UR10, UR14, 0x200, URZ ;  /* 0x000002000e0a7890 */ /* 0x000fe2000fffe03f */
[----:B------:R-:W-:Y:S02]  /*3ee0*/  UMOV UR11, 0xc0000010 ;  /* 0xc0000010000b7882 */ /* 0x000fe40000000000 */
[----:B------:R-:W-:Y:S03]  /*3ef0*/  QGMMA.64x128x32.F32.E4M3.E4M3 R24, gdesc[UR12], RZ, !UPT, gsb0 ;  /* 0x01e000000c1879f3 */ /* 0x000fe6000c0008ff */
[----:B------:R-:W-:-:S02]  /*3f00*/  WARPGROUP.DEPBAR.LE gsb0, 0x0 ;  /* 0x00008000000079c5 */ /* 0x000fc40000010000 */
[----:B------:R-:W-:-:S07]  /*3f10*/  WARPGROUP.ARRIVE ;  /* 0x00000000000079c5 */ /* 0x000fce0000000000 */
[----:B------:R-:W-:Y:S03]  /*3f20*/  QGMMA.64x128x32.F32.E4M3.E4M3 R24, gdesc[UR4], R24, gsb0 ;  /* 0x01e00000041879f3 */ /* 0x000fe60008000818 */
[----:B------:R-:W-:Y:S02]  /*3f30*/  WARPGROUP.DEPBAR.LE gsb0, 0x0 ;  /* 0x00008000000079c5 */ /* 0x000fe40000010000 */
[----:B------:R-:W-:-:S07]  /*3f40*/  WARPGROUP.ARRIVE ;  /* 0x00000000000079c5 */ /* 0x000fce0000000000 */
[----:B------:R-:W-:Y:S03]  /*3f50*/  QGMMA.64x128x32.F32.E4M3.E4M3 R24, gdesc[UR8], R24, gsb0 ;  /* 0x01e00000081879f3 */ /* 0x000fe60008000818 */
[----:B------:R-:W-:Y:S02]  /*3f60*/  WARPGROUP.DEPBAR.LE gsb0, 0x0 ;  /* 0x00008000000079c5 */ /* 0x000fe40000010000 */
[----:B------:R-:W-:Y:S05]  /*3f70*/  @!P0 BRA `(.L_x_20) ;  /* 0x0000000000048947 */ /* 0x000fea0003800000 */
[----:B------:R-:W-:Y:S01]  /*3f80*/  BPT.TRAP 0x1 ;  /* 0x000000040000795c */ /* 0x000fe20000300000 */
.L_x_20:
[----:B------:R-:W-:Y:S01]  /*3f90*/  ULEA UR14, UR19, UR43, 0x3 ;  /* 0x0000002b130e7291 */ /* 0x000fe2000f8e183f */
[----:B01----:R-:W-:-:S05]  /*3fa0*/  IMAD.U32 R7, RZ, RZ, UR18 ;  /* 0x00000012ff077e24 */ /* 0x003fca000f8e00ff */
[----:B------:R-:W-:-:S04]  /*3fb0*/  SHF.L.U32 R7, R7, 0x1f, RZ ;  /* 0x0000001f07077819 */ /* 0x000fc800000006ff */
[----:B------:R0:W1:Y:S01]  /*3fc0*/  SYNCS.PHASECHK.TRANS64.TRYWAIT P1, [UR14+0x19c50], R7 ;  /* 0x019c5007ff0075a7 */ /* 0x000062000802014e */
[----:B------:R-:W-:Y:S05]  /*3fd0*/  @!P0 BRA `(.L_x_21) ;  /* 0x0000000000048947 */ /* 0x000fea0003800000 */
[----:B------:R-:W-:Y:S01]  /*3fe0*/  BPT.TRAP 0x1 ;  /* 0x000000040000795c */ /* 0x000fe20000300000 */
.L_x_21:
[----:B-1----:R-:W-:Y:S05]  /*3ff0*/  @P1 BRA `(.L_x_22) ;  /* 0x0000000000081947 */ /* 0x002fea0003800000 */
[----:B------:R-:W1:Y:S02]  /*4000*/  SYNCS.PHASECHK.TRANS64.TRYWAIT P1, [UR14+0x19c50], R7 ;  /* 0x019c5007ff0075a7 */ /* 0x000e64000802014e */
[----:B-1----:R-:W-:Y:S05]  /*4010*/  @!P1 BRA `(.L_x_23) ;  /* 0x0000007400289947 */ /* 0x002fea0003800000 */
.L_x_22:
[----:B------:R-:W-:Y:S01]  /*4020*/  UIADD3 UR6, UR43, 0x3000, URZ ;  /* 0x000030002b067890 */ /* 0x000fe2000fffe03f */
[C---:B-1----:R-:W-:Y:S01]  /*4030*/  FMUL.FTZ R8, R0.reuse, R24 ;  /* 0x0000001800087220 */ /* 0x042fe20000410000 */
[C---:B------:R-:W-:Y:S01]  /*4040*/  FMUL.FTZ R9, R0.reuse, R26 ;  /* 0x0000001a00097220 */ /* 0x040fe20000410000 */
[C---:B0-----:R-:W-:Y:S01]  /*4050*/  FMUL.FTZ R7, R0.reuse, R25 ;  /* 0x0000001900077220 */ /* 0x041fe20000410000 */
[----:B------:R-:W-:Y:S01]  /*4060*/  USHF.R.U32.HI UR6, URZ, 0x4, UR6 ;  /* 0x000000043f067899 */ /* 0x000fe20008011606 */
[C---:B------:R-:W-:Y:S01]  /*4070*/  FMUL.FTZ R10, R0.reuse, R27 ;  /* 0x0000001b000a7220 */ /* 0x040fe20000410000 */
[C---:B------:R-:W-:Y:S01]  /*4080*/  FMUL.FTZ R11, R0.reuse, R28 ;  /* 0x0000001c000b7220 */ /* 0x040fe20000410000 */
[----:B------:R-:W0:Y:S01]  /*4090*/  MUFU.TANH R8, R8 ;  /* 0x0000000800087308 */ /* 0x000e220000002400 */
[----:B------:R-:W-:Y:S01]  /*40a0*/  ULOP3.LUT UR6, UR6, 0x3fff, URZ, 0xc0, !UPT ;  /* 0x00003fff06067892 */ /* 0x000fe2000f8ec03f */
[----:B------:R-:W-:Y:S01]  /*40b0*/  WARPGROUP.ARRIVE ;  /* 0x00000000000079c5 */ /* 0x000fe20000000000 */
[C---:B------:R-:W-:Y:S01]  /*40c0*/  FMUL.FTZ R13, R0.reuse, R30 ;  /* 0x0000001e000d7220 */ /* 0x040fe20000410000 */
[C---:B------:R-:W-:Y:S01]  /*40d0*/  FMUL.FTZ R12, R0.reuse, R29 ;  /* 0x0000001d000c7220 */ /* 0x040fe20000410000 */
[----:B------:R-:W-:Y:S01]  /*40e0*/  ULOP3.LUT UR6, UR6, 0x10000, URZ, 0xfc, !UPT ;  /* 0x0001000006067892 */ /* 0x000fe2000f8efc3f */
[C---:B------:R-:W-:Y:S01]  /*40f0*/  FMUL.FTZ R14, R0.reuse, R31 ;  /* 0x0000001f000e7220 */ /* 0x040fe20000410000 */
[----:B------:R-:W-:Y:S01]  /*4100*/  UMOV UR7, 0x40000040 ;  /* 0x4000004000077882 */ /* 0x000fe20000000000 */
[----:B------:R-:W1:Y:S01]  /*4110*/  MUFU.TANH R9, R9 ;  /* 0x0000000900097308 */ /* 0x000e620000002400 */
[----:B------:R-:W-:Y:S01]  /*4120*/  UIMAD UR11, UR19, 0x300, UR6 ;  /* 0x00000300130b78a4 */ /* 0x000fe2000f8e0206 */
[C---:B------:R-:W-:Y:S01]  /*4130*/  FMUL.FTZ R15, R0.reuse, R32 ;  /* 0x00000020000f7220 */ /* 0x040fe20000410000 */
[C---:B------:R-:W-:Y:S01]  /*4140*/  FMUL.FTZ R21, R0.reuse, R34 ;  /* 0x0000002200157220 */ /* 0x040fe20000410000 */
[C---:B------:R-:W-:Y:S01]  /*4150*/  FMUL.FTZ R20, R0.reuse, R33 ;  /* 0x0000002100147220 */ /* 0x040fe20000410000 */
[C---:B------:R-:W-:Y:S01]  /*4160*/  FMUL.FTZ R31, R0.reuse, R42 ;  /* 0x0000002a001f7220 */ /* 0x040fe20000410000 */
[C---:B------:R-:W-:Y:S01]  /*4170*/  FMUL.FTZ R42, R0.reuse, R53 ;  /* 0x00000035002a7220 */ /* 0x040fe20000410000 */
[C---:B------:R-:W-:Y:S01]  /*4180*/  FMUL.FTZ R53, R0.reuse, R64 ;  /* 0x0000004000357220 */ /* 0x040fe20000410000 */
[----:B------:R-:W2:Y:S01]  /*4190*/  MUFU.TANH R7, R7 ;  /* 0x0000000700077308 */ /* 0x000ea20000002400 */
[----:B------:R-:W-:Y:S01]  /*41a0*/  UMOV UR6, UR11 ;  /* 0x0000000b00067c82 */ /* 0x000fe20008000000 */
[C---:B------:R-:W-:Y:S01]  /*41b0*/  FMUL.FTZ R24, R0.reuse, R35 ;  /* 0x0000002300187220 */ /* 0x040fe20000410000 */
[----:B------:R-:W-:Y:S01]  /*41c0*/  QGMMA.64x96x32.F32.E4M3.E4M3 R88, R148, gdesc[UR4], R88, gsb0 ;  /* 0x0160000494587df3 */ /* 0x000fe20008000858 */
[----:B------:R-:W-:Y:S01]  /*41d0*/  FMUL.FTZ R32, R0, R43 ;  /* 0x0000002b00207220 */ /* 0x000fe20000410000 */
[----:B0-----:R-:W-:Y:S01]  /*41e0*/  FMNMX.FTZ R64, R8, R3, !PT ;  /* 0x0000000308407209 */ /* 0x001fe20007810000 */
[C---:B------:R-:W-:Y:S01]  /*41f0*/  FMUL.FTZ R25, R0.reuse, R36 ;  /* 0x0000002400197220 */ /* 0x040fe20000410000 */
[C---:B------:R-:W-:Y:S01]  /*4200*/  FMUL.FTZ R43, R0.reuse, R54 ;  /* 0x00000036002b7220 */ /* 0x040fe20000410000 */
[----:B------:R-:W0:Y:S01]  /*4210*/  MUFU.TANH R10, R10 ;  /* 0x0000000a000a7308 */ /* 0x000e220000002400 */
[C---:B------:R-:W-:Y:S01]  /*4220*/  FMUL.FTZ R54, R0.reuse, R65 ;  /* 0x0000004100367220 */ /* 0x040fe20000410000 */
[----:B-1----:R-:W-:Y:S01]  /*4230*/  FMNMX.FTZ R65, R9, R6, !PT ;  /* 0x0000000609417209 */ /* 0x002fe20007810000 */
[C---:B------:R-:W-:Y:S01]  /*4240*/  FMUL.FTZ R27, R0.reuse, R38 ;  /* 0x00000026001b7220 */ /* 0x040fe20000410000 */
[C---:B------:R-:W-:Y:S01]  /*4250*/  FMUL.FTZ R33, R0.reuse, R44 ;  /* 0x0000002c00217220 */ /* 0x040fe20000410000 */
[C---:B------:R-:W-:Y:S01]  /*4260*/  FMUL.FTZ R26, R0.reuse, R37 ;  /* 0x00000025001a7220 */ /* 0x040fe20000410000 */
[C---:B------:R-:W-:Y:S01]  /*4270*/  FMUL.FTZ R44, R0.reuse, R55 ;  /* 0x00000037002c7220 */ /* 0x040fe20000410000 */
[C---:B------:R-:W-:Y:S01]  /*4280*/  FMUL.FTZ R55, R0.reuse, R66 ;  /* 0x0000004200377220 */ /* 0x040fe20000410000 */
[----:B------:R-:W1:Y:S01]  /*4290*/  MUFU.TANH R11, R11 ;  /* 0x0000000b000b7308 */ /* 0x000e620000002400 */
[----:B--2---:R-:W-:Y:S01]  /*42a0*/  FMNMX.FTZ R64, R7, R64, !PT ;  /* 0x0000004007407209 */ /* 0x004fe20007810000 */
[C---:B------:R-:W-:Y:S01]  /*42b0*/  FMUL.FTZ R28, R0.reuse, R39 ;  /* 0x00000027001c7220 */ /* 0x040fe20000410000 */
[C---:B------:R-:W-:Y:S01]  /*42c0*/  FMUL.FTZ R34, R0.reuse, R45 ;  /* 0x0000002d00227220 */ /* 0x040fe20000410000 */
[C---:B------:R-:W-:Y:S01]  /*42d0*/  FMUL.FTZ R29, R0.reuse, R40 ;  /* 0x00000028001d7220 */ /* 0x040fe20000410000 */
[C---:B------:R-:W-:Y:S01]  /*42e0*/  FMUL.FTZ R45, R0.reuse, R56 ;  /* 0x00000038002d7220 */ /* 0x040fe20000410000 */
[C---:B------:R-:W-:Y:S01]  /*42f0*/  FMUL.FTZ R56, R0.reuse, R67 ;  /* 0x0000004300387220 */ /* 0x040fe20000410000 */
[----:B------:R-:W-:Y:S01]  /*4300*/  FMUL.FTZ R35, R0, R46 ;  /* 0x0000002e00237220 */ /* 0x000fe20000410000 */
[----:B------:R-:W2:Y:S01]  /*4310*/  MUFU.TANH R13, R13 ;  /* 0x0000000d000d7308 */ /* 0x000ea20000002400 */
[----:B0-----:R-:W-:Y:S01]  /*4320*/  FMNMX.FTZ R66, R10, R65, !PT ;  /* 0x000000410a427209 */ /* 0x001fe20007810000 */
[C---:B------:R-:W-:Y:S01]  /*4330*/  FMUL.FTZ R30, R0.reuse, R41 ;  /* 0x00000029001e7220 */ /* 0x040fe20000410000 */
[C---:B------:R-:W-:Y:S01]  /*4340*/  FMUL.FTZ R46, R0.reuse, R57 ;  /* 0x00000039002e7220 */ /* 0x040fe20000410000 */
[C---:B------:R-:W-:Y:S01]  /*4350*/  FMUL.FTZ R57, R0.reuse, R68 ;  /* 0x0000004400397220 */ /* 0x040fe20000410000 */
[C---:B------:R-:W-:Y:S01]  /*4360*/  FMUL.FTZ R36, R0.reuse, R47 ;  /* 0x0000002f00247220 */ /* 0x040fe20000410000 */
[C---:B------:R-:W-:Y:S01]  /*4370*/  FMUL.FTZ R47, R0.reuse, R58 ;  /* 0x0000003a002f7220 */ /* 0x040fe20000410000 */
[C---:B------:R-:W-:Y:S01]  /*4380*/  FMUL.FTZ R58, R0.reuse, R69 ;  /* 0x00000045003a7220 */ /* 0x040fe20000410000 */
[----:B------:R-:W0:Y:S01]  /*4390*/  MUFU.TANH R12, R12 ;  /* 0x0000000c000c7308 */ /* 0x000e220000002400 */
[----:B-1----:R-:W-:Y:S01]  /*43a0*/  FMNMX.FTZ R65, R11, R64, !PT ;  /* 0x000000400b417209 */ /* 0x002fe20007810000 */
[C---:B------:R-:W-:Y:S01]  /*43b0*/  FMUL.FTZ R37, R0.reuse, R48 ;  /* 0x0000003000257220 */ /* 0x040fe20000410000 */
        /* <DEDUP_REMOVED lines=19> */
[----:B------:R-:W-:Y:S01]  /*44f0*/  UIADD3 UR6, UR11, 0x2, URZ ;  /* 0x000000020b067890 */ /* 0x000fe2000fffe03f */
[----:B------:R-:W-:Y:S01]  /*4500*/  FMUL.FTZ R64, R0, R75 ;  /* 0x0000004b00407220 */ /* 0x000fe20000410000 */
[----:B------:R-:W0:Y:S01]  /*4510*/  MUFU.TANH R21, R21 ;  /* 0x0000001500157308 */ /* 0x000e220000002400 */
[----:B-1----:R-:W-:Y:S01]  /*4520*/  FMNMX.FTZ R68, R14, R67, !PT ;  /* 0x000000430e447209 */ /* 0x002fe20007810000 */
[----:B------:R-:W-:Y:S01]  /*4530*/  UMOV UR7, 0x40000040 ;  /* 0x4000004000077882 */ /* 0x000fe20000000000 */
[----:B------:R-:W-:-:S05]  /*4540*/  UMOV UR10, UR17 ;  /* 0x00000011000a7c82 */ /* 0x000fca0008000000 */
[----:B------:R-:W1:Y:S01]  /*4550*/  MUFU.TANH R20, R20 ;  /* 0x0000001400147308 */ /* 0x000e620000002400 */
[----:B--2---:R-:W-:-:S07]  /*4560*/  FMNMX.FTZ R67, R15, R66, !PT ;  /* 0x000000420f437209 */ /* 0x004fce0007810000 */
[----:B------:R-:W2:Y:S01]  /*4570*/  MUFU.TANH R24, R24 ;  /* 0x0000001800187308 */ /* 0x000ea20000002400 */
[----:B0-----:R-:W-:-:S07]  /*4580*/  FMNMX.FTZ R69, R21, R68, !PT ;  /* 0x0000004415457209 */ /* 0x001fce0007810000 */
[----:B------:R-:W0:Y:S01]  /*4590*/  MUFU.TANH R25, R25 ;  /* 0x0000001900197308 */ /* 0x000e220000002400 */
[----:B-1----:R-:W-:-:S07]  /*45a0*/  FMNMX.FTZ R66, R20, R67, !PT ;  /* 0x0000004314427209 */ /* 0x002fce0007810000 */
[----:B------:R-:W1:Y:S01]  /*45b0*/  MUFU.TANH R27, R27 ;  /* 0x0000001b001b7308 */ /* 0x000e620000002400 */
[----:B--2---:R-:W-:-:S07]  /*45c0*/  FMNMX.FTZ R68, R24, R69, !PT ;  /* 0x0000004518447209 */ /* 0x004fce0007810000 */
[----:B------:R-:W2:Y:S01]  /*45d0*/  MUFU.TANH R26, R26 ;  /* 0x0000001a001a7308 */ /* 0x000ea20000002400 */
[----:B0-----:R-:W-:Y:S01]  /*45e0*/  FMNMX.FTZ R67, R25, R66, !PT ;  /* 0x0000004219437209 */ /* 0x001fe20007810000 */
[----:B------:R-:W-:-:S06]  /*45f0*/  FMUL.FTZ R66, R0, R77 ;  /* 0x0000004d00427220 */ /* 0x000fcc0000410000 */
[----:B------:R-:W0:Y:S01]  /*4600*/  MUFU.TANH R28, R28 ;  /* 0x0000001c001c7308 */ /* 0x000e220000002400 */
[----:B-1----:R-:W-:-:S07]  /*4610*/  FMNMX.FTZ R69, R27, R68, !PT ;  /* 0x000000441b457209 */ /* 0x002fce0007810000 */
[----:B------:R-:W1:Y:S01]  /*4620*/  MUFU.TANH R29, R29 ;  /* 0x0000001d001d7308 */ /* 0x000e620000002400 */
[----:B--2---:R-:W-:Y:S01]  /*4630*/  FMNMX.FTZ R68, R26, R67, !PT ;  /* 0x000000431a447209 */ /* 0x004fe20007810000 */
[----:B------:R-:W-:Y:S02]  /*4640*/  WARPGROUP.DEPBAR.LE gsb0, 0x0 ;  /* 0x00008000000079c5 */ /* 0x000fe40000010000 */
[----:B------:R-:W-:-:S06]  /*4650*/  WARPGROUP.ARRIVE ;  /* 0x00000000000079c5 */ /* 0x000fcc0000000000 */
[----:B------:R-:W2:Y:S01]  /*4660*/  S2R R151, SR_TID.X ;  /* 0x0000000000977919 */ /* 0x000ea20000002100 */
[----:B------:R-:W3:Y:S01]  /*4670*/  MUFU.TANH R31, R31 ;  /* 0x0000001f001f7308 */ /* 0x000ee20000002400 */
[----:B0-----:R-:W-:Y:S01]  /*4680*/  FMNMX.FTZ R70, R28, R69, !PT ;  /* 0x000000451c467209 */ /* 0x001fe20007810000 */
[----:B------:R-:W-:Y:S01]  /*4690*/  QGMMA.64x96x32.F32.E4M3.E4M3 R88, R136, gdesc[UR4], R88, gsb0 ;  /* 0x0160000488587df3 */ /* 0x000fe20008000858 */
[----:B------:R-:W-:Y:S01]  /*46a0*/  UIADD3 UR6, UR11, 0x4, URZ ;  /* 0x000000040b067890 */ /* 0x000fe2000fffe03f */
[----:B------:R-:W-:-:S04]  /*46b0*/  UMOV UR7, 0x40000040 ;  /* 0x4000004000077882 */ /* 0x000fc80000000000 */
[----:B------:R-:W0:Y:S01]  /*46c0*/  MUFU.TANH R30, R30 ;  /* 0x0000001e001e7308 */ /* 0x000e220000002400 */
[----:B-1----:R-:W-:Y:S01]  /*46d0*/  FMNMX.FTZ R67, R29, R68, !PT ;  /* 0x000000441d437209 */ /* 0x002fe20007810000 */
[----:B------:R-:W-:-:S06]  /*46e0*/  FMUL.FTZ R68, R0, R78 ;  /* 0x0000004e00447220 */ /* 0x000fcc0000410000 */
[----:B------:R-:W1:Y:S01]  /*46f0*/  MUFU.TANH R32, R32 ;  /* 0x0000002000207308 */ /* 0x000e620000002400 */
[----:B---3--:R-:W-:-:S07]  /*4700*/  FMNMX.FTZ R69, R31, R70, !PT ;  /* 0x000000461f457209 */ /* 0x008fce0007810000 */
[----:B------:R-:W3:Y:S01]  /*4710*/  MUFU.TANH R33, R33 ;  /* 0x0000002100217308 */ /* 0x000ee20000002400 */
[----:B0-----:R-:W-:Y:S02]  /*4720*/  FMNMX.FTZ R70, R30, R67, !PT ;  /* 0x000000431e467209 */ /* 0x001fe40007810000 */
[----:B--2---:R-:W-:-:S05]  /*4730*/  LOP3.LUT P1, RZ, R151, 0x7f, RZ, 0xc0, !PT ;  /* 0x0000007f97ff7812 */ /* 0x004fca000782c0ff */
[----:B------:R-:W0:Y:S01]  /*4740*/  MUFU.TANH R35, R35 ;  /* 0x0000002300237308 */ /* 0x000e220000002400 */
[----:B-1----:R-:W-:Y:S01]  /*4750*/  FMNMX.FTZ R72, R32, R69, !PT ;  /* 0x0000004520487209 */ /* 0x002fe20007810000 */
[----:B------:R-:W-:-:S06]  /*4760*/  FMUL.FTZ R69, R0, R79 ;  /* 0x0000004f00457220 */ /* 0x000fcc0000410000 */
[----:B------:R-:W1:Y:S01]  /*4770*/  MUFU.TANH R34, R34 ;  /* 0x0000002200227308 */ /* 0x000e620000002400 */
[----:B---3--:R-:W-:-:S07]  /*4780*/  FMNMX.FTZ R67, R33, R70, !PT ;  /* 0x0000004621437209 */ /* 0x008fce0007810000 */
        /* <DEDUP_REMOVED lines=21> */
[----:B------:R-:W-:-:S04]  /*48e0*/  WARPGROUP.ARRIVE ;  /* 0x00000000000079c5 */ /* 0x000fc80000000000 */
[----:B------:R-:W2:Y:S01]  /*48f0*/  MUFU.TANH R45, R45 ;  /* 0x0000002d002d7308 */ /* 0x000ea20000002400 */
[----:B0-----:R-:W-:Y:S01]  /*4900*/  FMNMX.FTZ R72, R42, R67, !PT ;  /* 0x000000432a487209 */ /* 0x001fe20007810000 */
[----:B------:R-:W-:Y:S01]  /*4910*/  QGMMA.64x96x32.F32.E4M3.E4M3 R88, R140, gdesc[UR4], R88, gsb0 ;  /* 0x016000048c587df3 */ /* 0x000fe20008000858 */
[----:B------:R-:W-:Y:S01]  /*4920*/  UIADD3 UR6, UR11, 0x6, URZ ;  /* 0x000000060b067890 */ /* 0x000fe2000fffe03f */
[----:B------:R-:W-:-:S04]  /*4930*/  UMOV UR7, 0x40000040 ;  /* 0x4000004000077882 */ /* 0x000fc80000000000 */
[----:B------:R-:W0:Y:S01]  /*4940*/  MUFU.TANH R47, R47 ;  /* 0x0000002f002f7308 */ /* 0x000e220000002400 */
[----:B-1----:R-:W-:-:S07]  /*4950*/  FMNMX.FTZ R74, R44, R73, !PT ;  /* 0x000000492c4a7209 */ /* 0x002fce0007810000 */
[----:B------:R-:W1:Y:S01]  /*4960*/  MUFU.TANH R46, R46 ;  /* 0x0000002e002e7308 */ /* 0x000e620000002400 */
[----:B--2---:R-:W-:Y:S01]  /*4970*/  FMNMX.FTZ R67, R45, R72, !PT ;  /* 0x000000482d437209 */ /* 0x004fe20007810000 */
[----:B------:R-:W-:-:S06]  /*4980*/  FMUL.FTZ R72, R0, R82 ;  /* 0x0000005200487220 */ /* 0x000fcc0000410000 */
[----:B------:R-:W2:Y:S01]  /*4990*/  MUFU.TANH R48, R48 ;  /* 0x0000003000307308 */ /* 0x000ea20000002400 */
[----:B0-----:R-:W-:-:S07]  /*49a0*/  FMNMX.FTZ R73, R47, R74, !PT ;  /* 0x0000004a2f497209 */ /* 0x001fce0007810000 */
        /* <DEDUP_REMOVED lines=29> */
[----:B------:R-:W-:Y:S06]  /*4b80*/  QGMMA.64x96x32.F32.E4M3.E4M3 R88, R144, gdesc[UR4], R88, gsb0 ;  /* 0x0160000490587df3 */ /* 0x000fec0008000858 */
        /* <DEDUP_REMOVED lines=8> */
[----:B-1----:R-:W-:Y:S01]  /*4c10*/  FMNMX.FTZ R79, R63, R78, !PT ;  /* 0x0000004e3f4f7209 */ /* 0x002fe20007810000 */
[----:B------:R-:W-:-:S06]  /*4c20*/  FMUL.FTZ R78, R0, R87 ;  /* 0x00000057004e7220 */ /* 0x000fcc0000410000 */
        /* <DEDUP_REMOVED lines=19> */
[----:B--2---:R-:W-:Y:S01]  /*4d60*/  FMNMX.FTZ R80, R73, R80, !PT ;  /* 0x0000005049507209 */ /* 0x004fe20007810000 */
[----:B------:R-:W-:-:S06]  /*4d70*/  WARPGROUP.DEPBAR.LE gsb0, 0x0 ;  /* 0x00008000000079c5 */ /* 0x000fcc0000010000 */
[----:B------:R-:W2:Y:S01]  /*4d80*/  MUFU.TANH R76, R76 ;  /* 0x0000004c004c7308 */ /* 0x000ea20000002400 */
[----:B0-----:R-:W-:-:S07]  /*4d90*/  FMNMX.FTZ R67, R75, R74, !PT ;  /* 0x0000004a4b437209 */ /* 0x001fce0007810000 */
[----:B------:R-:W0:Y:S01]  /*4da0*/  MUFU.TANH R78, R78 ;  /* 0x0000004e004e7308 */ /* 0x000e220000002400 */
[----:B-1----:R-:W-:Y:S02]  /*4db0*/  FMNMX.FTZ R79, R77, R80, !PT ;  /* 0x000000504d4f7209 */ /* 0x002fe40007810000 */
[----:B--2---:R-:W-:-:S05]  /*4dc0*/  FMNMX.FTZ R80, R76, R67, !PT ;  /* 0x000000434c507209 */ /* 0x004fca0007810000 */
[----:B------:R-:W1:Y:S01]  /*4dd0*/  SHFL.BFLY PT, R67, R80, 0x2, 0x1f ;  /* 0x0c401f0050437f89 */ /* 0x000e6200000e0000 */
[----:B0-----:R-:W-:-:S05]  /*4de0*/  FMNMX.FTZ R79, R78, R79, !PT ;  /* 0x0000004f4e4f7209 */ /* 0x001fca0007810000 */
[----:B------:R-:W0:Y:S01]  /*4df0*/  SHFL.BFLY PT, R74, R79, 0x2, 0x1f ;  /* 0x0c401f004f4a7f89 */ /* 0x000e2200000e0000 */
[----:B-1----:R-:W-:Y:S02]  /*4e00*/  FMNMX.FTZ R81, R80, R67, !PT ;  /* 0x0000004350517209 */ /* 0x002fe40007810000 */
[----:B0-----:R-:W-:Y:S01]  /*4e10*/  FMNMX.FTZ R82, R79, R74, !PT ;  /* 0x0000004a4f527209 */ /* 0x001fe20007810000 */
[----:B------:R-:W-:Y:S02]  /*4e20*/  IMAD.U32 R79, RZ, RZ, UR10 ;  /* 0x0000000aff4f7e24 */ /* 0x000fe4000f8e00ff */
[----:B------:R-:W0:Y:S04]  /*4e30*/  SHFL.BFLY PT, R74, R81, 0x1, 0x1f ;  /* 0x0c201f00514a7f89 */ /* 0x000e2800000e0000 */
[----:B------:R-:W1:Y:S01]  /*4e40*/  SHFL.BFLY PT, R67, R82, 0x1, 0x1f ;  /* 0x0c201f0052437f89 */ /* 0x000e6200000e0000 */
[----:B0-----:R-:W-:-:S02]  /*4e50*/  FMNMX.FTZ R74, R81, R74, !PT ;  /* 0x0000004a514a7209 */ /* 0x001fc40007810000 */
[----:B-1----:R-:W-:-:S03]  /*4e60*/  FMNMX.FTZ R67, R82, R67, !PT ;  /* 0x0000004352437209 */ /* 0x002fc60007810000 */
[C---:B------:R-:W-:Y:S01]  /*4e70*/  FFMA.FTZ R79, R74.reuse, R79, -8 ;  /* 0xc10000004a4f7423 */ /* 0x040fe2000001004f */
[----:B------:R-:W-:-:S03]  /*4e80*/  FADD.FTZ R3, -R74, R3 ;  /* 0x000000034a037221 */ /* 0x000fc60000010100 */
[--C-:B------:R-:W-:Y:S01]  /*4e90*/  FFMA.FTZ R81, R8, UR10, -R79.reuse ;  /* 0x0000000a08517c23 */ /* 0x100fe2000801084f */
[----:B------:R-:W-:-:S01]  /*4ea0*/  FFMA.FTZ R8, R7, UR10, -R79 ;  /* 0x0000000a07087c23 */ /* 0x000fc2000801084f */
[--C-:B------:R-:W-:Y:S01]  /*4eb0*/  FFMA.FTZ R7, R11, UR10, -R79.reuse ;  /* 0x0000000a0b077c23 */ /* 0x100fe2000801084f */
[----:B------:R-:W-:-:S01]  /*4ec0*/  FFMA.FTZ R11, R15, UR10, -R79 ;  /* 0x0000000a0f0b7c23 */ /* 0x000fc2000801084f */
[--C-:B------:R-:W-:Y:S01]  /*4ed0*/  FFMA.FTZ R15, R25, UR10, -R79.reuse ;  /* 0x0000000a190f7c23 */ /* 0x100fe2000801084f */
[----:B------:R-:W-:-:S01]  /*4ee0*/  FFMA.FTZ R25, R29, UR10, -R79 ;  /* 0x0000000a1d197c23 */ /* 0x000fc2000801084f */
[--C-:B------:R-:W-:Y:S01]  /*4ef0*/  FFMA.FTZ R29, R33, UR10, -R79.reuse ;  /* 0x0000000a211d7c23 */ /* 0x100fe2000801084f */
[----:B------:R-:W-:-:S01]  /*4f00*/  FFMA.FTZ R33, R37, UR10, -R79 ;  /* 0x0000000a25217c23 */ /* 0x000fc2000801084f */
[--C-:B------:R-:W-:Y:S01]  /*4f10*/  FFMA.FTZ R37, R41, UR10, -R79.reuse ;  /* 0x0000000a29257c23 */ /* 0x100fe2000801084f */
[----:B------:R-:W-:Y:S01]  /*4f20*/  FMUL.FTZ R80, R3, UR10 ;  /* 0x0000000a03507c20 */ /* 0x000fe20008410000 */
[--C-:B------:R-:W-:Y:S01]  /*4f30*/  FFMA.FTZ R41, R45, UR10, -R79.reuse ;  /* 0x0000000a2d297c23 */ /* 0x100fe2000801084f */
[----:B------:R-:W-:-:S01]  /*4f40*/  FFMA.FTZ R45, R49, UR10, -R79 ;  /* 0x0000000a312d7c23 */ /* 0x000fc2000801084f */
[----:B------:R-:W-:Y:S01]  /*4f50*/  FFMA.FTZ R49, R53, UR10, -R79 ;  /* 0x0000000a35317c23 */ /* 0x000fe2000801084f */
[----:B------:R-:W-:-:S01]  /*4f60*/  FADD.FTZ R3, -R67, R6 ;  /* 0x0000000643037221 */ /* 0x000fc20000010100 */
[--C-:B------:R-:W-:Y:S01]  /*4f70*/  FFMA.FTZ R53, R57, UR10, -R79.reuse ;  /* 0x0000000a39357c23 */ /* 0x100fe2000801084f */
[----:B------:R0:W-:Y:S01]  /*4f80*/  MUFU.EX2 R6, R80 ;  /* 0x0000005000067308 */ /* 0x0001e20000000800 */
[----:B------:R-:W-:-:S01]  /*4f90*/  FFMA.FTZ R57, R61, UR10, -R79 ;  /* 0x0000000a3d397c23 */ /* 0x000fc2000801084f */
[--C-:B------:R-:W-:Y:S01]  /*4fa0*/  FFMA.FTZ R61, R65, UR10, -R79.reuse ;  /* 0x0000000a413d7c23 */ /* 0x100fe2000801084f */
[----:B------:R-:W-:-:S01]  /*4fb0*/  FFMA.FTZ R65, R70, UR10, -R79 ;  /* 0x0000000a46417c23 */ /* 0x000fc2000801084f */
[--C-:B------:R-:W-:Y:S01]  /*4fc0*/  FFMA.FTZ R70, R71, UR10, -R79.reuse ;  /* 0x0000000a47467c23 */ /* 0x100fe2000801084f */
[----:B------:R-:W-:-:S01]  /*4fd0*/  FFMA.FTZ R71, R75, UR10, -R79 ;  /* 0x0000000a4b477c23 */ /* 0x000fc2000801084f */
[----:B------:R-:W-:Y:S01]  /*4fe0*/  FMUL.FTZ R3, R3, UR10 ;  /* 0x0000000a03037c20 */ /* 0x000fe20008410000 */
[----:B------:R-:W-:-:S01]  /*4ff0*/  FFMA.FTZ R12, R12, UR10, -R79 ;  /* 0x0000000a0c0c7c23 */ /* 0x000fc2000801084f */
[----:B------:R-:W1:Y:S01]  /*5000*/  MUFU.EX2 R81, R81 ;  /* 0x0000005100517308 */ /* 0x000e620000000800 */
[----:B0-----:R-:W-:-:S02]  /*5010*/  IMAD.U32 R80, RZ, RZ, UR10 ;  /* 0x0000000aff507e24 */ /* 0x001fc4000f8e00ff */
[--C-:B------:R-:W-:Y:S01]  /*5020*/  FFMA.FTZ R20, R20, UR10, -R79.reuse ;  /* 0x0000000a14147c23 */ /* 0x100fe2000801084f */
[----:B------:R-:W-:-:S01]  /*5030*/  FFMA.FTZ R26, R26, UR10, -R79 ;  /* 0x0000000a1a1a7c23 */ /* 0x000fc2000801084f */
[----:B------:R-:W-:Y:S01]  /*5040*/  FFMA.FTZ R30, R30, UR10, -R79 ;  /* 0x0000000a1e1e7c23 */ /* 0x000fe2000801084f */
[----:B------:R-:W-:-:S01]  /*5050*/  FFMA.FTZ R75, R67, R80, -8 ;  /* 0xc1000000434b7423 */ /* 0x000fc20000010050 */
[--C-:B------:R-:W-:Y:S01]  /*5060*/  FFMA.FTZ R34, R34, UR10, -R79.reuse ;  /* 0x0000000a22227c23 */ /* 0x100fe2000801084f */
[----:B------:R-:W-:-:S01]  /*5070*/  FFMA.FTZ R38, R38, UR10, -R79 ;  /* 0x0000000a26267c23 */ /* 0x000fc2000801084f */
        /* <DEDUP_REMOVED lines=8> */
[----:B------:R-:W0:Y:S01]  /*5100*/  MUFU.EX2 R80, R80 ;  /* 0x0000005000507308 */ /* 0x000e220000000800 */
[----:B-1----:R-:W-:-:S01]  /*5110*/  FFMA.FTZ R5, R6, R5, R81 ;  /* 0x0000000506057223 */ /* 0x002fc20000010051 */
[--C-:B------:R-:W-:Y:S01]  /*5120*/  FFMA.FTZ R27, R28, UR10, -R75.reuse ;  /* 0x0000000a1c1b7c23 */ /* 0x100fe2000801084b */
[----:B------:R-:W-:-:S01]  /*5130*/  FFMA.FTZ R28, R31, UR10, -R75 ;  /* 0x0000000a1f1c7c23 */ /* 0x000fc2000801084b */
[--C-:B------:R-:W-:Y:S01]  /*5140*/  FFMA.FTZ R31, R32, UR10, -R75.reuse ;  /* 0x0000000a201f7c23 */ /* 0x100fe2000801084b */
[----:B------:R-:W-:-:S01]  /*5150*/  FFMA.FTZ R32, R35, UR10, -R75 ;  /* 0x0000000a23207c23 */ /* 0x000fc2000801084b */
[----:B------:R-:W-:Y:S01]  /*5160*/  FFMA.FTZ R35, R36, UR10, -R75 ;  /* 0x0000000a24237c23 */ /* 0x000fe2000801084b */
[----:B------:R-:W-:-:S01]  /*5170*/  FFMA.FTZ R42, R42, UR10, -R79 ;  /* 0x0000000a2a2a7c23 */ /* 0x000fc2000801084f */
[----:B------:R-:W1:Y:S01]  /*5180*/  MUFU.EX2 R8, R8 ;  /* 0x0000000800087308 */ /* 0x000e620000000800 */
[----:B------:R-:W-:-:S01]  /*5190*/  FFMA.FTZ R46, R46, UR10, -R79 ;  /* 0x0000000a2e2e7c23 */ /* 0x000fc2000801084f */
[--C-:B------:R-:W-:Y:S01]  /*51a0*/  FFMA.FTZ R50, R50, UR10, -R79.reuse ;  /* 0x0000000a32327c23 */ /* 0x100fe2000801084f */
[----:B------:R-:W-:-:S01]  /*51b0*/  FFMA.FTZ R54, R54, UR10, -R79 ;  /* 0x0000000a36367c23 */ /* 0x000fc2000801084f */
[--C-:B------:R-:W-:Y:S01]  /*51c0*/  FFMA.FTZ R58, R58, UR10, -R79.reuse ;  /* 0x0000000a3a3a7c23 */ /* 0x100fe2000801084f */
[----:B------:R-:W-:-:S01]  /*51d0*/  FFMA.FTZ R62, R62, UR10, -R79 ;  /* 0x0000000a3e3e7c23 */ /* 0x000fc2000801084f */
[--C-:B------:R-:W-:Y:S01]  /*51e0*/  FFMA.FTZ R66, R66, UR10, -R79.reuse ;  /* 0x0000000a42427c23 */ /* 0x100fe2000801084f */
[----:B------:R-:W-:-:S01]  /*51f0*/  FFMA.FTZ R76, R76, UR10, -R79 ;  /* 0x0000000a4c4c7c23 */ /* 0x000fc2000801084f */
[----:B------:R-:W2:Y:S01]  /*5200*/  MUFU.EX2 R9, R9 ;  /* 0x0000000900097308 */ /* 0x000ea20000000800 */
[----:B0-----:R-:W-:-:S01]  /*5210*/  FFMA.FTZ R4, R3, R4, R80 ;  /* 0x0000000403047223 */ /* 0x001fc20000010050 */
[--C-:B------:R-:W-:Y:S01]  /*5220*/  FFMA.FTZ R36, R39, UR10, -R75.reuse ;  /* 0x0000000a27247c23 */ /* 0x100fe2000801084b */
[----:B------:R-:W-:-:S01]  /*5230*/  FFMA.FTZ R39, R40, UR10, -R75 ;  /* 0x0000000a28277c23 */ /* 0x000fc2000801084b */
[--C-:B------:R-:W-:Y:S01]  /*5240*/  FFMA.FTZ R40, R43, UR10, -R75.reuse ;  /* 0x0000000a2b287c23 */ /* 0x100fe2000801084b */
[----:B------:R-:W-:-:S01]  /*5250*/  FFMA.FTZ R43, R44, UR10, -R75 ;  /* 0x0000000a2c2b7c23 */ /* 0x000fc2000801084b */
[--C-:B------:R-:W-:Y:S01]  /*5260*/  FFMA.FTZ R44, R47, UR10, -R75.reuse ;  /* 0x0000000a2f2c7c23 */ /* 0x100fe2000801084b */
[----:B------:R-:W-:-:S01]  /*5270*/  FFMA.FTZ R47, R48, UR10, -R75 ;  /* 0x0000000a302f7c23 */ /* 0x000fc2000801084b */
[----:B------:R-:W0:Y:S01]  /*5280*/  MUFU.EX2 R7, R7 ;  /* 0x0000000700077308 */ /* 0x000e220000000800 */
[----:B-1----:R-:W-:-:S01]  /*5290*/  FADD.FTZ R82, R8, R5 ;  /* 0x0000000508527221 */ /* 0x002fc20000010000 */
[--C-:B------:R-:W-:Y:S01]  /*52a0*/  FFMA.FTZ R48, R51, UR10, -R75.reuse ;  /* 0x0000000a33307c23 */ /* 0x100fe2000801084b */
[----:B------:R-:W-:-:S01]  /*52b0*/  FFMA.FTZ R51, R52, UR10, -R75 ;  /* 0x0000000a34337c23 */ /* 0x000fc2000801084b */
[--C-:B------:R-:W-:Y:S01]  /*52c0*/  FFMA.FTZ R52, R55, UR10, -R75.reuse ;  /* 0x0000000a37347c23 */ /* 0x100fe2000801084b */
[----:B------:R-:W-:-:S01]  /*52d0*/  FFMA.FTZ R69, R69, UR10, -R75 ;  /* 0x0000000a45457c23 */ /* 0x000fc2000801084b */
[----:B------:R-:W-:-:S02]  /*52e0*/  FFMA.FTZ R73, R73, UR10, -R75 ;  /* 0x0000000a49497c23 */ /* 0x000fc4000801084b */
[----:B------:R-:W1:Y:S01]  /*52f0*/  MUFU.EX2 R10, R10 ;  /* 0x0000000a000a7308 */ /* 0x000e620000000800 */
[----:B--2---:R-:W-:-:S07]  /*5300*/  FADD.FTZ R5, R9, R4 ;  /* 0x0000000409057221 */ /* 0x004fce0000010000 */
[----:B------:R-:W2:Y:S01]  /*5310*/  MUFU.EX2 R12, R12 ;  /* 0x0000000c000c7308 */ /* 0x000ea20000000800 */
[----:B0-----:R-:W-:-:S07]  /*5320*/  FADD.FTZ R79, R7, R82 ;  /* 0x00000052074f7221 */ /* 0x001fce0000010000 */
[----:B------:R-:W0:Y:S01]  /*5330*/  MUFU.EX2 R13, R13 ;  /* 0x0000000d000d7308 */ /* 0x000e220000000800 */
[----:B-1----:R-:W-:-:S07]  /*5340*/  FADD.FTZ R4, R10, R5 ;  /* 0x000000050a047221 */ /* 0x002fce0000010000 */
        /* <DEDUP_REMOVED lines=9> */
[----:B0-----:R-:W-:-:S01]  /*53e0*/  FADD.FTZ R82, R20, R55 ;  /* 0x0000003714527221 */ /* 0x001fc20000010000 */
[--C-:B------:R-:W-:Y:S01]  /*53f0*/  FFMA.FTZ R55, R56, UR10, -R75.reuse ;  /* 0x0000000a38377c23 */ /* 0x100fe2000801084b */
[----:B------:R-:W-:-:S05]  /*5400*/  FFMA.FTZ R56, R59, UR10, -R75 ;  /* 0x0000000a3b387c23 */ /* 0x000fca000801084b */
        /* <DEDUP_REMOVED lines=15> */
[----:B--2---:R-:W-:-:S01]  /*5500*/  FADD.FTZ R82, R30, R59 ;  /* 0x0000003b1e527221 */ /* 0x004fc20000010000 */
[--C-:B------:R-:W-:Y:S01]  /*5510*/  FFMA.FTZ R59, R60, UR10, -R75.reuse ;  /* 0x0000000a3c3b7c23 */ /* 0x100fe2000801084b */
[----:B------:R-:W-:-:S05]  /*5520*/  FFMA.FTZ R60, R63, UR10, -R75 ;  /* 0x0000000a3f3c7c23 */ /* 0x000fca000801084b */
        /* <DEDUP_REMOVED lines=15> */
[----:B-1----:R-:W-:-:S01]  /*5620*/  FADD.FTZ R82, R38, R63 ;  /* 0x0000003f26527221 */ /* 0x002fc20000010000 */
[--C-:B------:R-:W-:Y:S01]  /*5630*/  FFMA.FTZ R63, R64, UR10, -R75.reuse ;  /* 0x0000000a403f7c23 */ /* 0x100fe2000801084b */
[----:B------:R-:W-:-:S05]  /*5640*/  FFMA.FTZ R64, R68, UR10, -R75 ;  /* 0x0000000a44407c23 */ /* 0x000fca000801084b */
        /* <DEDUP_REMOVED lines=20> */
[----:B------:R-:W-:-:S06]  /*5790*/  FFMA.FTZ R68, R72, UR10, -R75 ;  /* 0x0000000a48447c23 */ /* 0x000fcc000801084b */
        /* <DEDUP_REMOVED lines=23> */
[----:B-1----:R-:W-:-:S01]  /*5910*/  FADD.FTZ R5, R59, R4 ;  /* 0x000000043b057221 */ /* 0x002fc20000010000 */
[----:B------:R-:W-:-:S05]  /*5920*/  MOV R4, UR20 ;  /* 0x0000001400047c02 */ /* 0x000fca0008000f00 */
[----:B------:R-:W-:Y:S01]  /*5930*/  @!P1 VIADD R4, R4, 0x19c40 ;  /* 0x00019c4004049836 */ /* 0x000fe20000000000 */
[----:B------:R-:W1:Y:S01]  /*5940*/  MUFU.EX2 R62, R62 ;  /* 0x0000003e003e7308 */ /* 0x000e620000000800 */
[----:B--2---:R-:W-:-:S03]  /*5950*/  FADD.FTZ R77, R57, R82 ;  /* 0x00000052394d7221 */ /* 0x004fc60000010000 */
[----:B------:R-:W-:-:S04]  /*5960*/  @!P1 PRMT R4, RZ, 0x654, R4 ;  /* 0x00000654ff049816 */ /* 0x000fc80000000004 */
[----:B------:R-:W2:Y:S01]  /*5970*/  MUFU.EX2 R63, R63 ;  /* 0x0000003f003f7308 */ /* 0x000ea20000000800 */
[----:B0-----:R-:W-:-:S01]  /*5980*/  FADD.FTZ R82, R60, R5 ;  /* 0x000000053c527221 */ /* 0x001fc20000010000 */
[----:B------:R0:W-:Y:S06]  /*5990*/  @!P1 SYNCS.ARRIVE.TRANS64.RED.A1T0 RZ, [R4+URZ], RZ ;  /* 0x000000ff04ff99a7 */ /* 0x0001ec000810043f */
[----:B------:R-:W3:Y:S01]  /*59a0*/  MUFU.EX2 R61, R61 ;  /* 0x0000003d003d7308 */ /* 0x000ee20000000800 */
[----:B-1----:R-:W-:-:S07]  /*59b0*/  FADD.FTZ R84, R62, R77 ;  /* 0x0000004d3e547221 */ /* 0x002fce0000010000 */
[----:B------:R-:W1:Y:S01]  /*59c0*/  MUFU.EX2 R64, R64 ;  /* 0x0000004000407308 */ /* 0x000e620000000800 */
[----:B--2---:R-:W-:-:S07]  /*59d0*/  FADD.FTZ R5, R63, R82 ;  /* 0x000000523f057221 */ /* 0x004fce0000010000 */
[----:B------:R-:W0:Y:S01]  /*59e0*/  MUFU.EX2 R66, R66 ;  /* 0x0000004200427308 */ /* 0x000e220000000800 */
[----:B---3--:R-:W-:-:S07]  /*59f0*/  FADD.FTZ R77, R61, R84 ;  /* 0x000000543d4d7221 */ /* 0x008fce0000010000 */
[----:B------:R-:W2:Y:S01]  /*5a00*/  MUFU.EX2 R69, R69 ;  /* 0x0000004500457308 */ /* 0x000ea20000000800 */
[----:B-1----:R-:W-:-:S07]  /*5a10*/  FADD.FTZ R78, R64, R5 ;  /* 0x00000005404e7221 */ /* 0x002fce0000010000 */
[----:B------:R-:W1:Y:S01]  /*5a20*/  MUFU.EX2 R65, R65 ;  /* 0x0000004100417308 */ /* 0x000e620000000800 */
[----:B0-----:R-:W-:-:S07]  /*5a30*/  FADD.FTZ R4, R66, R77 ;  /* 0x0000004d42047221 */ /* 0x001fce0000010000 */
[----:B------:R-:W0:Y:S01]  /*5a40*/  MUFU.EX2 R68, R68 ;  /* 0x0000004400447308 */ /* 0x000e220000000800 */
[----:B--2---:R-:W-:-:S07]  /*5a50*/  FADD.FTZ R5, R69, R78 ;  /* 0x0000004e45057221 */ /* 0x004fce0000010000 */
        /* <DEDUP_REMOVED lines=11> */
[----:B--2---:R-:W-:-:S01]  /*5b10*/  FADD.FTZ R4, R72, R5 ;  /* 0x0000000548047221 */ /* 0x004fc20000010000 */
[----:B-1----:R-:W-:-:S03]  /*5b20*/  FADD.FTZ R5, R76, R77 ;  /* 0x0000004d4c057221 */ /* 0x002fc60000010000 */
[----:B0-----:R-:W-:Y:S01]  /*5b30*/  FADD.FTZ R4, R75, R4 ;  /* 0x000000044b047221 */ /* 0x001fe20000010000 */
[----:B------:R-:W-:Y:S06]  /*5b40*/  @!P0 BRA `(.L_x_24) ;  /* 0x0000000000048947 */ /* 0x000fec0003800000 */
[----:B------:R-:W-:Y:S01]  /*5b50*/  BPT.TRAP 0x1 ;  /* 0x000000040000795c */ /* 0x000fe20000300000 */
.L_x_24:
[----:B------:R-:W-:Y:S01]  /*5b60*/  UIADD3 UR6, UR14, 0x19c60, URZ ;  /* 0x00019c600e067890 */ /* 0x000fe2000fffe03f */
[----:B------:R-:W-:Y:S01]  /*5b70*/  ISETP.LT.AND P1, PT, RZ, UR46, PT ;  /* 0x0000002eff007c0c */ /* 0x000fe2000bf21270 */
[----:B------:R-:W-:Y:S01]  /*5b80*/  UIADD3 UR7, UR46, -0x1, URZ ;  /* 0xffffffff2e077890 */ /* 0x000fe2000fffe03f */
[----:B------:R-:W-:Y:S01]  /*5b90*/  F2FP.SATFINITE.E4M3.F32.PACK_AB_MERGE_C R7, R12, R7, RZ ;  /* 0x000000070c07723e */ /* 0x000fe200048070ff */
[----:B------:R-:W-:Y:S01]  /*5ba0*/  UPRMT UR6, UR40, 0x654, UR6 ;  /* 0x0000065428067896 */ /* 0x000fe20008000006 */
[----:B------:R-:W-:Y:S01]  /*5bb0*/  F2FP.SATFINITE.E4M3.F32.PACK_AB_MERGE_C R10, R13, R10, RZ ;  /* 0x0000000a0d0a723e */ /* 0x000fe200048070ff */
[----:B------:R-:W-:Y:S01]  /*5bc0*/  UMOV UR18, UR37 ;  /* 0x0000002500127c82 */ /* 0x000fe20008000000 */
[----:B------:R-:W-:Y:S01]  /*5bd0*/  F2FP.SATFINITE.E4M3.F32.PACK_AB_MERGE_C R15, R26, R15, RZ ;  /* 0x0000000f1a0f723e */ /* 0x000fe200048070ff */
[----:B------:R-:W-:Y:S01]  /*5be0*/  UMOV UR19, UR38 ;  /* 0x0000002600137c82 */ /* 0x000fe20008000000 */
[----:B------:R-:W-:Y:S01]  /*5bf0*/  F2FP.SATFINITE.E4M3.F32.PACK_AB_MERGE_C R24, R27, R24, RZ ;  /* 0x000000181b18723e */ /* 0x000fe200048070ff */
[----:B------:R-:W-:Y:S01]  /*5c00*/  UMOV UR46, UR7 ;  /* 0x00000007002e7c82 */ /* 0x000fe20008000000 */
[----:B------:R-:W-:Y:S01]  /*5c10*/  F2FP.SATFINITE.E4M3.F32.PACK_AB_MERGE_C R29, R34, R29, RZ ;  /* 0x0000001d221d723e */ /* 0x000fe200048070ff */
[----:B------:R-:W-:Y:S01]  /*5c20*/  FMUL.FTZ R88, R88, R6 ;  /* 0x0000000658587220 */ /* 0x000fe20000410000 */
[----:B------:R-:W-:Y:S01]  /*5c30*/  F2FP.SATFINITE.E4M3.F32.PACK_AB_MERGE_C R32, R35, R32, RZ ;  /* 0x000000202320723e */ /* 0x000fe200048070ff */
[----:B------:R-:W-:Y:S01]  /*5c40*/  SYNCS.ARRIVE.TRANS64.RED.A1T0 RZ, [UR6], RZ ;  /* 0x000000ffffff79a7 */ /* 0x000fe20008100406 */
[----:B------:R-:W-:Y:S01]  /*5c50*/  F2FP.SATFINITE.E4M3.F32.PACK_AB_MERGE_C R37, R42, R37, RZ ;  /* 0x000000252a25723e */ /* 0x000fe200048070ff */
[----:B------:R-:W-:Y:S01]  /*5c60*/  FMUL.FTZ R89, R89, R6 ;  /* 0x0000000659597220 */ /* 0x000fe20000410000 */
[----:B------:R-:W-:Y:S01]  /*5c70*/  F2FP.SATFINITE.E4M3.F32.PACK_AB_MERGE_C R40, R43, R40, RZ ;  /* 0x000000282b28723e */ /* 0x000fe200048070ff */
[-C--:B------:R-:W-:Y:S01]  /*5c80*/  FMUL.FTZ R92, R92, R6.reuse ;  /* 0x000000065c5c7220 */ /* 0x080fe20000410000 */
        /* <DEDUP_REMOVED lines=28> */
[----:B------:R-:W-:Y:S01]  /*5e50*/  FMUL.FTZ R133, R133, R6 ;  /* 0x0000000685857220 */ /* 0x000fe20000410000 */
        /* <DEDUP_REMOVED lines=24> */
[----:B------:R-:W-:Y:S01]  /*5fe0*/  F2FP.SATFINITE.E4M3.F32.PACK_AB_MERGE_C R148, R8, R81, R7 ;  /* 0x000000510894723e */ /* 0x000fe20004807007 */
[----:B------:R-:W-:Y:S01]  /*5ff0*/  IMAD.MOV.U32 R6, RZ, RZ, R67 ;  /* 0x000000ffff067224 */ /* 0x000fe200078e0043 */
[----:B------:R-:W-:Y:S01]  /*6000*/  F2FP.SATFINITE.E4M3.F32.PACK_AB_MERGE_C R149, R9, R80, R10 ;  /* 0x000000500995723e */ /* 0x000fe2000480700a */
[----:B------:R-:W-:Y:S01]  /*6010*/  IMAD.MOV.U32 R3, RZ, RZ, R74 ;  /* 0x000000ffff037224 */ /* 0x000fe200078e004a */
[----:B------:R-:W-:-:S02]  /*6020*/  F2FP.SATFINITE.E4M3.F32.PACK_AB_MERGE_C R150, R20, R11, R15 ;  /* 0x0000000b1496723e */ /* 0x000fc4000480700f */
[----:B------:R-:W-:Y:S02]  /*6030*/  F2FP.SATFINITE.E4M3.F32.PACK_AB_MERGE_C R151, R21, R14, R24 ;  /* 0x0000000e1597723e */ /* 0x000fe40004807018 */
[----:B------:R-:W-:Y:S02]  /*6040*/  F2FP.SATFINITE.E4M3.F32.PACK_AB_MERGE_C R136, R30, R25, R29 ;  /* 0x000000191e88723e */ /* 0x000fe4000480701d */
[----:B------:R-:W-:Y:S02]  /*6050*/  F2FP.SATFINITE.E4M3.F32.PACK_AB_MERGE_C R137, R31, R28, R32 ;  /* 0x0000001c1f89723e */ /* 0x000fe40004807020 */
[----:B------:R-:W-:Y:S02]  /*6060*/  F2FP.SATFINITE.E4M3.F32.PACK_AB_MERGE_C R138, R38, R33, R37 ;  /* 0x00000021268a723e */ /* 0x000fe40004807025 */
[----:B------:R-:W-:Y:S02]  /*6070*/  F2FP.SATFINITE.E4M3.F32.PACK_AB_MERGE_C R139, R39, R36, R40 ;  /* 0x00000024278b723e */ /* 0x000fe40004807028 */
[----:B------:R-:W-:-:S02]  /*6080*/  F2FP.SATFINITE.E4M3.F32.PACK_AB_MERGE_C R140, R46, R41, R45 ;  /* 0x000000292e8c723e */ /* 0x000fc4000480702d */
[----:B------:R-:W-:Y:S02]  /*6090*/  F2FP.SATFINITE.E4M3.F32.PACK_AB_MERGE_C R141, R47, R44, R48 ;  /* 0x0000002c2f8d723e */ /* 0x000fe40004807030 */
[----:B------:R-:W-:Y:S02]  /*60a0*/  F2FP.SATFINITE.E4M3.F32.PACK_AB_MERGE_C R142, R54, R49, R53 ;  /* 0x00000031368e723e */ /* 0x000fe40004807035 */
[----:B------:R-:W-:Y:S02]  /*60b0*/  F2FP.SATFINITE.E4M3.F32.PACK_AB_MERGE_C R143, R55, R52, R56 ;  /* 0x00000034378f723e */ /* 0x000fe40004807038 */
[----:B------:R-:W-:Y:S02]  /*60c0*/  F2FP.SATFINITE.E4M3.F32.PACK_AB_MERGE_C R144, R62, R57, R61 ;  /* 0x000000393e90723e */ /* 0x000fe4000480703d */
[----:B------:R-:W-:Y:S02]  /*60d0*/  F2FP.SATFINITE.E4M3.F32.PACK_AB_MERGE_C R145, R63, R60, R64 ;  /* 0x0000003c3f91723e */ /* 0x000fe40004807040 */
[----:B------:R-:W-:-:S02]  /*60e0*/  F2FP.SATFINITE.E4M3.F32.PACK_AB_MERGE_C R146, R70, R65, R71 ;  /* 0x000000414692723e */ /* 0x000fc40004807047 */
[----:B------:R-:W-:Y:S01]  /*60f0*/  F2FP.SATFINITE.E4M3.F32.PACK_AB_MERGE_C R147, R73, R68, R72 ;  /* 0x000000444993723e */ /* 0x000fe20004807048 */
[----:B------:R-:W-:Y:S06]  /*6100*/  @P1 BRA `(.L_x_25) ;  /* 0xffffffdc00181947 */ /* 0x000fec000383ffff */
.L_x_15:
[----:B------:R-:W-:Y:S06]  /*6110*/  BAR.ARV 0x8, 0x200 ;  /* 0x0208000000007b1d */ /* 0x000fec0000002000 */
[----:B------:R-:W-:Y:S05]  /*6120*/  @!P0 BRA `(.L_x_26) ;  /* 0x0000000000048947 */ /* 0x000fea0003800000 */
[----:B------:R-:W-:Y:S01]  /*6130*/  BPT.TRAP 0x1 ;  /* 0x000000040000795c */ /* 0x000fe20000300000 */
.L_x_26:
[----:B------:R-:W-:Y:S01]  /*6140*/  ULEA UR4, UR38, UR43, 0x3 ;  /* 0x0000002b26047291 */ /* 0x000fe2000f8e183f */
[----:B------:R-:W-:-:S05]  /*6150*/  IMAD.U32 R0, RZ, RZ, UR37 ;  /* 0x00000025ff007e24 */ /* 0x000fca000f8e00ff */
[----:B------:R-:W-:-:S04]  /*6160*/  SHF.L.U32 R0, R0, 0x1f, RZ ;  /* 0x0000001f00007819 */ /* 0x000fc800000006ff */
[----:B------:R0:W1:Y:S01]  /*6170*/  SYNCS.PHASECHK.TRANS64.TRYWAIT P1, [UR4+0x19c50], R0 ;  /* 0x019c5000ff0075a7 */ /* 0x0000620008020144 */
[----:B------:R-:W-:Y:S05]  /*6180*/  @!P0 BRA `(.L_x_27) ;  /* 0x0000000000048947 */ /* 0x000fea0003800000 */
[----:B------:R-:W-:Y:S01]  /*6190*/  BPT.TRAP 0x1 ;  /* 0x000000040000795c */ /* 0x000fe20000300000 */
.L_x_27:
[----:B-1----:R-:W-:Y:S05]  /*61a0*/  @P1 BRA `(.L_x_28) ;  /* 0x0000000000081947 */ /* 0x002fea0003800000 */
[----:B------:R-:W1:Y:S02]  /*61b0*/  SYNCS.PHASECHK.TRANS64.TRYWAIT P1, [UR4+0x19c50], R0 ;  /* 0x019c5000ff0075a7 */ /* 0x000e640008020144 */
[----:B-1----:R-:W-:Y:S05]  /*61c0*/  @!P1 BRA `(.L_x_29) ;  /* 0x0000005000d49947 */ /* 0x002fea0003800000 */
.L_x_28:
[----:B------:R-:W-:Y:S01]  /*61d0*/  ULDC.64 UR8, c[0x0][0x9a0] ;  /* 0x0002680000087ab9 */ /* 0x000fe20000000a00 */
[----:B------:R-:W-:Y:S01]  /*61e0*/  UIADD3 UR5, UR43, 0x3000, URZ ;  /* 0x000030002b057890 */ /* 0x000fe2000fffe03f */
[----:B------:R-:W-:Y:S01]  /*61f0*/  WARPGROUP.ARRIVE ;  /* 0x00000000000079c5 */ /* 0x000fe20000000000 */
[----:B------:R-:W-:Y:S01]  /*6200*/  UISETP.NE.U32.AND UP0, UPT, UR8, URZ, UPT ;  /* 0x0000003f0800728c */ /* 0x000fe2000bf05070 */
[----:B------:R-:W-:Y:S01]  /*6210*/  IMAD.MOV.U32 R8, RZ, RZ, 0x3f800000 ;  /* 0x3f800000ff087424 */ /* 0x000fe200078e00ff */
[----:B------:R-:W-:Y:S02]  /*6220*/  USHF.R.U32.HI UR5, URZ, 0x4, UR5 ;  /* 0x000000043f057899 */ /* 0x000fe40008011605 */
[----:B------:R-:W-:Y:S02]  /*6230*/  UISETP.NE.AND.EX UP0, UPT, UR9, URZ, UPT, UP0 ;  /* 0x0000003f0900728c */ /* 0x000fe4000bf05300 */
[----:B------:R-:W-:-:S04]  /*6240*/  ULOP3.LUT UR5, UR5, 0x3fff, URZ, 0xc0, !UPT ;  /* 0x00003fff05057892 */ /* 0x000fc8000f8ec03f */
[----:B------:R-:W-:Y:S01]  /*6250*/  ULOP3.LUT UR11, UR5, 0x10000, URZ, 0xfc, !UPT ;  /* 0x00010000050b7892 */ /* 0x000fe2000f8efc3f */
[----:B------:R-:W-:-:S04]  /*6260*/  PLOP3.LUT P1, PT, PT, PT, UP0, 0x80, 0x0 ;  /* 0x000000000000781c */ /* 0x000fc80003f2f008 */
[----:B------:R-:W-:Y:S02]  /*6270*/  @UP0 USHF.R.S32.HI UR5, URZ, 0x1f, UR44 ;  /* 0x0000001f3f050899 */ /* 0x000fe4000801142c */
[----:B------:R-:W-:Y:S01]  /*6280*/  @UP0 UIADD3 UR14, -UR44, URZ, URZ ;  /* 0x0000003f2c0e0290 */ /* 0x000fe2000fffe13f */
[----:B------:R-:W-:Y:S01]  /*6290*/  @UP0 ULDC.64 UR6, c[0x0][0x9c8] ;  /* 0x0002720000060ab9 */ /* 0x000fe20000000a00 */
[----:B------:R-:W-:Y:S01]  /*62a0*/  @UP0 ULDC UR15, c[0x0][0xc44] ;  /* 0x00031100000f0ab9 */ /* 0x000fe20000000800 */
[----:B------:R-:W-:Y:S02]  /*62b0*/  @UP0 UIMAD UR5, UR5, UR6, URZ ;  /* 0x00000006050502a4 */ /* 0x000fe4000f8e023f */
[----:B------:R-:W-:Y:S02]  /*62c0*/  @UP0 UIMAD UR16, UR15, UR14, UR41 ;  /* 0x0000000e0f1002a4 */ /* 0x000fe4000f8e0229 */
[----:B------:R-:W-:Y:S02]  /*62d0*/  @UP0 UIMAD.WIDE.U32 UR12, UR44, UR6, URZ ;  /* 0x000000062c0c02a5 */ /* 0x000fe4000f8e003f */
[----:B------:R-:W-:-:S02]  /*62e0*/  @UP0 UIMAD UR6, UR44, UR7, UR5 ;  /* 0x000000072c0602a4 */ /* 0x000fc4000f8e0205 */
[----:B------:R-:W-:Y:S02]  /*62f0*/  @UP0 USHF.R.S32.HI UR7, URZ, 0x1f, UR16 ;  /* 0x0000001f3f070899 */ /* 0x000fe40008011410 */
[----:B------:R-:W-:Y:S01]  /*6300*/  UIMAD UR5, UR38, 0x300, UR11 ;  /* 0x00000300260578a4 */ /* 0x000fe2000f8e020b */
[----:B------:R-:W-:Y:S01]  /*6310*/  @UP0 ULDC.64 UR14, c[0x0][0x9d0] ;  /* 0x00027400000e0ab9 */ /* 0x000fe20000000a00 */
[----:B------:R-:W-:Y:S02]  /*6320*/  @UP0 UIADD3 UR13, UR13, UR6, URZ ;  /* 0x000000060d0d0290 */ /* 0x000fe4000fffe03f */
[----:B------:R-:W-:-:S03]  /*6330*/  @UP0 UIMAD UR11, UR7, UR14, URZ ;  /* 0x0000000e070b02a4 */ /* 0x000fc6000f8e023f */
[----:B------:R-:W-:Y:S01]  /*6340*/  UMOV UR6, UR5 ;  /* 0x0000000500067c82 */ /* 0x000fe20008000000 */
[----:B------:R-:W-:Y:S01]  /*6350*/  UMOV UR7, 0x40000040 ;  /* 0x4000004000077882 */ /* 0x000fe20000000000 */
[----:B------:R-:W-:Y:S01]  /*6360*/  @UP0 UIMAD UR11, UR16, UR15, UR11 ;  /* 0x0000000f100b02a4 */ /* 0x000fe2000f8e020b */
[----:B------:R-:W-:Y:S01]  /*6370*/  QGMMA.64x96x32.F32.E4M3.E4M3 R88, R148, gdesc[UR4], R88, gsb0 ;  /* 0x0160000494587df3 */ /* 0x000fe20008000858 */
[----:B------:R-:W-:-:S04]  /*6380*/  @UP0 UIMAD.WIDE.U32 UR12, UR16, UR14, UR12 ;  /* 0x0000000e100c02a5 */ /* 0x000fc8000f8e000c */
[----:B------:R-:W-:Y:S02]  /*6390*/  @UP0 UIADD3 UR6, UR13, UR11, URZ ;  /* 0x0000000b0d060290 */ /* 0x000fe4000fffe03f */
[----:B------:R-:W-:-:S04]  /*63a0*/  @UP0 ULEA UR8, UP1, UR12, UR8, 0x2 ;  /* 0x000000080c080291 */ /* 0x000fc8000f82103f */
[----:B------:R-:W-:Y:S02]  /*63b0*/  @UP0 ULEA.HI.X UR9, UR12, UR9, UR6, 0x2, UP1 ;  /* 0x000000090c090291 */ /* 0x000fe400088f1406 */
[----:B------:R-:W-:-:S04]  /*63c0*/  IMAD.U32 R6, RZ, RZ, UR8 ;  /* 0x00000008ff067e24 */ /* 0x000fc8000f8e00ff */
[----:B------:R-:W-:-:S05]  /*63d0*/  IMAD.U32 R7, RZ, RZ, UR9 ;  /* 0x00000009ff077e24 */ /* 0x000fca000f8e00ff */
[----:B------:R2:W3:Y:S01]  /*63e0*/  @P1 LDG.E R8, desc[UR52][R6.64] ;  /* 0x0000003406081981 */ /* 0x0004e2000c1e1900 */
[----:B------:R-:W-:Y:S01]  /*63f0*/  UIADD3 UR6, UR5, 0x2, URZ ;  /* 0x0000000205067890 */ /* 0x000fe2000fffe03f */
[----:B------:R-:W-:Y:S01]  /*6400*/  UMOV UR7, 0x40000040 ;  /* 0x4000004000077882 */ /* 0x000fe20000000000 */
[----:B------:R-:W-:Y:S02]  /*6410*/  WARPGROUP.DEPBAR.LE gsb0, 0x0 ;  /* 0x00008000000079c5 */ /* 0x000fe40000010000 */
[----:B------:R-:W-:-:S06]  /*6420*/  WARPGROUP.ARRIVE ;  /* 0x00000000000079c5 */ /* 0x000fcc0000000000 */
[----:B------:R-:W-:Y:S01]  /*6430*/  QGMMA.64x96x32.F32.E4M3.E4M3 R88, R136, gdesc[UR4], R88, gsb0 ;  /* 0x0160000488587df3 */ /* 0x000fe20008000858 */
[----:B------:R-:W-:Y:S01]  /*6440*/  UIADD3 UR6, UR5, 0x4, URZ ;  /* 0x0000000405067890 */ /* 0x000fe2000fffe03f */
[----:B------:R-:W-:Y:S01]  /*6450*/  UMOV UR7, 0x40000040 ;  /* 0x4000004000077882 */ /* 0x000fe20000000000 */
[----:B01----:R-:W0:Y:S04]  /*6460*/  SHFL.BFLY PT, R0, R5, 0x2, 0x1f ;  /* 0x0c401f0005007f89 */ /* 0x003e2800000e0000 */
[----:B------:R-:W1:Y:S01]  /*6470*/  SHFL.BFLY PT, R9, R4, 0x2, 0x1f ;  /* 0x0c401f0004097f89 */ /* 0x000e6200000e0000 */
[----:B------:R-:W-:Y:S02]  /*6480*/  WARPGROUP.DEPBAR.LE gsb0, 0x0 ;  /* 0x00008000000079c5 */ /* 0x000fe40000010000 */
[----:B------:R-:W-:-:S06]  /*6490*/  WARPGROUP.ARRIVE ;  /* 0x00000000000079c5 */ /* 0x000fcc0000000000 */
[----:B------:R-:W-:Y:S01]  /*64a0*/  QGMMA.64x96x32.F32.E4M3.E4M3 R88, R140, gdesc[UR4], R88, gsb0 ;  /* 0x016000048c587df3 */ /* 0x000fe20008000858 */
[----:B------:R-:W-:Y:S01]  /*64b0*/  UIADD3 UR6, UR5, 0x6, URZ ;  /* 0x0000000605067890 */ /* 0x000fe2000fffe03f */
[----:B------:R-:W-:Y:S01]  /*64c0*/  UMOV UR7, 0x40000040 ;  /* 0x4000004000077882 */ /* 0x000fe20000000000 */
[----:B0-----:R-:W-:-:S01]  /*64d0*/  FADD.FTZ R0, R0, R5 ;  /* 0x0000000500007221 */ /* 0x001fc20000010000 */
[----:B-1----:R-:W-:-:S04]  /*64e0*/  FADD.FTZ R9, R9, R4 ;  /* 0x0000000409097221 */ /* 0x002fc80000010000 */
[----:B------:R-:W0:Y:S04]  /*64f0*/  SHFL.BFLY PT, R3, R0, 0x1, 0x1f ;  /* 0x0c201f0000037f89 */ /* 0x000e2800000e0000 */
[----:B--2---:R-:W1:Y:S01]  /*6500*/  SHFL.BFLY PT, R6, R9, 0x1, 0x1f ;  /* 0x0c201f0009067f89 */ /* 0x004e6200000e0000 */
[----:B------:R-:W-:Y:S02]  /*6510*/  IMAD.MOV.U32 R5, RZ, RZ, RZ ;  /* 0x000000ffff057224 */ /* 0x000fe400078e00ff */
[----:B0-----:R-:W-:Y:S01]  /*6520*/  FADD.FTZ R7, R0, R3 ;  /* 0x0000000300077221 */ /* 0x001fe20000010000 */
[----:B-1----:R-:W-:-:S04]  /*6530*/  FADD.FTZ R10, R9, R6 ;  /* 0x00000006090a7221 */ /* 0x002fc80000010000 */
[C---:B------:R-:W-:Y:S01]  /*6540*/  FSETP.NE.FTZ.AND P1, PT, R7.reuse, RZ, PT ;  /* 0x000000ff0700720b */ /* 0x040fe20003f35000 */
[----:B------:R-:W-:Y:S01]  /*6550*/  FMUL.FTZ R11, R7, 0.00390625 ;  /* 0x3b800000070b7820 */ /* 0x000fe20000410000 */
[----:B------:R-:W-:-:S04]  /*6560*/  FMUL.FTZ R12, R10, 0.00390625 ;  /* 0x3b8000000a0c7820 */ /* 0x000fc80000410000 */
[----:B------:R-:W-:Y:S02]  /*6570*/  FSETP.NE.FTZ.AND P2, PT, R11, RZ, PT ;  /* 0x000000ff0b00720b */ /* 0x000fe40003f55000 */
[----:B------:R-:W-:Y:S01]  /*6580*/  FSETP.NE.FTZ.AND P3, PT, R12, RZ, PT ;  /* 0x000000ff0c00720b */ /* 0x000fe20003f75000 */
[----:B------:R-:W-:Y:S02]  /*6590*/  WARPGROUP.DEPBAR.LE gsb0, 0x0 ;  /* 0x00008000000079c5 */ /* 0x000fe40000010000 */
[----:B------:R-:W-:-:S06]  /*65a0*/  WARPGROUP.ARRIVE ;  /* 0x00000000000079c5 */ /* 0x000fcc0000000000 */
[----:B------:R-:W-:Y:S01]  /*65b0*/  QGMMA.64x96x32.F32.E4M3.E4M3 R88, R144, gdesc[UR4], R88, gsb0 ;  /* 0x0160000490587df3 */ /* 0x000fe20008000858 */
[----:B------:R-:W-:Y:S01]  /*65c0*/  @P1 MUFU.RCP R5, R7 ;  /* 0x0000000700051308 */ /* 0x000fe20000001000 */
[----:B------:R-:W-:Y:S01]  /*65d0*/  FSETP.NE.FTZ.AND P1, PT, R10, RZ, PT ;  /* 0x000000ff0a00720b */ /* 0x000fe20003f35000 */
[----:B------:R-:W-:-:S06]  /*65e0*/  IMAD.MOV.U32 R9, RZ, RZ, RZ ;  /* 0x000000ffff097224 */ /* 0x000fcc00078e00ff */
[----:B------:R-:W0:Y:S08]  /*65f0*/  @P2 MUFU.LG2 R4, R11 ;  /* 0x0000000b00042308 */ /* 0x000e300000000c00 */
[----:B------:R-:W1:Y:S08]  /*6600*/  @P3 MUFU.LG2 R6, R12 ;  /* 0x0000000c00063308 */ /* 0x000e700000000c00 */
[----:B------:R-:W2:Y:S01]  /*6610*/  @P1 MUFU.RCP R9, R10 ;  /* 0x0000000a00091308 */ /* 0x000ea20000001000 */
[----:B------:R-:W-:-:S02]  /*6620*/  IMAD.U32 R13, RZ, RZ, UR10 ;  /* 0x0000000aff0d7e24 */ /* 0x000fc4000f8e00ff */
[----:B------:R-:W-:Y:S02]  /*6630*/  IMAD.U32 R14, RZ, RZ, UR10 ;  /* 0x0000000aff0e7e24 */ /* 0x000fe4000f8e00ff */
[----:B0-----:R-:W-:Y:S01]  /*6640*/  @P2 FMUL.FTZ R4, R4, 0.69314718246459960938 ;  /* 0x3f31721804042820 */ /* 0x001fe20000410000 */
[----:B------:R-:W-:Y:S01]  /*6650*/  @P2 FMUL.FTZ R7, R13, 0.69314718246459960938 ;  /* 0x3f3172180d072820 */ /* 0x000fe20000410000 */
[----:B------:R-:W-:Y:S01]  /*6660*/  @P3 FMUL.FTZ R13, R14, 0.69314718246459960938 ;  /* 0x3f3172180e0d3820 */ /* 0x000fe20000410000 */
[----:B-1----:R-:W-:Y:S01]  /*6670*/  @P3 FMUL.FTZ R6, R6, 0.69314718246459960938 ;  /* 0x3f31721806063820 */ /* 0x002fe20000410000 */
[----:B------:R-:W-:Y:S02]  /*6680*/  IMAD.MOV.U32 R3, RZ, RZ, -0x800000 ;  /* 0xff800000ff037424 */ /* 0x000fe400078e00ff */
[----:B------:R-:W-:Y:S01]  /*6690*/  @P2 FFMA.FTZ R3, R7, R74, R4 ;  /* 0x0000004a07032223 */ /* 0x000fe20000010004 */
[----:B------:R-:W-:Y:S02]  /*66a0*/  IMAD.MOV.U32 R0, RZ, RZ, -0x800000 ;  /* 0xff800000ff007424 */ /* 0x000fe400078e00ff */
[----:B------:R-:W-:Y:S01]  /*66b0*/  @P3 FFMA.FTZ R0, R13, R67, R6 ;  /* 0x000000430d003223 */ /* 0x000fe20000010006 */
[-C--:B---3--:R-:W-:Y:S01]  /*66c0*/  FMUL.FTZ R56, R5, R8.reuse ;  /* 0x0000000805387220 */ /* 0x088fe20000410000 */
[----:B--2---:R-:W-:Y:S01]  /*66d0*/  FMUL.FTZ R58, R9, R8 ;  /* 0x00000008093a7220 */ /* 0x004fe20000410000 */
[----:B------:R-:W-:-:S02]  /*66e0*/  WARPGROUP.DEPBAR.LE gsb0, 0x0 ;  /* 0x00008000000079c5 */ /* 0x000fc40000010000 */
[----:B------:R-:W-:Y:S05]  /*66f0*/  @!P0 BRA `(.L_x_30) ;  /* 0x0000000000048947 */ /* 0x000fea0003800000 */
[----:B------:R-:W-:Y:S01]  /*6700*/  BPT.TRAP 0x1 ;  /* 0x000000040000795c */ /* 0x000fe20000300000 */
.L_x_30:
[----:B------:R-:W0:Y:S01]  /*6710*/  S2R R59, SR_TID.X ;  /* 0x00000000003b7919 */ /* 0x000e220000002100 */
[----:B------:R-:W-:Y:S01]  /*6720*/  ULDC.64 UR6, c[0x4][0x38] ;  /* 0x01000e0000067ab9 */ /* 0x000fe20000000a00 */
[----:B------:R-:W1:Y:S01]  /*6730*/  S2UR UR5, SR_SWINHI ;  /* 0x00000000000579c3 */ /* 0x000e620000002f00 */
        /* <DEDUP_REMOVED lines=28> */
[----:B------:R-:W-:Y:S01]  /*6900*/  FMUL.FTZ R11, R95, R58 ;  /* 0x0000003a5f0b7220 */ /* 0x000fe20000410000 */
[----:B0-----:R-:W-:-:S02]  /*6910*/  IMAD.SHL.U32 R4, R59, 0x4, RZ ;  /* 0x000000043b047824 */ /* 0x001fc400078e00ff */
[-C--:B------:R-:W-:Y:S01]  /*6920*/  FMUL.FTZ R12, R91, R58.reuse ;  /* 0x0000003a5b0c7220 */ /* 0x080fe20000410000 */
[-C--:B------:R-:W-:Y:S01]  /*6930*/  FMUL.FTZ R15, R102, R58.reuse ;  /* 0x0000003a660f7220 */ /* 0x080fe20000410000 */
[-C--:B------:R-:W-:Y:S01]  /*6940*/  FMUL.FTZ R20, R98, R58.reuse ;  /* 0x0000003a62147220 */ /* 0x080fe20000410000 */
[-C--:B------:R-:W-:Y:S01]  /*6950*/  FMUL.FTZ R25, R103, R58.reuse ;  /* 0x0000003a67197220 */ /* 0x080fe20000410000 */
[----:B------:R-:W-:Y:S01]  /*6960*/  LOP3.LUT R4, R4, 0xc, RZ, 0xc0, !PT ;  /* 0x0000000c04047812 */ /* 0x000fe200078ec0ff */
[-C--:B------:R-:W-:Y:S01]  /*6970*/  FMUL.FTZ R26, R99, R58.reuse ;  /* 0x0000003a631a7220 */ /* 0x080fe20000410000 */
[-C--:B------:R-:W-:Y:S01]  /*6980*/  FMUL.FTZ R37, R118, R58.reuse ;  /* 0x0000003a76257220 */ /* 0x080fe20000410000 */
[-C--:B------:R-:W-:Y:S01]  /*6990*/  FMUL.FTZ R38, R114, R58.reuse ;  /* 0x0000003a72267220 */ /* 0x080fe20000410000 */
[----:B------:R-:W-:Y:S01]  /*69a0*/  IADD3 R4, P0, R4, UR6, RZ ;  /* 0x0000000604047c10 */ /* 0x000fe2000ff1e0ff */
[-C--:B------:R-:W-:Y:S01]  /*69b0*/  FMUL.FTZ R41, R119, R58.reuse ;  /* 0x0000003a77297220 */ /* 0x080fe20000410000 */
[-C--:B------:R-:W-:Y:S01]  /*69c0*/  FMUL.FTZ R42, R115, R58.reuse ;  /* 0x0000003a732a7220 */ /* 0x080fe20000410000 */
[-C--:B------:R-:W-:Y:S01]  /*69d0*/  FMUL.FTZ R45, R126, R58.reuse ;  /* 0x0000003a7e2d7220 */ /* 0x080fe20000410000 */
[----:B------:R-:W-:Y:S01]  /*69e0*/  FMUL.FTZ R46, R122, R58 ;  /* 0x0000003a7a2e7220 */ /* 0x000fe20000410000 */
[----:B------:R-:W-:-:S02]  /*69f0*/  IMAD.X R5, RZ, RZ, UR7, P0 ;  /* 0x00000007ff057e24 */ /* 0x000fc400080e06ff */
[-C--:B------:R-:W-:Y:S01]  /*6a00*/  FMUL.FTZ R49, R127, R58.reuse ;  /* 0x0000003a7f317220 */ /* 0x080fe20000410000 */
[-C--:B------:R-:W-:Y:S01]  /*6a10*/  FMUL.FTZ R50, R123, R58.reuse ;  /* 0x0000003a7b327220 */ /* 0x080fe20000410000 */
[-C--:B------:R-:W-:Y:S01]  /*6a20*/  FMUL.FTZ R53, R134, R58.reuse ;  /* 0x0000003a86357220 */ /* 0x080fe20000410000 */
[----:B------:R-:W-:Y:S01]  /*6a30*/  FMUL.FTZ R54, R130, R58 ;  /* 0x0000003a82367220 */ /* 0x000fe20000410000 */
[----:B------:R0:W2:Y:S01]  /*6a40*/  LDG.E.CONSTANT R4, desc[UR52][R4.64] ;  /* 0x0000003404047981 */ /* 0x0000a2000c1e9900 */
[----:B------:R-:W-:Y:S01]  /*6a50*/  F2FP.BF16.F32.PACK_AB R34, R33, R34 ;  /* 0x000000222122723e */ /* 0x000fe200000010ff */
[----:B------:R-:W-:Y:S01]  /*6a60*/  FMUL.FTZ R56, R129, R56 ;  /* 0x0000003881387220 */ /* 0x000fe20000410000 */
[----:B------:R-:W-:Y:S01]  /*6a70*/  F2FP.BF16.F32.PACK_AB R29, R29, R30 ;  /* 0x0000001e1d1d723e */ /* 0x000fe200000010ff */
[----:B------:R-:W-:Y:S01]  /*6a80*/  FMUL.FTZ R57, R135, R58 ;  /* 0x0000003a87397220 */ /* 0x000fe20000410000 */
[----:B------:R-:W-:Y:S01]  /*6a90*/  F2FP.BF16.F32.PACK_AB R27, R27, R28 ;  /* 0x0000001c1b1b723e */ /* 0x000fe200000010ff */
[----:B------:R-:W-:Y:S01]  /*6aa0*/  UMOV UR6, UR43 ;  /* 0x0000002b00067c82 */ /* 0x000fe20008000000 */
[----:B-1----:R-:W-:Y:S01]  /*6ab0*/  UMOV UR7, UR5 ;  /* 0x0000000500077c82 */ /* 0x002fe20008000000 */
[----:B------:R-:W-:Y:S01]  /*6ac0*/  F2FP.BF16.F32.PACK_AB R32, R31, R32 ;  /* 0x000000201f20723e */ /* 0x000fe200000010ff */
[----:B------:R-:W-:Y:S01]  /*6ad0*/  IMAD.U32 R33, RZ, RZ, UR7 ;  /* 0x00000007ff217e24 */ /* 0x000fe2000f8e00ff */
[----:B------:R-:W-:Y:S01]  /*6ae0*/  F2FP.BF16.F32.PACK_AB R36, R35, R36 ;  /* 0x000000242324723e */ /* 0x000fe200000010ff */
[-C--:B0-----:R-:W-:Y:S01]  /*6af0*/  FMUL.FTZ R5, R94, R58.reuse ;  /* 0x0000003a5e057220 */ /* 0x081fe20000410000 */
[----:B------:R-:W-:Y:S01]  /*6b00*/  FMUL.FTZ R58, R131, R58 ;  /* 0x0000003a833a7220 */ /* 0x000fe20000410000 */
[----:B------:R-:W-:Y:S01]  /*6b10*/  F2FP.BF16.F32.PACK_AB R56, R55, R56 ;  /* 0x000000383738723e */ /* 0x000fe200000010ff */
[----:B------:R-:W0:Y:S01]  /*6b20*/  LDC R81, c[0x0][0xc38] ;  /* 0x00030e00ff517b82 */ /* 0x000e220000000800 */
[----:B------:R-:W-:Y:S01]  /*6b30*/  F2FP.BF16.F32.PACK_AB R39, R39, R40 ;  /* 0x000000282727723e */ /* 0x000fe200000010ff */
[----:B------:R-:W-:Y:S01]  /*6b40*/  UIADD3 UR5, -UR44, URZ, URZ ;  /* 0x0000003f2c057290 */ /* 0x000fe2000fffe13f */
[----:B------:R-:W-:Y:S01]  /*6b50*/  F2FP.BF16.F32.PACK_AB R8, R5, R8 ;  /* 0x000000080508723e */ /* 0x000fe200000010ff */
[----:B------:R-:W-:Y:S01]  /*6b60*/  ULDC.64 UR8, c[0x0][0xb90] ;  /* 0x0002e40000087ab9 */ /* 0x000fe20000000a00 */
[----:B------:R-:W-:Y:S01]  /*6b70*/  LOP3.LUT P0, R5, R59, 0x3, RZ, 0xc0, !PT ;  /* 0x000000033b057812 */ /* 0x000fe2000780c0ff */
[----:B------:R-:W-:Y:S01]  /*6b80*/  USHF.R.S32.HI UR14, URZ, 0x1f, UR44 ;  /* 0x0000001f3f0e7899 */ /* 0x000fe2000801142c */
[----:B------:R-:W-:Y:S01]  /*6b90*/  F2FP.BF16.F32.PACK_AB R6, R6, R7 ;  /* 0x000000070606723e */ /* 0x000fe200000010ff */
[----:B------:R-:W-:Y:S01]  /*6ba0*/  ULDC.64 UR10, c[0x0][0xb98] ;  /* 0x0002e600000a7ab9 */ /* 0x000fe20000000a00 */
[----:B------:R-:W-:Y:S01]  /*6bb0*/  ISETP.EQ.OR P0, PT, R5, 0x3, !P0 ;  /* 0x000000030500780c */ /* 0x000fe20004702670 */
[----:B------:R-:W-:Y:S01]  /*6bc0*/  UIADD3 UR4, UR4, 0x19c60, URZ ;  /* 0x00019c6004047890 */ /* 0x000fe2000fffe03f */
[----:B------:R-:W-:-:S02]  /*6bd0*/  F2FP.BF16.F32.PACK_AB R7, R37, R38 ;  /* 0x000000262507723e */ /* 0x000fc400000010ff */
[----:B------:R-:W-:Y:S01]  /*6be0*/  SEL R67, R29, R34, P0 ;  /* 0x000000221d437207 */ /* 0x000fe20000000000 */
[----:B------:R-:W-:Y:S01]  /*6bf0*/  UPRMT UR4, UR40, 0x654, UR4 ;  /* 0x0000065428047896 */ /* 0x000fe20008000004 */
[----:B------:R-:W-:Y:S02]  /*6c00*/  SEL R69, R34, R29, P0 ;  /* 0x0000001d22457207 */ /* 0x000fe40000000000 */
[----:B------:R-:W1:Y:S01]  /*6c10*/  LDC R34, c[0x0][0xbe8] ;  /* 0x0002fa00ff227b82 */ /* 0x000e620000000800 */
[----:B------:R-:W-:Y:S02]  /*6c20*/  SEL R55, R27, R32, P0 ;  /* 0x000000201b377207 */ /* 0x000fe40000000000 */
[----:B------:R-:W-:Y:S02]  /*6c30*/  SEL R35, R32, R27, P0 ;  /* 0x0000001b20237207 */ /* 0x000fe40000000000 */
[----:B------:R-:W-:Y:S01]  /*6c40*/  MOV R32, UR6 ;  /* 0x0000000600207c02 */ /* 0x000fe20008000f00 */
[----:B------:R-:W-:Y:S01]  /*6c50*/  ULDC UR6, c[0x0][0xc44] ;  /* 0x0003110000067ab9 */ /* 0x000fe20000000800 */
[----:B------:R-:W-:Y:S01]  /*6c60*/  F2FP.BF16.F32.PACK_AB R58, R57, R58 ;  /* 0x0000003a393a723e */ /* 0x000fe200000010ff */
[----:B------:R-:W-:Y:S01]  /*6c70*/  UIMAD UR13, UR6, UR5, UR41 ;  /* 0x00000005060d72a4 */ /* 0x000fe2000f8e0229 */
[----:B------:R-:W-:Y:S01]  /*6c80*/  SEL R57, R36, R39, P0 ;  /* 0x0000002724397207 */ /* 0x000fe20000000000 */
[----:B------:R-:W-:Y:S01]  /*6c90*/  SYNCS.ARRIVE.TRANS64.RED.A1T0 RZ, [UR4], RZ ;  /* 0x000000ffffff79a7 */ /* 0x000fe20008100404 */
[----:B------:R-:W-:Y:S01]  /*6ca0*/  SEL R38, R39, R36, P0 ;  /* 0x0000002427267207 */ /* 0x000fe20000000000 */
[----:B------:R-:W-:Y:S01]  /*6cb0*/  IMAD.WIDE R36, R154, 0x2, R32 ;  /* 0x000000029a247825 */ /* 0x000fe200078e0220 */
[----:B------:R-:W-:Y:S01]  /*6cc0*/  F2FP.BF16.F32.PACK_AB R42, R41, R42 ;  /* 0x0000002a292a723e */ /* 0x000fe200000010ff */
[----:B------:R-:W-:Y:S01]  /*6cd0*/  USHF.R.S32.HI UR12, URZ, 0x1f, UR13 ;  /* 0x0000001f3f0c7899 */ /* 0x000fe2000801140d */
[----:B------:R-:W-:Y:S01]  /*6ce0*/  F2FP.BF16.F32.PACK_AB R13, R13, R14 ;  /* 0x0000000e0d0d723e */ /* 0x000fe200000010ff */
[----:B------:R-:W-:Y:S01]  /*6cf0*/  UIMAD.WIDE.U32 UR6, UR13, UR8, URZ ;  /* 0x000000080d0672a5 */ /* 0x000fe2000f8e003f */
[----:B------:R-:W-:Y:S01]  /*6d00*/  IADD3 R29, P2, R36, 0x6000, RZ ;  /* 0x00006000241d7810 */ /* 0x000fe20007f5e0ff */
[----:B------:R-:W-:Y:S01]  /*6d10*/  UIMAD UR5, UR12, UR8, URZ ;  /* 0x000000080c0572a4 */ /* 0x000fe2000f8e023f */
[----:B------:R-:W-:Y:S01]  /*6d20*/  SEL R71, R7, R42, P0 ;  /* 0x0000002a07477207 */ /* 0x000fe20000000000 */
[----:B------:R-:W-:Y:S01]  /*6d30*/  UIMAD UR8, UR14, UR10, URZ ;  /* 0x0000000a0e0872a4 */ /* 0x000fe2000f8e023f */
[----:B------:R-:W-:Y:S01]  /*6d40*/  SEL R73, R42, R7, P0 ;  /* 0x000000072a497207 */ /* 0x000fe20000000000 */
[----:B------:R-:W-:Y:S01]  /*6d50*/  IMAD R7, R19, 0x20, R2 ;  /* 0x0000002013077824 */ /* 0x000fe200078e0202 */
[----:B------:R-:W-:Y:S01]  /*6d60*/  F2FP.BF16.F32.PACK_AB R24, R21, R24 ;  /* 0x000000181518723e */ /* 0x000fe200000010ff */
[----:B------:R-:W-:Y:S01]  /*6d70*/  IMAD.X R27, RZ, RZ, R37, P2 ;  /* 0x000000ffff1b7224 */ /* 0x000fe200010e0625 */
[----:B-1----:R-:W-:Y:S01]  /*6d80*/  ISETP.NE.AND P2, PT, R34, 0x1, PT ;  /* 0x000000012200780c */ /* 0x002fe20003f45270 */
[----:B------:R-:W-:Y:S01]  /*6d90*/  IMAD.WIDE R32, R7, 0x2, R32 ;  /* 0x0000000207207825 */ /* 0x000fe200078e0220 */
[----:B------:R-:W-:Y:S01]  /*6da0*/  F2FP.BF16.F32.PACK_AB R26, R25, R26 ;  /* 0x0000001a191a723e */ /* 0x000fe200000010ff */
[----:B------:R-:W-:Y:S01]  /*6db0*/  UIMAD UR5, UR13, UR9, UR5 ;  /* 0x000000090d0572a4 */ /* 0x000fe2000f8e0205 */
[----:B------:R-:W-:Y:S01]  /*6dc0*/  IADD3 R25, P1, R36, 0x6020, RZ ;  /* 0x0000602024197810 */ /* 0x000fe20007f3e0ff */
[----:B------:R-:W-:Y:S01]  /*6dd0*/  UIMAD UR8, UR44, UR11, UR8 ;  /* 0x0000000b2c0872a4 */ /* 0x000fe2000f8e0208 */
[----:B------:R-:W-:Y:S01]  /*6de0*/  F2FP.BF16.F32.PACK_AB R43, R43, R44 ;  /* 0x0000002c2b2b723e */ /* 0x000fe200000010ff */
[----:B------:R-:W-:Y:S01]  /*6df0*/  UIADD3 UR7, UR7, UR5, URZ ;  /* 0x0000000507077290 */ /* 0x000fe2000fffe03f */
[----:B------:R-:W-:-:S02]  /*6e00*/  F2FP.BF16.F32.PACK_AB R48, R47, R48 ;  /* 0x000000302f30723e */ /* 0x000fc400000010ff */
[----:B------:R-:W-:Y:S01]  /*6e10*/  LOP3.LUT R7, R36, 0x180, RZ, 0xc0, !PT ;  /* 0x0000018024077812 */ /* 0x000fe200078ec0ff */
[----:B------:R-:W-:Y:S01]  /*6e20*/  UIMAD.WIDE.U32 UR6, UR44, UR10, UR6 ;  /* 0x0000000a2c0672a5 */ /* 0x000fe2000f8e0006 */
[----:B------:R-:W-:Y:S01]  /*6e30*/  F2FP.BF16.F32.PACK_AB R50, R49, R50 ;  /* 0x000000323132723e */ /* 0x000fe200000010ff */
[----:B------:R-:W1:Y:S01]  /*6e40*/  @P2 LDC R42, c[0x0][0xbec] ;  /* 0x0002fb00ff2a2b82 */ /* 0x000e620000000800 */
[----:B------:R-:W-:Y:S01]  /*6e50*/  F2FP.BF16.F32.PACK_AB R51, R51, R52 ;  /* 0x000000343333723e */ /* 0x000fe200000010ff */
[----:B------:R-:W-:Y:S01]  /*6e60*/  ULDC UR5, c[0x0][0xa88] ;  /* 0x0002a20000057ab9 */ /* 0x000fe20000000800 */
[----:B------:R-:W-:Y:S02]  /*6e70*/  F2FP.BF16.F32.PACK_AB R9, R9, R10 ;  /* 0x0000000a0909723e */ /* 0x000fe400000010ff */
[----:B------:R-:W-:Y:S02]  /*6e80*/  F2FP.BF16.F32.PACK_AB R11, R11, R12 ;  /* 0x0000000c0b0b723e */ /* 0x000fe400000010ff */
[----:B------:R-:W-:-:S02]  /*6e90*/  SEL R49, R13, R24, P0 ;  /* 0x000000180d317207 */ /* 0x000fc40000000000 */
[----:B------:R-:W-:Y:S02]  /*6ea0*/  SEL R5, R24, R13, P0 ;  /* 0x0000000d18057207 */ /* 0x000fe40000000000 */
[----:B------:R-:W-:Y:S02]  /*6eb0*/  LOP3.LUT R24, R25, 0x180, RZ, 0xc0, !PT ;  /* 0x0000018019187812 */ /* 0x000fe400078ec0ff */
[----:B------:R-:W-:Y:S02]  /*6ec0*/  SEL R59, R43, R48, P0 ;  /* 0x000000302b3b7207 */ /* 0x000fe40000000000 */
[----:B------:R-:W-:Y:S01]  /*6ed0*/  SEL R39, R48, R43, P0 ;  /* 0x0000002b30277207 */ /* 0x000fe20000000000 */
[----:B------:R-:W-:Y:S01]  /*6ee0*/  IMAD R48, RZ, RZ, -UR41 ;  /* 0x80000029ff307e24 */ /* 0x000fe2000f8e02ff */
[----:B------:R-:W-:Y:S02]  /*6ef0*/  SHF.R.U64 R7, R7, 0x3, RZ ;  /* 0x0000000307077819 */ /* 0x000fe400000012ff */
[----:B------:R-:W-:Y:S01]  /*6f00*/  SEL R43, R51, R56, P0 ;  /* 0x00000038332b7207 */ /* 0x000fe20000000000 */
[----:B0-----:R-:W-:Y:S01]  /*6f10*/  IMAD R48, R81, R48, UR45 ;  /* 0x0000002d51307e24 */ /* 0x001fe2000f8e0230 */
[----:B------:R-:W-:-:S02]  /*6f20*/  SEL R40, R56, R51, P0 ;  /* 0x0000003338287207 */ /* 0x000fc40000000000 */
[----:B------:R-:W-:Y:S02]  /*6f30*/  SEL R47, R6, R9, P0 ;  /* 0x00000009062f7207 */ /* 0x000fe40000000000 */
[----:B------:R-:W-:Y:S02]  /*6f40*/  SEL R41, R9, R6, P0 ;  /* 0x0000000609297207 */ /* 0x000fe40000000000 */
[----:B------:R-:W-:Y:S02]  /*6f50*/  SEL R51, R8, R11, P0 ;  /* 0x0000000b08337207 */ /* 0x000fe40000000000 */
[----:B------:R-:W-:Y:S02]  /*6f60*/  SEL R61, R11, R8, P0 ;  /* 0x000000080b3d7207 */ /* 0x000fe40000000000 */
[----:B------:R-:W-:Y:S02]  /*6f70*/  F2FP.BF16.F32.PACK_AB R15, R15, R20 ;  /* 0x000000140f0f723e */ /* 0x000fe400000010ff */
[----:B------:R-:W-:-:S02]  /*6f80*/  SHF.R.U64 R24, R24, 0x3, RZ ;  /* 0x0000000318187819 */ /* 0x000fc400000012ff */
[C---:B------:R-:W-:Y:S02]  /*6f90*/  IADD3 R21, P3, R36.reuse, 0x3020, RZ ;  /* 0x0000302024157810 */ /* 0x040fe40007f7e0ff */
[C---:B------:R-:W-:Y:S02]  /*6fa0*/  IADD3 R11, P4, R36.reuse, 0x3000, RZ ;  /* 0x00003000240b7810 */ /* 0x040fe40007f9e0ff */
[----:B------:R-:W-:Y:S02]  /*6fb0*/  IADD3 R9, P5, R36, 0x20, RZ ;  /* 0x0000002024097810 */ /* 0x000fe40007fbe0ff */
[----:B------:R-:W-:Y:S01]  /*6fc0*/  LOP3.LUT R36, R7, R36, RZ, 0x3c, !PT ;  /* 0x0000002407247212 */ /* 0x000fe200078e3cff */
[--C-:B------:R-:W-:Y:S01]  /*6fd0*/  IMAD.X R13, RZ, RZ, R37.reuse, P4 ;  /* 0x000000ffff0d7224 */ /* 0x100fe200020e0625 */
[----:B------:R-:W-:Y:S01]  /*6fe0*/  SEL R63, R15, R26, P0 ;  /* 0x0000001a0f3f7207 */ /* 0x000fe20000000000 */
[--C-:B------:R-:W-:Y:S01]  /*6ff0*/  IMAD.X R7, RZ, RZ, R37.reuse, P5 ;  /* 0x000000ffff077224 */ /* 0x100fe200028e0625 */
[----:B------:R-:W-:Y:S01]  /*7000*/  SEL R65, R26, R15, P0 ;  /* 0x0000000f1a417207 */ /* 0x000fe20000000000 */
[--C-:B------:R-:W-:Y:S01]  /*7010*/  IMAD.X R15, RZ, RZ, R37.reuse, P3 ;  /* 0x000000ffff0f7224 */ /* 0x100fe200018e0625 */
[----:B------:R-:W-:Y:S01]  /*7020*/  LOP3.LUT R24, R24, R25, RZ, 0x3c, !PT ;  /* 0x0000001918187212 */ /* 0x000fe200078e3cff */
[----:B------:R-:W-:Y:S01]  /*7030*/  IMAD.X R25, RZ, RZ, R37, P1 ;  /* 0x000000ffff197224 */ /* 0x000fe200008e0625 */
[----:B------:R-:W-:-:S02]  /*7040*/  MOV R37, R36 ;  /* 0x0000002400257202 */ /* 0x000fc40000000f00 */
[----:B------:R-:W0:Y:S01]  /*7050*/  @P2 LDC R36, c[0x0][0xbf0] ;  /* 0x0002fc00ff242b82 */ /* 0x000e220000000800 */
[----:B------:R-:W-:Y:S02]  /*7060*/  LOP3.LUT R10, R21, 0x180, RZ, 0xc0, !PT ;  /* 0x00000180150a7812 */ /* 0x000fe400078ec0ff */
[----:B------:R-:W-:Y:S02]  /*7070*/  LOP3.LUT R12, R29, 0x180, RZ, 0xc0, !PT ;  /* 0x000001801d0c7812 */ /* 0x000fe400078ec0ff */
[----:B------:R-:W-:Y:S02]  /*7080*/  LOP3.LUT R8, R11, 0x180, RZ, 0xc0, !PT ;  /* 0x000001800b087812 */ /* 0x000fe400078ec0ff */
[----:B------:R-:W-:Y:S02]  /*7090*/  SHF.R.U64 R10, R10, 0x3, RZ ;  /* 0x000000030a0a7819 */ /* 0x000fe400000012ff */
[----:B------:R-:W-:Y:S02]  /*70a0*/  SHF.R.U64 R12, R12, 0x3, RZ ;  /* 0x000000030c0c7819 */ /* 0x000fe400000012ff */
[----:B------:R-:W-:-:S02]  /*70b0*/  SHF.R.U64 R8, R8, 0x3, RZ ;  /* 0x0000000308087819 */ /* 0x000fc400000012ff */
[----:B------:R-:W-:Y:S02]  /*70c0*/  LOP3.LUT R14, R10, R21, RZ, 0x3c, !PT ;  /* 0x000000150a0e7212 */ /* 0x000fe400078e3cff */
[----:B------:R-:W-:Y:S02]  /*70d0*/  LOP3.LUT R26, R12, R29, RZ, 0x3c, !PT ;  /* 0x0000001d0c1a7212 */ /* 0x000fe400078e3cff */
[----:B------:R-:W-:Y:S02]  /*70e0*/  LOP3.LUT R12, R8, R11, RZ, 0x3c, !PT ;  /* 0x0000000b080c7212 */ /* 0x000fe400078e3cff */
[----:B------:R-:W-:Y:S01]  /*70f0*/  MOV R70, R14 ;  /* 0x0000000e00467202 */ /* 0x000fe20000000f00 */
[----:B------:R-:W-:Y:S01]  /*7100*/  IMAD R15, R48, 0xc0, R153 ;  /* 0x000000c0300f7824 */ /* 0x000fe200078e0299 */
[----:B------:R-:W-:Y:S02]  /*7110*/  LOP3.LUT R6, R9, 0x180, RZ, 0xc0, !PT ;  /* 0x0000018009067812 */ /* 0x000fe400078ec0ff */
[----:B------:R-:W-:-:S02]  /*7120*/  IADD3 R31, P1, R32, 0x1800, RZ ;  /* 0x00001800201f7810 */ /* 0x000fc40007f3e0ff */
[----:B------:R-:W-:Y:S01]  /*7130*/  MOV R62, R12 ;  /* 0x0000000c003e7202 */ /* 0x000fe20000000f00 */
[----:B-1----:R-:W-:Y:S01]  /*7140*/  @P2 IMAD.HI.U32 R13, R15, R42, RZ ;  /* 0x0000002a0f0d2227 */ /* 0x002fe200078e00ff */
[----:B------:R-:W-:Y:S02]  /*7150*/  SHF.R.U64 R6, R6, 0x3, RZ ;  /* 0x0000000306067819 */ /* 0x000fe400000012ff */
[----:B------:R-:W-:Y:S01]  /*7160*/  LOP3.LUT R30, R31, 0x180, RZ, 0xc0, !PT ;  /* 0x000001801f1e7812 */ /* 0x000fe200078ec0ff */
[----:B------:R-:W-:Y:S01]  /*7170*/  IMAD.MOV.U32 R12, RZ, RZ, R15 ;  /* 0x000000ffff0c7224 */ /* 0x000fe200078e000f */
[----:B------:R-:W-:Y:S02]  /*7180*/  LOP3.LUT R6, R6, R9, RZ, 0x3c, !PT ;  /* 0x0000000906067212 */ /* 0x000fe400078e3cff */
[----:B0-----:R-:W-:Y:S02]  /*7190*/  @P2 SHF.R.U32.HI R12, RZ, R36, R13 ;  /* 0x00000024ff0c2219 */ /* 0x001fe4000001160d */
[----:B------:R-:W-:-:S02]  /*71a0*/  SHF.R.U64 R30, R30, 0x3, RZ ;  /* 0x000000031e1e7819 */ /* 0x000fc400000012ff */
[----:B------:R-:W-:Y:S02]  /*71b0*/  MOV R72, R6 ;  /* 0x0000000600487202 */ /* 0x000fe40000000f00 */
[----:B------:R-:W-:Y:S01]  /*71c0*/  LOP3.LUT R30, R30, R31, RZ, 0x3c, !PT ;  /* 0x0000001f1e1e7212 */ /* 0x000fe200078e3cff */
[----:B------:R-:W-:Y:S01]  /*71d0*/  IMAD.X R31, RZ, RZ, R33, P1 ;  /* 0x000000ffff1f7224 */ /* 0x000fe200008e0621 */
[----:B------:R-:W-:Y:S01]  /*71e0*/  MOV R66, R24 ;  /* 0x0000001800427202 */ /* 0x000fe20000000f00 */
[----:B------:R-:W-:Y:S01]  /*71f0*/  IMAD.U32 R24, RZ, RZ, UR8 ;  /* 0x00000008ff187e24 */ /* 0x000fe2000f8e00ff */
[----:B------:R-:W-:Y:S01]  /*7200*/  IADD3 R7, -R12, RZ, RZ ;  /* 0x000000ff0c077210 */ /* 0x000fe20007ffe1ff */
[----:B------:R-:W-:Y:S01]  /*7210*/  ULDC.64 UR8, c[0x0][0xae8] ;  /* 0x0002ba0000087ab9 */ /* 0x000fe20000000a00 */
[----:B------:R-:W-:Y:S02]  /*7220*/  F2FP.BF16.F32.PACK_AB R45, R45, R46 ;  /* 0x0000002e2d2d723e */ /* 0x000fe400000010ff */
[----:B------:R-:W-:Y:S01]  /*7230*/  SHF.R.S32.HI R13, RZ, 0x1f, R12 ;  /* 0x0000001fff0d7819 */ /* 0x000fe2000001140c */
[----:B------:R-:W-:Y:S01]  /*7240*/  IMAD R7, R34, R7, R15 ;  /* 0x0000000722077224 */ /* 0x000fe200078e020f */
[----:B------:R-:W-:-:S02]  /*7250*/  F2FP.BF16.F32.PACK_AB R53, R53, R54 ;  /* 0x000000363535723e */ /* 0x000fc400000010ff */
[----:B------:R-:W-:Y:S02]  /*7260*/  IADD3 R12, P1, R12, UR6, RZ ;  /* 0x000000060c0c7c10 */ /* 0x000fe4000ff3e0ff */
[----:B------:R-:W-:Y:S02]  /*7270*/  SEL R75, R45, R50, P0 ;  /* 0x000000322d4b7207 */ /* 0x000fe40000000000 */
[----:B------:R-:W-:Y:S02]  /*7280*/  SEL R45, R50, R45, P0 ;  /* 0x0000002d322d7207 */ /* 0x000fe40000000000 */
[----:B------:R-:W-:Y:S02]  /*7290*/  SEL R77, R53, R58, P0 ;  /* 0x0000003a354d7207 */ /* 0x000fe40000000000 */
[----:B------:R-:W-:Y:S01]  /*72a0*/  IADD3.X R13, R13, UR7, R24, P1, !PT ;  /* 0x000000070d0d7c10 */ /* 0x000fe20008ffe418 */
[----:B------:R-:W-:Y:S01]  /*72b0*/  ULDC.64 UR6, c[0x0][0xb88] ;  /* 0x0002e20000067ab9 */ /* 0x000fe20000000a00 */
[----:B------:R-:W-:-:S02]  /*72c0*/  SEL R53, R58, R53, P0 ;  /* 0x000000353a357207 */ /* 0x000fc40000000000 */
[----:B------:R-:W-:Y:S01]  /*72d0*/  MOV R68, R26 ;  /* 0x0000001a00447202 */ /* 0x000fe20000000f00 */
[----:B------:R-:W-:Y:S01]  /*72e0*/  IMAD.WIDE.U32 R12, R7, UR6, R12 ;  /* 0x00000006070c7c25 */ /* 0x000fe2000f8e000c */
[----:B------:R-:W-:Y:S02]  /*72f0*/  SHF.R.S32.HI R15, RZ, 0x1f, R7 ;  /* 0x0000001fff0f7819 */ /* 0x000fe40000011407 */
[C---:B------:R-:W-:Y:S02]  /*7300*/  IADD3 R21, P4, R32.reuse, 0x4800, RZ ;  /* 0x0000480020157810 */ /* 0x040fe40007f9e0ff */
[----:B------:R-:W-:Y:S02]  /*7310*/  IADD3 R29, P3, R32, 0x3000, RZ ;  /* 0x00003000201d7810 */ /* 0x000fe40007f7e0ff */
[----:B------:R-:W-:Y:S02]  /*7320*/  LOP3.LUT R20, R21, 0x180, RZ, 0xc0, !PT ;  /* 0x0000018015147812 */ /* 0x000fe400078ec0ff */
[----:B------:R-:W-:-:S02]  /*7330*/  LOP3.LUT R28, R29, 0x180, RZ, 0xc0, !PT ;  /* 0x000001801d1c7812 */ /* 0x000fc400078ec0ff */
[----:B------:R-:W-:Y:S02]  /*7340*/  SHF.R.U64 R20, R20, 0x3, RZ ;  /* 0x0000000314147819 */ /* 0x000fe400000012ff */
[----:B------:R-:W-:Y:S02]  /*7350*/  SHF.R.U64 R28, R28, 0x3, RZ ;  /* 0x000000031c1c7819 */ /* 0x000fe400000012ff */
[----:B------:R-:W-:Y:S01]  /*7360*/  LOP3.LUT R20, R20, R21, RZ, 0x3c, !PT ;  /* 0x0000001514147212 */ /* 0x000fe200078e3cff */
[--C-:B------:R-:W-:Y:S01]  /*7370*/  IMAD.X R21, RZ, RZ, R33.reuse, P4 ;  /* 0x000000ffff157224 */ /* 0x100fe200020e0621 */
[----:B------:R-:W-:Y:S02]  /*7380*/  LOP3.LUT P1, RZ, R22, 0x3, RZ, 0xc0, !PT ;  /* 0x0000000316ff7812 */ /* 0x000fe4000782c0ff */
[----:B------:R-:W-:Y:S01]  /*7390*/  LOP3.LUT R28, R28, R29, RZ, 0x3c, !PT ;  /* 0x0000001d1c1c7212 */ /* 0x000fe200078e3cff */
[----:B------:R-:W-:Y:S01]  /*73a0*/  IMAD.X R29, RZ, RZ, R33, P3 ;  /* 0x000000ffff1d7224 */ /* 0x000fe200018e0621 */
[----:B------:R-:W-:-:S02]  /*73b0*/  IADD3 R11, P5, R32, 0x6000, RZ ;  /* 0x00006000200b7810 */ /* 0x000fc40007fbe0ff */
[C---:B------:R-:W-:Y:S02]  /*73c0*/  IADD3 R79, P6, R32.reuse, 0x7800, RZ ;  /* 0x00007800204f7810 */ /* 0x040fe40007fde0ff */
[----:B------:R-:W-:Y:S02]  /*73d0*/  LOP3.LUT R10, R11, 0x180, RZ, 0xc0, !PT ;  /* 0x000001800b0a7812 */ /* 0x000fe400078ec0ff */
[----:B------:R-:W-:Y:S02]  /*73e0*/  LOP3.LUT R9, R32, 0x180, RZ, 0xc0, !PT ;  /* 0x0000018020097812 */ /* 0x000fe400078ec0ff */
[----:B------:R-:W-:Y:S02]  /*73f0*/  SHF.R.U64 R10, R10, 0x3, RZ ;  /* 0x000000030a0a7819 */ /* 0x000fe400000012ff */
[----:B------:R-:W-:Y:S02]  /*7400*/  LOP3.LUT R8, R79, 0x180, RZ, 0xc0, !PT ;  /* 0x000001804f087812 */ /* 0x000fe400078ec0ff */
[----:B------:R-:W-:Y:S01]  /*7410*/  LOP3.LUT R10, R10, R11, RZ, 0x3c, !PT ;  /* 0x0000000b0a0a7212 */ /* 0x000fe200078e3cff */
[----:B------:R-:W-:Y:S01]  /*7420*/  IMAD.X R11, RZ, RZ, R33, P5 ;  /* 0x000000ffff0b7224 */ /* 0x000fe200028e0621 */
[----:B------:R-:W-:-:S02]  /*7430*/  SHF.R.U64 R9, R9, 0x3, RZ ;  /* 0x0000000309097819 */ /* 0x000fc400000012ff */
[----:B------:R-:W-:Y:S02]  /*7440*/  SHF.R.U64 R8, R8, 0x3, RZ ;  /* 0x0000000308087819 */ /* 0x000fe400000012ff */
[----:B------:R-:W-:Y:S01]  /*7450*/  LOP3.LUT R32, R9, R32, RZ, 0x3c, !PT ;  /* 0x0000002009207212 */ /* 0x000fe200078e3cff */
[----:B------:R-:W-:Y:S01]  /*7460*/  IMAD.X R9, RZ, RZ, R33, P6 ;  /* 0x000000ffff097224 */ /* 0x000fe200030e0621 */
[----:B------:R-:W-:Y:S02]  /*7470*/  LOP3.LUT R8, R8, R79, RZ, 0x3c, !PT ;  /* 0x0000004f08087212 */ /* 0x000fe400078e3cff */
[----:B--2---:R-:W-:Y:S01]  /*7480*/  LOP3.LUT R14, R4, 0x2, RZ, 0x3c, !PT ;  /* 0x00000002040e7812 */ /* 0x004fe200078e3cff */
[----:B------:R-:W-:Y:S04]  /*7490*/  SHFL.IDX PT, R51, R51, R4, 0x1c1f ;  /* 0x001c1f0433337589 */ /* 0x000fe800000e0000 */
[----:B------:R-:W0:Y:S04]  /*74a0*/  SHFL.IDX PT, R36, R61, R14, 0x1c1f ;  /* 0x001c1f0e3d247589 */ /* 0x000e2800000e0000 */
[----:B------:R-:W-:Y:S04]  /*74b0*/  SHFL.IDX PT, R47, R47, R4, 0x1c1f ;  /* 0x001c1f042f2f7589 */ /* 0x000fe800000e0000 */
[----:B------:R-:W-:Y:S04]  /*74c0*/  SHFL.IDX PT, R6, R41, R14, 0x1c1f ;  /* 0x001c1f0e29067589 */ /* 0x000fe800000e0000 */
[----:B------:R-:W-:Y:S04]  /*74d0*/  SHFL.IDX PT, R49, R49, R4, 0x1c1f ;  /* 0x001c1f0431317589 */ /* 0x000fe800000e0000 */
[----:B------:R0:W-:Y:S04]  /*74e0*/  SHFL.IDX PT, R24, R5, R14, 0x1c1f ;  /* 0x001c1f0e05187589 */ /* 0x0001e800000e0000 */
[----:B------:R-:W-:Y:S04]  /*74f0*/  SHFL.IDX PT, R55, R55, R4, 0x1c1f ;  /* 0x001c1f0437377589 */ /* 0x000fe800000e0000 */
[----:B------:R-:W-:Y:S01]  /*7500*/  SHFL.IDX PT, R63, R63, R4, 0x1c1f ;  /* 0x001c1f043f3f7589 */ /* 0x000fe200000e0000 */
[----:B0-----:R-:W-:-:S03]  /*7510*/  SEL R5, R51, R36, P0 ;  /* 0x0000002433057207 */ /* 0x001fc60000000000 */
[----:B------:R0:W-:Y:S04]  /*7520*/  SHFL.IDX PT, R26, R35, R14, 0x1c1f ;  /* 0x001c1f0e231a7589 */ /* 0x0001e800000e0000 */
[----:B------:R-:W-:Y:S04]  /*7530*/  SHFL.IDX PT, R52, R65, R14, 0x1c1f ;  /* 0x001c1f0e41347589 */ /* 0x000fe800000e0000 */
[----:B------:R-:W-:Y:S01]  /*7540*/  SHFL.IDX PT, R57, R57, R4, 0x1c1f ;  /* 0x001c1f0439397589 */ /* 0x000fe200000e0000 */
[----:B0-----:R-:W-:-:S03]  /*7550*/  IMAD R35, R34, UR5, RZ ;  /* 0x0000000522237c24 */ /* 0x001fc6000f8e02ff */
[----:B------:R-:W-:Y:S04]  /*7560*/  SHFL.IDX PT, R43, R43, R4, 0x1c1f ;  /* 0x001c1f042b2b7589 */ /* 0x000fe800000e0000 */
[----:B------:R-:W-:Y:S04]  /*7570*/  SHFL.IDX PT, R67, R67, R4, 0x1c1f ;  /* 0x001c1f0443437589 */ /* 0x000fe800000e0000 */
[----:B------:R-:W-:Y:S04]  /*7580*/  SHFL.IDX PT, R38, R38, R14, 0x1c1f ;  /* 0x001c1f0e26267589 */ /* 0x000fe800000e0000 */
[----:B------:R-:W0:Y:S04]  /*7590*/  SHFL.IDX PT, R46, R40, R14, 0x1c1f ;  /* 0x001c1f0e282e7589 */ /* 0x000e2800000e0000 */
[----:B------:R-:W1:Y:S04]  /*75a0*/  SHFL.IDX PT, R54, R69, R14, 0x1c1f ;  /* 0x001c1f0e45367589 */ /* 0x000e6800000e0000 */
[----:B------:R-:W-:Y:S04]  /*75b0*/  SHFL.IDX PT, R59, R59, R4, 0x1c1f ;  /* 0x001c1f043b3b7589 */ /* 0x000fe800000e0000 */
[----:B------:R-:W-:Y:S04]  /*75c0*/  SHFL.IDX PT, R71, R71, R4, 0x1c1f ;  /* 0x001c1f0447477589 */ /* 0x000fe800000e0000 */
[----:B------:R-:W2:Y:S04]  /*75d0*/  SHFL.IDX PT, R42, R39, R14, 0x1c1f ;  /* 0x001c1f0e272a7589 */ /* 0x000ea800000e0000 */
[----:B------:R-:W3:Y:S04]  /*75e0*/  SHFL.IDX PT, R56, R73, R14, 0x1c1f ;  /* 0x001c1f0e49387589 */ /* 0x000ee800000e0000 */
[----:B------:R-:W-:Y:S01]  /*75f0*/  SHFL.IDX PT, R75, R75, R4, 0x1c1f ;  /* 0x001c1f044b4b7589 */ /* 0x000fe200000e0000 */
[----:B0-----:R-:W-:-:S02]  /*7600*/  SEL R44, R43, R46, P0 ;  /* 0x0000002e2b2c7207 */ /* 0x001fc40000000000 */
[----:B------:R-:W-:Y:S01]  /*7610*/  SEL R46, R46, R43, P0 ;  /* 0x0000002b2e2e7207 */ /* 0x000fe20000000000 */
[----:B------:R-:W0:Y:S01]  /*7620*/  SHFL.IDX PT, R58, R45, R14, 0x1c1f ;  /* 0x001c1f0e2d3a7589 */ /* 0x000e2200000e0000 */
[----:B-1----:R-:W-:Y:S02]  /*7630*/  SEL R25, R67, R54, P0 ;  /* 0x0000003643197207 */ /* 0x002fe40000000000 */
[----:B------:R-:W-:Y:S01]  /*7640*/  SEL R27, R54, R67, P0 ;  /* 0x00000043361b7207 */ /* 0x000fe20000000000 */
[----:B------:R1:W-:Y:S04]  /*7650*/  SHFL.IDX PT, R77, R77, R4, 0x1c1f ;  /* 0x001c1f044d4d7589 */ /* 0x0003e800000e0000 */
[----:B------:R4:W0:Y:S01]  /*7660*/  SHFL.IDX PT, R60, R53, R14, 0x1c1f ;  /* 0x001c1f0e353c7589 */ /* 0x00082200000e0000 */
[----:B--2---:R-:W-:Y:S01]  /*7670*/  SEL R40, R59, R42, P0 ;  /* 0x0000002a3b287207 */ /* 0x004fe20000000000 */
[----:B-1----:R-:W-:Y:S01]  /*7680*/  IMAD R4, R15, UR6, RZ ;  /* 0x000000060f047c24 */ /* 0x002fe2000f8e02ff */
[----:B------:R-:W-:-:S03]  /*7690*/  SEL R42, R42, R59, P0 ;  /* 0x0000003b2a2a7207 */ /* 0x000fc60000000000 */
[----:B------:R-:W-:Y:S01]  /*76a0*/  IMAD R15, R7, UR7, R4 ;  /* 0x00000007070f7c24 */ /* 0x000fe2000f8e0204 */
[----:B------:R-:W-:Y:S01]  /*76b0*/  SEL R7, R36, R51, P0 ;  /* 0x0000003324077207 */ /* 0x000fe20000000000 */
[----:B------:R-:W-:Y:S01]  /*76c0*/  IMAD R36, R48, 0xc0, R152 ;  /* 0x000000c030247824 */ /* 0x000fe200078e0298 */
[----:B------:R-:W-:Y:S01]  /*76d0*/  ULDC.64 UR6, c[0x0][0xb50] ;  /* 0x0002d40000067ab9 */ /* 0x000fe20000000a00 */
[----:B------:R-:W-:Y:S01]  /*76e0*/  IMAD.IADD R13, R13, 0x1, R15 ;  /* 0x000000010d0d7824 */ /* 0x000fe200078e020f */
[----:B------:R-:W-:Y:S01]  /*76f0*/  LEA R39, P4, R12, UR6, 0x2 ;  /* 0x000000060c277c11 */ /* 0x000fe2000f8810ff */
[----:B----4-:R-:W-:Y:S01]  /*7700*/  VIADD R14, R36, 0x8 ;  /* 0x00000008240e7836 */ /* 0x010fe20000000000 */
[----:B------:R-:W-:Y:S02]  /*7710*/  SEL R4, R47, R6, P0 ;  /* 0x000000062f047207 */ /* 0x000fe40000000000 */
[----:B------:R-:W-:Y:S01]  /*7720*/  SEL R6, R6, R47, P0 ;  /* 0x0000002f06067207 */ /* 0x000fe20000000000 */
[----:B------:R-:W-:Y:S01]  /*7730*/  BAR.SYNC.DEFER_BLOCKING 0x1, 0x180 ;  /* 0x0046000000007b1d */ /* 0x000fe20000010000 */
[----:B------:R-:W-:-:S02]  /*7740*/  ISETP.GE.OR P3, PT, R36, R35, P1 ;  /* 0x000000232400720c */ /* 0x000fc40000f66670 */
[----:B------:R-:W-:Y:S02]  /*7750*/  LEA.HI.X R41, R12, UR7, R13, 0x2, P4 ;  /* 0x000000070c297c11 */ /* 0x000fe4000a0f140d */
[----:B------:R-:W-:Y:S02]  /*7760*/  ISETP.GE.OR P1, PT, R14, R35, P1 ;  /* 0x000000230e00720c */ /* 0x000fe40000f26670 */
[----:B------:R-:W-:Y:S01]  /*7770*/  SEL R12, R49, R24, P0 ;  /* 0x00000018310c7207 */ /* 0x000fe20000000000 */
[----:B------:R-:W-:Y:S01]  /*7780*/  SHFL.IDX PT, R50, R39, RZ, 0x1c1f ;  /* 0x001c1fff27327589 */ /* 0x000fe200000e0000 */
[----:B------:R-:W-:Y:S02]  /*7790*/  SEL R14, R24, R49, P0 ;  /* 0x00000031180e7207 */ /* 0x000fe40000000000 */
[----:B------:R-:W-:Y:S01]  /*77a0*/  SEL R24, R55, R26, P0 ;  /* 0x0000001a37187207 */ /* 0x000fe20000000000 */
[----:B------:R3:W-:Y:S01]  /*77b0*/  SHFL.IDX PT, R64, R39, 0x1, 0x1c1f ;  /* 0x003c1f0027407f89 */ /* 0x0007e200000e0000 */
[----:B------:R-:W-:-:S02]  /*77c0*/  SEL R13, R63, R52, P0 ;  /* 0x000000343f0d7207 */ /* 0x000fc40000000000 */
[----:B------:R-:W-:Y:S01]  /*77d0*/  SEL R15, R52, R63, P0 ;  /* 0x0000003f340f7207 */ /* 0x000fe20000000000 */
[----:B------:R-:W1:Y:S01]  /*77e0*/  SHFL.IDX PT, R51, R41, RZ, 0x1c1f ;  /* 0x001c1fff29337589 */ /* 0x000e6200000e0000 */
[----:B------:R-:W-:Y:S02]  /*77f0*/  SEL R26, R26, R55, P0 ;  /* 0x000000371a1a7207 */ /* 0x000fe40000000000 */
[----:B------:R-:W-:Y:S01]  /*7800*/  SEL R36, R57, R38, P0 ;  /* 0x0000002639247207 */ /* 0x000fe20000000000 */
[----:B------:R2:W4:Y:S01]  /*7810*/  SHFL.IDX PT, R65, R41, 0x1, 0x1c1f ;  /* 0x003c1f0029417f89 */ /* 0x00052200000e0000 */
[----:B------:R-:W-:Y:S02]  /*7820*/  SEL R38, R38, R57, P0 ;  /* 0x0000003926267207 */ /* 0x000fe40000000000 */
[----:B---3--:R-:W-:Y:S01]  /*7830*/  SEL R39, R56, R71, P0 ;  /* 0x0000004738277207 */ /* 0x008fe20000000000 */
[----:B------:R3:W-:Y:S01]  /*7840*/  STSM.16.M88.4 [R37], R4 ;  /* 0x0000000425007844 */ /* 0x0007e20000000200 */
[----:B0-----:R-:W-:-:S02]  /*7850*/  SEL R43, R58, R75, P0 ;  /* 0x0000004b3a2b7207 */ /* 0x001fc40000000000 */
[----:B------:R-:W-:Y:S01]  /*7860*/  SEL R45, R77, R60, P0 ;  /* 0x0000003c4d2d7207 */ /* 0x000fe20000000000 */
[----:B------:R-:W-:Y:S01]  /*7870*/  STSM.16.M88.4 [R72], R12 ;  /* 0x0000000c48007844 */ /* 0x000fe20000000200 */
[----:B--2---:R-:W-:Y:S02]  /*7880*/  SEL R41, R75, R58, P0 ;  /* 0x0000003a4b297207 */ /* 0x004fe40000000000 */
[----:B------:R-:W-:Y:S01]  /*7890*/  SEL R47, R60, R77, P0 ;  /* 0x0000004d3c2f7207 */ /* 0x000fe20000000000 */
[----:B------:R-:W-:Y:S01]  /*78a0*/  STSM.16.M88.4 [R62], R24 ;  /* 0x000000183e007844 */ /* 0x000fe20000000200 */
[----:B---3--:R-:W-:-:S05]  /*78b0*/  SEL R37, R71, R56, P0 ;  /* 0x0000003847257207 */ /* 0x008fca0000000000 */
[----:B------:R0:W-:Y:S04]  /*78c0*/  STSM.16.M88.4 [R70], R36 ;  /* 0x0000002446007844 */ /* 0x0001e80000000200 */
[----:B------:R-:W-:Y:S04]  /*78d0*/  STSM.16.M88.4 [R68], R40 ;  /* 0x0000002844007844 */ /* 0x000fe80000000200 */
[----:B------:R-:W-:Y:S01]  /*78e0*/  STSM.16.M88.4 [R66], R44 ;  /* 0x0000002c42007844 */ /* 0x000fe20000000200 */
[----:B------:R-:W-:Y:S08]  /*78f0*/  BAR.SYNC.DEFER_BLOCKING 0x1, 0x180 ;  /* 0x0046000000007b1d */ /* 0x000ff00000010000 */
[----:B0-----:R-:W0:Y:S08]  /*7900*/  @P2 LDC R37, c[0x0][0xbec] ;  /* 0x0002fb00ff252b82 */ /* 0x001e300000000800 */
[----:B------:R-:W2:Y:S01]  /*7910*/  @P2 LDC R39, c[0x0][0xbf0] ;  /* 0x0002fc00ff272b82 */ /* 0x000ea20000000800 */
[----:B------:R-:W-:Y:S01]  /*7920*/  UIMAD UR6, UR12, UR8, URZ ;  /* 0x000000080c0672a4 */ /* 0x000fe2000f8e023f */
[----:B-1----:R1:W-:Y:S04]  /*7930*/  @!P3 ST.E desc[UR52][R50.64], R3 ;  /* 0x000000033200b985 */ /* 0x0023e8000c101934 */
[----:B----4-:R0:W-:Y:S04]  /*7940*/  @!P1 ST.E desc[UR52][R64.64], R0 ;  /* 0x0000000040009985 */ /* 0x0101e8000c101934 */
[----:B------:R3:W5:Y:S01]  /*7950*/  LD.E.128 R60, desc[UR52][R10.64] ;  /* 0x000000340a3c7980 */ /* 0x000762000c101d00 */
[----:B-1----:R-:W-:Y:S01]  /*7960*/  IMAD R3, R18, 0x60, R19 ;  /* 0x0000006012037824 */ /* 0x002fe200078e0213 */
[----:B------:R-:W-:-:S02]  /*7970*/  UIMAD.WIDE.U32 UR4, UR13, UR8, URZ ;  /* 0x000000080d0472a5 */ /* 0x000fc4000f8e003f */
[----:B------:R1:W5:Y:S01]  /*7980*/  LD.E.128 R12, desc[UR52][R20.64] ;  /* 0x00000034140c7980 */ /* 0x000362000c101d00 */
[----:B---3--:R-:W-:Y:S01]  /*7990*/  IMAD R10, R48, 0xc0, R3 ;  /* 0x000000c0300a7824 */ /* 0x008fe200078e0203 */
[----:B------:R-:W-:Y:S02]  /*79a0*/  UIMAD UR6, UR13, UR9, UR6 ;  /* 0x000000090d0672a4 */ /* 0x000fe4000f8e0206 */
[----:B------:R3:W5:Y:S01]  /*79b0*/  LD.E.128 R24, desc[UR52][R8.64] ;  /* 0x0000003408187980 */ /* 0x000762000c101d00 */
[----:B0-----:R-:W-:Y:S01]  /*79c0*/  @P2 IMAD.HI.U32 R0, R10, R37, RZ ;  /* 0x000000250a002227 */ /* 0x001fe200078e00ff */
[----:B------:R-:W-:Y:S01]  /*79d0*/  ULDC.64 UR8, c[0x0][0xaf0] ;  /* 0x0002bc0000087ab9 */ /* 0x000fe20000000a00 */
[----:B------:R-:W-:Y:S01]  /*79e0*/  UIADD3 UR5, UR5, UR6, URZ ;  /* 0x0000000605057290 */ /* 0x000fe2000fffe03f */
[----:B------:R-:W5:Y:S01]  /*79f0*/  LD.E.128 R52, desc[UR52][R32.64] ;  /* 0x0000003420347980 */ /* 0x000f62000c101d00 */
[----:B------:R-:W-:Y:S01]  /*7a00*/  IMAD.MOV.U32 R3, RZ, RZ, R10 ;  /* 0x000000ffff037224 */ /* 0x000fe200078e000a */
[----:B--2---:R-:W-:Y:S01]  /*7a10*/  @P2 SHF.R.U32.HI R3, RZ, R39, R0 ;  /* 0x00000027ff032219 */ /* 0x004fe20000011600 */
[----:B------:R-:W-:Y:S01]  /*7a20*/  UIMAD UR7, UR14, UR8, URZ ;  /* 0x000000080e0772a4 */ /* 0x000fe2000f8e023f */
[----:B------:R0:W5:Y:S01]  /*7a30*/  LD.E.128 R4, desc[UR52][R30.64] ;  /* 0x000000341e047980 */ /* 0x000162000c101d00 */
[----:B------:R-:W-:Y:S01]  /*7a40*/  UIMAD.WIDE.U32 UR4, UR44, UR8, UR4 ;  /* 0x000000082c0472a5 */ /* 0x000fe2000f8e0004 */
[--C-:B------:R-:W-:Y:S01]  /*7a50*/  SHF.R.S32.HI R0, RZ, 0x1f, R3.reuse ;  /* 0x0000001fff007819 */ /* 0x100fe20000011403 */
[----:B------:R-:W-:Y:S01]  /*7a60*/  UIMAD UR6, UR44, UR9, UR7 ;  /* 0x000000092c0672a4 */ /* 0x000fe2000f8e0207 */
[----:B------:R-:W-:Y:S01]  /*7a70*/  IMAD.MOV R11, RZ, RZ, -R3 ;  /* 0x000000ffff0b7224 */ /* 0x000fe200078e0a03 */
[----:B------:R2:W5:Y:S01]  /*7a80*/  LD.E.128 R56, desc[UR52][R28.64] ;  /* 0x000000341c387980 */ /* 0x000562000c101d00 */
[----:B------:R-:W-:Y:S01]  /*7a90*/  ULDC.64 UR8, c[0x0][0xae0] ;  /* 0x0002b80000087ab9 */ /* 0x000fe20000000a00 */
[----:B------:R-:W-:Y:S01]  /*7aa0*/  UIADD3 UR6, UR5, UR6, URZ ;  /* 0x0000000605067290 */ /* 0x000fe2000fffe03f */
[----:B------:R-:W-:Y:S01]  /*7ab0*/  IMAD R0, R0, UR8, RZ ;  /* 0x0000000800007c24 */ /* 0x000fe2000f8e02ff */
[----:B------:R-:W-:Y:S01]  /*7ac0*/  @!PT LDS RZ, [RZ] ;  /* 0x00000000fffff984 */ /* 0x000fe20000000800 */
[----:B------:R-:W-:Y:S01]  /*7ad0*/  @!PT LDS RZ, [RZ] ;  /* 0x00000000fffff984 */ /* 0x000fe20000000800 */
[----:B------:R-:W-:Y:S01]  /*7ae0*/  @!PT LDS RZ, [RZ] ;  /* 0x00000000fffff984 */ /* 0x000fe20000000800 */
[----:B------:R-:W-:Y:S01]  /*7af0*/  @!PT LDS RZ, [RZ] ;  /* 0x00000000fffff984 */ /* 0x000fe20000000800 */
[----:B------:R4:W-:Y:S06]  /*7b00*/  MEMBAR.ALL.CTA ;  /* 0x0000000000007992 */ /* 0x0009ec0000008000 */
[----:B----4-:R-:W4:Y:S01]  /*7b10*/  FENCE.VIEW.ASYNC.S ;  /* 0x00000000000073c6 */ /* 0x010f220000000000 */
[----:B------:R-:W-:-:S02]  /*7b20*/  IMAD R11, R34, R11, R10 ;  /* 0x0000000b220b7224 */ /* 0x000fc400078e020a */
[C---:B-1----:R-:W-:Y:S02]  /*7b30*/  IMAD R21, R3.reuse, UR9, R0 ;  /* 0x0000000903157c24 */ /* 0x042fe4000f8e0200 */
[----:B---3--:R-:W-:Y:S01]  /*7b40*/  IMAD.U32 R9, RZ, RZ, UR5 ;  /* 0x00000005ff097e24 */ /* 0x008fe2000f8e00ff */
[----:B------:R-:W-:Y:S01]  /*7b50*/  SHF.R.S32.HI R0, RZ, 0x1f, R11 ;  /* 0x0000001fff007819 */ /* 0x000fe2000001140b */
[----:B------:R-:W-:Y:S01]  /*7b60*/  IMAD.U32 R8, RZ, RZ, UR4 ;  /* 0x00000004ff087e24 */ /* 0x000fe2000f8e00ff */
[----:B------:R-:W-:Y:S01]  /*7b70*/  ULDC.64 UR4, c[0x0][0xad8] ;  /* 0x0002b60000047ab9 */ /* 0x000fe20000000a00 */
[----:B------:R-:W-:Y:S01]  /*7b80*/  IMAD.U32 R9, RZ, RZ, UR6 ;  /* 0x00000006ff097e24 */ /* 0x000fe2000f8e00ff */
[----:B------:R-:W-:Y:S01]  /*7b90*/  UIADD3 UR43, UR43, 0x19c20, URZ ;  /* 0x00019c202b2b7890 */ /* 0x000fe2000fffe03f */
[----:B------:R-:W-:Y:S01]  /*7ba0*/  IMAD R0, R0, UR4, RZ ;  /* 0x0000000400007c24 */ /* 0x000fe2000f8e02ff */
[----:B------:R-:W-:Y:S01]  /*7bb0*/  UIADD3 UR38, UR38, 0x1, URZ ;  /* 0x0000000126267890 */ /* 0x000fe2000fffe03f */
[----:B------:R-:W-:Y:S01]  /*7bc0*/  IMAD.WIDE.U32 R8, R3, UR8, R8 ;  /* 0x0000000803087c25 */ /* 0x000fe2000f8e0008 */
[----:B------:R-:W-:-:S03]  /*7bd0*/  ULDC.64 UR6, c[0x0][0xa80] ;  /* 0x0002a00000067ab9 */ /* 0x000fc60000000a00 */
[----:B------:R-:W-:Y:S02]  /*7be0*/  IMAD.IADD R9, R9, 0x1, R21 ;  /* 0x0000000109097824 */ /* 0x000fe400078e0215 */
[C---:B------:R-:W-:Y:S02]  /*7bf0*/  IMAD R3, R11.reuse, UR5, R0 ;  /* 0x000000050b037c24 */ /* 0x040fe4000f8e0200 */
[----:B------:R-:W-:Y:S02]  /*7c00*/  IMAD R0, R48, 0xc0, R19 ;  /* 0x000000c030007824 */ /* 0x000fe400078e0213 */
[----:B------:R-:W-:-:S03]  /*7c10*/  IMAD.WIDE.U32 R8, R11, UR4, R8 ;  /* 0x000000040b087c25 */ /* 0x000fc6000f8e0008 */
[----:B------:R-:W-:Y:S01]  /*7c20*/  ISETP.GE.AND P0, PT, R0, R35, PT ;  /* 0x000000230000720c */ /* 0x000fe20003f06270 */
[----:B------:R-:W-:Y:S01]  /*7c30*/  IMAD.IADD R3, R9, 0x1, R3 ;  /* 0x0000000109037824 */ /* 0x000fe200078e0203 */
[----:B------:R-:W-:Y:S01]  /*7c40*/  UPRMT UR43, URZ, 0x654, UR43 ;  /* 0x000006543f2b7896 */ /* 0x000fe2000800002b */
[----:B0-----:R-:W-:Y:S01]  /*7c50*/  LEA R30, P1, R8, UR6, 0x1 ;  /* 0x00000006081e7c11 */ /* 0x001fe2000f8208ff */
[----:B------:R-:W-:-:S03]  /*7c60*/  UISETP.NE.AND UP0, UPT, UR38, 0x2, UPT ;  /* 0x000000022600788c */ /* 0x000fc6000bf05270 */
[----:B------:R-:W-:Y:S01]  /*7c70*/  LEA.HI.X R3, R8, UR7, R3, 0x1, P1 ;  /* 0x0000000708037c11 */ /* 0x000fe200088f0c03 */
[----:B------:R-:W-:Y:S01]  /*7c80*/  USEL UR5, URZ, 0x1, UP0 ;  /* 0x000000013f057887 */ /* 0x000fe20008000000 */
[----:B------:R-:W-:Y:S01]  /*7c90*/  ULDC UR4, c[0x0][0xc] ;  /* 0x0000030000047ab9 */ /* 0x000fe20000000800 */
[----:B------:R-:W-:Y:S01]  /*7ca0*/  USEL UR38, UR38, URZ, UP0 ;  /* 0x0000003f26267287 */ /* 0x000fe20008000000 */
[----:B----4-:R2:W0:Y:S01]  /*7cb0*/  SHFL.IDX PT, R10, R30, RZ, 0x1c1f ;  /* 0x001c1fff1e0a7589 */ /* 0x01042200000e0000 */
[----:B------:R-:W-:Y:S01]  /*7cc0*/  UIADD3 UR45, UR4, UR45, URZ ;  /* 0x0000002d042d7290 */ /* 0x000fe2000fffe03f */
[----:B------:R-:W-:Y:S01]  /*7cd0*/  SYNCS.ARRIVE.TRANS64.RED.A1T0 RZ, [UR43], RZ ;  /* 0x000000ffffff79a7 */ /* 0x000fe2000810042b */
[----:B------:R-:W-:Y:S01]  /*7ce0*/  ULOP3.LUT UR37, UR37, UR5, URZ, 0x3c, !UPT ;  /* 0x0000000525257292 */ /* 0x000fe2000f8e3c3f */
[----:B------:R2:W1:Y:S01]  /*7cf0*/  SHFL.IDX PT, R11, R3, RZ, 0x1c1f ;  /* 0x001c1fff030b7589 */ /* 0x00046200000e0000 */
[----:B------:R-:W-:Y:S04]  /*7d00*/  BSSY B0, `(.L_x_31) ;  /* 0x000000e000007945 */ /* 0x000fe80003800000 */
[----:B------:R-:W-:Y:S06]  /*7d10*/  @P0 BRA `(.L_x_32) ;  /* 0x0000000000300947 */ /* 0x000fec0003800000 */
[----:B------:R-:W-:Y:S02]  /*7d20*/  ULDC UR4, c[0x0][0xac8] ;  /* 0x0002b20000047ab9 */ /* 0x000fe40000000800 */
[----:B------:R-:W-:Y:S02]  /*7d30*/  ISETP.GE.AND P1, PT, R17, UR4, PT ;  /* 0x0000000411007c0c */ /* 0x000fe4000bf26270 */
[----:B------:R-:W-:Y:S02]  /*7d40*/  ISETP.GE.AND P2, PT, R16, UR4, PT ;  /* 0x0000000410007c0c */ /* 0x000fe4000bf46270 */
[----:B------:R-:W-:-:S09]  /*7d50*/  ISETP.GE.AND P0, PT, R2, UR4, PT ;  /* 0x0000000402007c0c */ /* 0x000fd2000bf06270 */
[CC--:B0-----:R-:W-:Y:S02]  /*7d60*/  @!P1 LEA R20, P3, R17.reuse, R10.reuse, 0x1 ;  /* 0x0000000a11149211 */ /* 0x0c1fe400078608ff */
[----:B--2---:R-:W-:Y:S02]  /*7d70*/  @!P2 LEA R28, P4, R16, R10, 0x1 ;  /* 0x0000000a101ca211 */ /* 0x004fe400078808ff */
[----:B-1----:R-:W-:Y:S01]  /*7d80*/  @!P0 IMAD.WIDE R8, R2, 0x2, R10 ;  /* 0x0000000202088825 */ /* 0x002fe200078e020a */
[-C--:B------:R-:W-:Y:S02]  /*7d90*/  @!P1 LEA.HI.X R21, R17, R11.reuse, R157, 0x1, P3 ;  /* 0x0000000b11159211 */ /* 0x080fe400018f0c9d */
[----:B------:R-:W-:Y:S02]  /*7da0*/  @!P2 LEA.HI.X R29, R16, R11, R156, 0x1, P4 ;  /* 0x0000000b101da211 */ /* 0x000fe400020f0c9c */
[----:B-----5:R3:W-:Y:S04]  /*7db0*/  @!P0 ST.E.128 desc[UR52][R8.64], R52 ;  /* 0x0000003408008985 */ /* 0x0207e8000c101d34 */
[----:B------:R3:W-:Y:S04]  /*7dc0*/  @!P1 ST.E.128 desc[UR52][R20.64], R56 ;  /* 0x0000003814009985 */ /* 0x0007e8000c101d34 */
[----:B------:R3:W-:Y:S02]  /*7dd0*/  @!P2 ST.E.128 desc[UR52][R28.64], R60 ;  /* 0x0000003c1c00a985 */ /* 0x0007e4000c101d34 */
.L_x_32:
[----:B------:R-:W-:Y:S05]  /*7de0*/  BSYNC B0 ;  /* 0x0000000000007941 */ /* 0x000fea0003800000 */
.L_x_31:
[----:B------:R-:W-:Y:S01]  /*7df0*/  VIADD R0, R0, 0x60 ;  /* 0x0000006000007836 */ /* 0x000fe20000000000 */
[----:B-1----:R1:W4:Y:S01]  /*7e00*/  SHFL.IDX PT, R11, R3, 0x1, 0x1c1f ;  /* 0x003c1f00030b7f89 */ /* 0x00232200000e0000 */
[----:B------:R-:W-:Y:S01]  /*7e10*/  UIADD3 UR36, UR36, 0x1, URZ ;  /* 0x0000000124247890 */ /* 0x000fe2000fffe03f */
[----:B------:R-:W-:Y:S02]  /*7e20*/  BSSY B0, `(.L_x_33) ;  /* 0x0000010000007945 */ /* 0x000fe40003800000 */
[----:B------:R-:W-:Y:S01]  /*7e30*/  ISETP.GE.AND P0, PT, R0, R35, PT ;  /* 0x000000230000720c */ /* 0x000fe20003f06270 */
[----:B0-----:R1:W0:-:S12]  /*7e40*/  SHFL.IDX PT, R10, R30, 0x1, 0x1c1f ;  /* 0x003c1f001e0a7f89 */ /* 0x00121800000e0000 */
[----:B-1----:R-:W-:Y:S05]  /*7e50*/  @P0 BRA `(.L_x_34) ;  /* 0x0000000000300947 */ /* 0x002fea0003800000 */
[----:B------:R-:W-:Y:S02]  /*7e60*/  ULDC UR4, c[0x0][0xac8] ;  /* 0x0002b20000047ab9 */ /* 0x000fe40000000800 */
[----:B------:R-:W-:Y:S02]  /*7e70*/  ISETP.GE.AND P3, PT, R17, UR4, PT ;  /* 0x0000000411007c0c */ /* 0x000fe4000bf66270 */
[----:B------:R-:W-:Y:S02]  /*7e80*/  ISETP.GE.AND P4, PT, R16, UR4, PT ;  /* 0x0000000410007c0c */ /* 0x000fe4000bf86270 */
[----:B------:R-:W-:-:S09]  /*7e90*/  ISETP.GE.AND P2, PT, R2, UR4, PT ;  /* 0x0000000402007c0c */ /* 0x000fd2000bf46270 */
[CC--:B0--3--:R-:W-:Y:S02]  /*7ea0*/  @!P3 LEA R20, P0, R17.reuse, R10.reuse, 0x1 ;  /* 0x0000000a1114b211 */ /* 0x0c9fe400078008ff */
[----:B--2---:R-:W-:Y:S02]  /*7eb0*/  @!P4 LEA R28, P1, R16, R10, 0x1 ;  /* 0x0000000a101cc211 */ /* 0x004fe400078208ff */
[----:B----4-:R-:W-:Y:S01]  /*7ec0*/  @!P2 IMAD.WIDE R8, R2, 0x2, R10 ;  /* 0x000000020208a825 */ /* 0x010fe200078e020a */
[-C--:B------:R-:W-:Y:S02]  /*7ed0*/  @!P3 LEA.HI.X R21, R17, R11.reuse, R157, 0x1, P0 ;  /* 0x0000000b1115b211 */ /* 0x080fe400000f0c9d */
[----:B------:R-:W-:Y:S02]  /*7ee0*/  @!P4 LEA.HI.X R29, R16, R11, R156, 0x1, P1 ;  /* 0x0000000b101dc211 */ /* 0x000fe400008f0c9c */
[----:B-----5:R1:W-:Y:S04]  /*7ef0*/  @!P2 ST.E.128 desc[UR52][R8.64], R4 ;  /* 0x000000040800a985 */ /* 0x0203e8000c101d34 */
[----:B------:R1:W-:Y:S04]  /*7f00*/  @!P3 ST.E.128 desc[UR52][R20.64], R12 ;  /* 0x0000000c1400b985 */ /* 0x0003e8000c101d34 */
[----:B------:R1:W-:Y:S02]  /*7f10*/  @!P4 ST.E.128 desc[UR52][R28.64], R24 ;  /* 0x000000181c00c985 */ /* 0x0003e4000c101d34 */
.L_x_34:
[----:B------:R-:W-:Y:S05]  /*7f20*/  BSYNC B0 ;  /* 0x0000000000007941 */ /* 0x000fea0003800000 */
.L_x_33:
[----:B------:R-:W2:Y:S02]  /*7f30*/  LDC R0, c[0x0][0xc34] ;  /* 0x00030d00ff007b82 */ /* 0x000ea40000000800 */
[----:B--2---:R-:W-:-:S13]  /*7f40*/  ISETP.LE.AND P0, PT, R0, UR45, PT ;  /* 0x0000002d00007c0c */ /* 0x004fda000bf03270 */
[----:B------:R-:W-:Y:S05]  /*7f50*/  @!P0 BRA `(.L_x_35) ;  /* 0xffffff8c00808947 */ /* 0x000fea000383ffff */
[----:B------:R-:W-:Y:S05]  /*7f60*/  EXIT ;  /* 0x000000000000794d */ /* 0x000fea0003800000 */
.L_x_7:
[----:B------:R-:W-:-:S08]  /*7f70*/  NOP ;  /* 0x0000000000007918 */ /* 0x000fd00000000000 */
[----:B------:R-:W0:-:S00]  /*7f80*/  USETMAXREG.DEALLOC.CTAPOOL 0x20 ;  /* 0x00000020000079c8 */ /* 0x000e0000080e0500 */
[----:B------:R-:W1:Y:S01]  /*7f90*/  S2UR UR48, SR_CTAID.X ;  /* 0x00000000003079c3 */ /* 0x000e620000002500 */
[----:B------:R-:W-:Y:S01]  /*7fa0*/  UMOV UR46, 0x1 ;  /* 0x00000001002e7882 */ /* 0x000fe20000000000 */
[----:B0-----:R-:W-:Y:S02]  /*7fb0*/  IMAD.MOV.U32 R18, RZ, RZ, RZ ;  /* 0x000000ffff127224 */ /* 0x001fe400078e00ff */
[----:B------:R-:W-:-:S04]  /*7fc0*/  IMAD.MOV.U32 R19, RZ, RZ, 0x1 ;  /* 0x00000001ff137424 */ /* 0x000fc800078e00ff */
[----:B------:R-:W1:Y:S02]  /*7fd0*/  LDC R0, c[0x0][0xc34] ;  /* 0x00030d00ff007b82 */ /* 0x000e640000000800 */
[----:B-1----:R-:W-:-:S13]  /*7fe0*/  ISETP.LE.AND P0, PT, R0, UR48, PT ;  /* 0x0000003000007c0c */ /* 0x002fda000bf03270 */
[----:B------:R-:W-:Y:S05]  /*7ff0*/  @P0 BRA `(.L_x_36) ;  /* 0x0000003000100947 */ /* 0x000fea0003800000 */
[----:B------:R-:W0:Y:S01]  /*8000*/  S2R R10, SR_TID.X ;  /* 0x00000000000a7919 */ /* 0x000e220000002100 */
[----:B------:R-:W1:Y:S01]  /*8010*/  S2UR UR4, SR_CgaCtaId ;  /* 0x00000000000479c3 */ /* 0x000e620000008800 */
[----:B------:R-:W-:Y:S01]  /*8020*/  SHF.L.U32 R6, R29, 0x4, RZ ;  /* 0x000000041d067819 */ /* 0x000fe200000006ff */
[----:B------:R-:W-:Y:S01]  /*8030*/  IMAD.SHL.U32 R9, R2, 0x800, RZ ;  /* 0x0000080002097824 */ /* 0x000fe200078e00ff */
[----:B------:R-:W-:Y:S01]  /*8040*/  UMOV UR40, 0x400 ;  /* 0x0000040000287882 */ /* 0x000fe20000000000 */
[----:B------:R-:W-:Y:S01]  /*8050*/  IMAD.MOV.U32 R26, RZ, RZ, 0x40 ;  /* 0x00000040ff1a7424 */ /* 0x000fe200078e00ff */
[----:B------:R-:W-:Y:S01]  /*8060*/  ULDC.64 UR50, c[0x0][0x198] ;  /* 0x0000660000327ab9 */ /* 0x000fe20000000a00 */
[----:B------:R-:W-:Y:S01]  /*8070*/  IMAD.MOV.U32 R19, RZ, RZ, 0x1 ;  /* 0x00000001ff137424 */ /* 0x000fe200078e00ff */
[----:B------:R-:W-:Y:S01]  /*8080*/  ULOP3.LUT UR41, UR42, 0x1, URZ, 0xfc, !UPT ;  /* 0x000000012a297892 */ /* 0x000fe2000f8efc3f */
[----:B------:R-:W-:Y:S01]  /*8090*/  IMAD.MOV.U32 R18, RZ, RZ, RZ ;  /* 0x000000ffff127224 */ /* 0x000fe200078e00ff */
[----:B------:R-:W-:Y:S01]  /*80a0*/  ULOP3.LUT UR47, UR42, 0x2, URZ, 0xfc, !UPT ;  /* 0x000000022a2f7892 */ /* 0x000fe2000f8efc3f */
[----:B------:R-:W-:Y:S01]  /*80b0*/  ULDC UR43, c[0x0][0xc] ;  /* 0x00000300002b7ab9 */ /* 0x000fe20000000800 */
[----:B------:R-:W-:Y:S01]  /*80c0*/  UMOV UR46, URZ ;  /* 0x0000003f002e7c82 */ /* 0x000fe20008000000 */
[----:B-1----:R-:W-:Y:S01]  /*80d0*/  ULEA UR40, UR4, UR40, 0x18 ;  /* 0x0000002804287291 */ /* 0x002fe2000f8ec03f */
[C---:B0-----:R-:W-:Y:S01]  /*80e0*/  IMAD.SHL.U32 R3, R10.reuse, 0x20, RZ ;  /* 0x000000200a037824 */ /* 0x041fe200078e00ff */
[----:B------:R-:W-:Y:S01]  /*80f0*/  SHF.R.U32.HI R4, RZ, 0x1, R10 ;  /* 0x00000001ff047819 */ /* 0x000fe2000001160a */
[C---:B------:R-:W-:Y:S01]  /*8100*/  IMAD.SHL.U32 R0, R10.reuse, 0x10, RZ ;  /* 0x000000100a007824 */ /* 0x040fe200078e00ff */
[C---:B------:R-:W-:Y:S01]  /*8110*/  LOP3.LUT P0, RZ, R10.reuse, 0x4, RZ, 0xc0, !PT ;  /* 0x000000040aff7812 */ /* 0x040fe2000780c0ff */
[C---:B------:R-:W-:Y:S01]  /*8120*/  IMAD.SHL.U32 R2, R10.reuse, 0x80, RZ ;  /* 0x000000800a027824 */ /* 0x040fe200078e00ff */
[C---:B------:R-:W-:Y:S01]  /*8130*/  LOP3.LUT R5, R3.reuse, 0x360, RZ, 0xc0, !PT ;  /* 0x0000036003057812 */ /* 0x040fe200078ec0ff */
[C---:B------:R-:W-:Y:S01]  /*8140*/  IMAD.SHL.U32 R8, R10.reuse, 0x4, RZ ;  /* 0x000000040a087824 */ /* 0x040fe200078e00ff */
[----:B------:R-:W-:Y:S01]  /*8150*/  LOP3.LUT R3, R3, 0x80, RZ, 0xc0, !PT ;  /* 0x0000008003037812 */ /* 0x000fe200078ec0ff */
[----:B------:R-:W-:Y:S01]  /*8160*/  IMAD.SHL.U32 R11, R10, 0x2, RZ ;  /* 0x000000020a0b7824 */ /* 0x000fe200078e00ff */
[----:B------:R-:W-:-:S02]  /*8170*/  LOP3.LUT R7, R0, 0x60, RZ, 0xc0, !PT ;  /* 0x0000006000077812 */ /* 0x000fc400078ec0ff */
[----:B------:R-:W-:Y:S02]  /*8180*/  LOP3.LUT R3, R3, 0x10, R4, 0xf8, !PT ;  /* 0x0000001003037812 */ /* 0x000fe400078ef804 */
[----:B------:R-:W-:Y:S02]  /*8190*/  LOP3.LUT R4, R4, 0x20, RZ, 0xc0, !PT ;  /* 0x0000002004047812 */ /* 0x000fe400078ec0ff */
[----:B------:R-:W-:Y:S02]  /*81a0*/  LOP3.LUT R13, R7, 0x700, R6, 0xf8, !PT ;  /* 0x00000700070d7812 */ /* 0x000fe400078ef806 */
[----:B------:R-:W-:Y:S02]  /*81b0*/  LOP3.LUT R7, R4, 0x10, R10, 0xf8, !PT ;  /* 0x0000001004077812 */ /* 0x000fe400078ef80a */
[----:B------:R-:W-:Y:S02]  /*81c0*/  LOP3.LUT R5, R5, 0x400, R6, 0xf8, !PT ;  /* 0x0000040005057812 */ /* 0x000fe400078ef806 */
[----:B------:R-:W-:-:S02]  /*81d0*/  LOP3.LUT R6, R0, 0x90, RZ, 0xc0, !PT ;  /* 0x0000009000067812 */ /* 0x000fc400078ec0ff */
[----:B------:R-:W-:Y:S02]  /*81e0*/  LOP3.LUT R4, R2, 0x400, RZ, 0xc0, !PT ;  /* 0x0000040002047812 */ /* 0x000fe400078ec0ff */
[----:B------:R-:W-:Y:S02]  /*81f0*/  LOP3.LUT R7, R7, 0x380, R2, 0xf8, !PT ;  /* 0x0000038007077812 */ /* 0x000fe400078ef802 */
[----:B------:R-:W-:Y:S02]  /*8200*/  LOP3.LUT R2, R3, 0x10, R8, 0x78, !PT ;  /* 0x0000001003027812 */ /* 0x000fe400078e7808 */
[----:B------:R-:W-:Y:S02]  /*8210*/  LOP3.LUT R6, R6, 0x10, R11, 0x78, !PT ;  /* 0x0000001006067812 */ /* 0x000fe400078e780b */
[----:B------:R-:W-:Y:S01]  /*8220*/  LOP3.LUT R27, R5, R2, RZ, 0xfc, !PT ;  /* 0x00000002051b7212 */ /* 0x000fe200078efcff */
[----:B------:R-:W-:Y:S01]  /*8230*/  IMAD.SHL.U32 R2, R10, 0x40, RZ ;  /* 0x000000400a027824 */ /* 0x000fe200078e00ff */
[----:B------:R-:W-:-:S02]  /*8240*/  LOP3.LUT R7, R7, 0x70, R0, 0x78, !PT ;  /* 0x0000007007077812 */ /* 0x000fc400078e7800 */
[----:B------:R-:W-:Y:S02]  /*8250*/  SHF.R.U32.HI R3, RZ, 0x1, R29 ;  /* 0x00000001ff037819 */ /* 0x000fe4000001161d */
[----:B------:R-:W-:Y:S02]  /*8260*/  LOP3.LUT R6, R13, R6, RZ, 0xfc, !PT ;  /* 0x000000060d067212 */ /* 0x000fe400078efcff */
[----:B------:R-:W-:Y:S02]  /*8270*/  LOP3.LUT R0, R0, 0x10, RZ, 0xc0, !PT ;  /* 0x0000001000007812 */ /* 0x000fe400078ec0ff */
[----:B------:R-:W-:Y:S01]  /*8280*/  LOP3.LUT R4, R4, 0x800, R9, 0xf8, !PT ;  /* 0x0000080004047812 */ /* 0x000fe200078ef809 */
[----:B------:R-:W-:Y:S01]  /*8290*/  VIADD R28, R6, UR40 ;  /* 0x00000028061c7c36 */ /* 0x000fe20008000000 */
[----:B------:R-:W-:Y:S02]  /*82a0*/  LOP3.LUT R3, R3, 0x40, R2, 0xf8, !PT ;  /* 0x0000004003037812 */ /* 0x000fe400078ef802 */
[----:B------:R-:W-:-:S02]  /*82b0*/  LOP3.LUT R2, R0, 0x20, RZ, 0xfc, !PT ;  /* 0x0000002000027812 */ /* 0x000fc400078efcff */
[----:B------:R-:W-:Y:S02]  /*82c0*/  LOP3.LUT R25, R4, R7, RZ, 0xfc, !PT ;  /* 0x0000000704197212 */ /* 0x000fe400078efcff */
[----:B------:R-:W-:Y:S02]  /*82d0*/  SEL R26, R26, 0xffffffc0, !P0 ;  /* 0xffffffc01a1a7807 */ /* 0x000fe40004000000 */
[----:B------:R-:W-:-:S07]  /*82e0*/  LOP3.LUT R0, R0, 0x40, RZ, 0xfc, !PT ;  /* 0x0000004000007812 */ /* 0x000fce00078efcff */
.L_x_85:
[----:B------:R-:W-:Y:S01]  /*82f0*/  ULDC UR4, c[0x0][0xc38] ;  /* 0x00030e0000047ab9 */ /* 0x000fe20000000800 */
[----:B------:R-:W-:Y:S01]  /*8300*/  ULDC UR6, c[0x0][0xc44] ;  /* 0x0003110000067ab9 */ /* 0x000fe20000000800 */
[----:B------:R-:W-:Y:S02]  /*8310*/  UISETP.NE.AND UP2, UPT, UR4, 0x1, UPT ;  /* 0x000000010400788c */ /* 0x000fe4000bf45270 */
[----:B------:R-:W-:Y:S01]  /*8320*/  UISETP.NE.AND UP1, UPT, UR6, 0x1, UPT ;  /* 0x000000010600788c */ /* 0x000fe2000bf25270 */
[----:B------:R-:W-:Y:S01]  /*8330*/  ULDC.64 UR4, c[0x0][0x418] ;  /* 0x0001060000047ab9 */ /* 0x000fe20000000a00 */
[----:B------:R-:W-:Y:S02]  /*8340*/  UIADD3 UR10, UR40, 0x13800, URZ ;  /* 0x00013800280a7890 */ /* 0x000fe4000fffe03f */
[----:B------:R-:W-:Y:S01]  /*8350*/  UISETP.NE.U32.AND UP0, UPT, UR4, URZ, UPT ;  /* 0x0000003f0400728c */ /* 0x000fe2000bf05070 */
[----:B------:R-:W-:Y:S01]  /*8360*/  ULDC UR7, c[0x0][0x424] ;  /* 0x0001090000077ab9 */ /* 0x000fe20000000800 */
[----:B------:R-:W-:-:S02]  /*8370*/  UMOV UR45, UR48 ;  /* 0x00000030002d7c82 */ /* 0x000fc40008000000 */
[----:B------:R-:W-:Y:S01]  /*8380*/  UISETP.NE.AND.EX UP0, UPT, UR5, URZ, UPT, UP0 ;  /* 0x0000003f0500728c */ /* 0x000fe2000bf05300 */
[----:B------:R-:W-:Y:S01]  /*8390*/  @UP2 ULDC UR4, c[0x0][0xc3c] ;  /* 0x00030f0000042ab9 */ /* 0x000fe20000000800 */
[----:B------:R-:W-:Y:S01]  /*83a0*/  @UP2 ULDC UR8, c[0x0][0xc40] ;  /* 0x0003100000082ab9 */ /* 0x000fe20000000800 */
[----:B------:R-:W-:Y:S02]  /*83b0*/  UIMAD.WIDE.U32 UR4, UR48, UR4, URZ ;  /* 0x00000004300472a5 */ /* 0x000fe4000f8e003f */
[----:B------:R-:W-:Y:S02]  /*83c0*/  USEL UR7, UR7, 0x1, UP0 ;  /* 0x0000000107077887 */ /* 0x000fe40008000000 */
[----:B------:R-:W-:Y:S02]  /*83d0*/  ULOP3.LUT UP0, URZ, UR10, 0x9f, URZ, 0xc0, !UPT ;  /* 0x0000009f0a3f7892 */ /* 0x000fe4000f80c03f */
[----:B------:R-:W-:Y:S01]  /*83e0*/  @UP2 USHF.R.U32.HI UR45, URZ, UR8, UR5 ;  /* 0x000000083f2d2299 */ /* 0x000fe20008011605 */
[----:B------:R-:W-:-:S02]  /*83f0*/  ULDC UR39, c[0x0][0x2f0] ;  /* 0x0000bc0000277ab9 */ /* 0x000fc40000000800 */
[----:B------:R-:W-:Y:S01]  /*8400*/  @UP1 ULDC.64 UR8, c[0x0][0xc48] ;  /* 0x0003120000081ab9 */ /* 0x000fe20000000a00 */
[----:B------:R-:W-:Y:S01]  /*8410*/  UIMAD UR39, UR7, UR39, URZ ;  /* 0x00000027072772a4 */ /* 0x000fe2000f8e023f */
[----:B------:R-:W-:Y:S01]  /*8420*/  PLOP3.LUT P0, PT, PT, PT, UP0, 0x80, 0x0 ;  /* 0x000000000000781c */ /* 0x000fe20003f0f008 */
[----:B------:R-:W-:Y:S02]  /*8430*/  UIMAD.WIDE.U32 UR4, UR45, UR8, URZ ;  /* 0x000000082d0472a5 */ /* 0x000fe4000f8e003f */
[----:B------:R-:W-:Y:S01]  /*8440*/  UMOV UR44, UR45 ;  /* 0x0000002d002c7c82 */ /* 0x000fe20008000000 */
[----:B------:R-:W-:Y:S02]  /*8450*/  UIADD3 UR38, UR39, 0x7f, URZ ;  /* 0x0000007f27267890 */ /* 0x000fe4000fffe03f */
[----:B------:R-:W-:Y:S02]  /*8460*/  @UP1 USHF.R.U32.HI UR44, URZ, UR9, UR5 ;  /* 0x000000093f2c1299 */ /* 0x000fe40008011605 */
[----:B------:R-:W-:-:S02]  /*8470*/  USHF.R.S32.HI UR4, URZ, 0x1f, UR38 ;  /* 0x0000001f3f047899 */ /* 0x000fc40008011426 */
[----:B------:R-:W-:Y:S02]  /*8480*/  UIADD3 UR36, -UR44, URZ, URZ ;  /* 0x0000003f2c247290 */ /* 0x000fe4000fffe13f */
[----:B------:R-:W-:Y:S02]  /*8490*/  ULEA.HI UR38, UR4, UR38, URZ, 0x7 ;  /* 0x0000002604267291 */ /* 0x000fe4000f8f383f */
[----:B------:R-:W-:Y:S01]  /*84a0*/  UIMAD UR36, UR6, UR36, UR45 ;  /* 0x00000024062472a4 */ /* 0x000fe2000f8e022d */
[----:B------:R-:W-:Y:S11]  /*84b0*/  @!P0 BRA `(.L_x_37) ;  /* 0x0000000000408947 */ /* 0x000ff60003800000 */
[----:B------:R-:W-:Y:S01]  /*84c0*/  MOV R2, 0x0 ;  /* 0x0000000000027802 */ /* 0x000fe20000000f00 */
[----:B------:R-:W-:Y:S01]  /*84d0*/  ULDC.64 UR6, c[0x4][0x98] ;  /* 0x0100260000067ab9 */ /* 0x000fe20000000a00 */
[----:B------:R-:W-:Y:S01]  /*84e0*/  ULDC.64 UR8, c[0x4][0xa0] ;  /* 0x0100280000087ab9 */ /* 0x000fe20000000a00 */
[----:B------:R-:W-:Y:S01]  /*84f0*/  ULDC.64 UR4, c[0x4][0x8] ;  /* 0x0100020000047ab9 */ /* 0x000fe20000000a00 */
[----:B------:R-:W-:Y:S01]  /*8500*/  IMAD.U32 R4, RZ, RZ, UR6 ;  /* 0x00000006ff047e24 */ /* 0x000fe2000f8e00ff */
[----:B------:R-:W-:Y:S01]  /*8510*/  MOV R11, UR5 ;  /* 0x00000005000b7c02 */ /* 0x000fe20008000f00 */
[----:B------:R-:W0:Y:S01]  /*8520*/  LDC.64 R2, c[0x4][R2] ;  /* 0x0100000002027b82 */ /* 0x000e220000000a00 */
[----:B------:R-:W-:Y:S02]  /*8530*/  IMAD.U32 R5, RZ, RZ, UR7 ;  /* 0x00000007ff057e24 */ /* 0x000fe4000f8e00ff */
[----:B------:R-:W-:Y:S02]  /*8540*/  IMAD.U32 R6, RZ, RZ, UR8 ;  /* 0x00000008ff067e24 */ /* 0x000fe4000f8e00ff */
[----:B------:R-:W-:-:S02]  /*8550*/  IMAD.U32 R7, RZ, RZ, UR9 ;  /* 0x00000009ff077e24 */ /* 0x000fc4000f8e00ff */
[----:B------:R-:W-:Y:S02]  /*8560*/  IMAD.U32 R10, RZ, RZ, UR4 ;  /* 0x00000004ff0a7e24 */ /* 0x000fe4000f8e00ff */
[----:B------:R-:W-:Y:S02]  /*8570*/  IMAD.MOV.U32 R8, RZ, RZ, 0x70 ;  /* 0x00000070ff087424 */ /* 0x000fe400078e00ff */
[----:B------:R-:W-:Y:S02]  /*8580*/  IMAD.MOV.U32 R12, RZ, RZ, 0x1 ;  /* 0x00000001ff0c7424 */ /* 0x000fe400078e00ff */
[----:B------:R-:W-:-:S07]  /*8590*/  IMAD.MOV.U32 R13, RZ, RZ, RZ ;  /* 0x000000ffff0d7224 */ /* 0x000fce00078e00ff */
[----:B------:R-:W-:-:S07]  /*85a0*/  LEPC R20, `(.L_x_37) ;  /* 0x000000001014794e */ /* 0x000fce0000000000 */
[----:B0-----:R-:W-:Y:S05]  /*85b0*/  CALL.ABS.NOINC R2 ;  /* 0x0000000002007343 */ /* 0x001fea0003c00000 */
.L_x_37:
[----:B------:R-:W-:-:S06]  /*85c0*/  UIADD3 UR4, UR40, 0x9000, URZ ;  /* 0x0000900028047890 */ /* 0x000fcc000fffe03f */
[----:B------:R-:W-:-:S05]  /*85d0*/  IMAD.U32 R16, RZ, RZ, UR4 ;  /* 0x00000004ff107e24 */ /* 0x000fca000f8e00ff */
[----:B------:R-:W-:-:S13]  /*85e0*/  LOP3.LUT P0, RZ, R16, 0x9f, RZ, 0xc0, !PT ;  /* 0x0000009f10ff7812 */ /* 0x000fda000780c0ff */
[----:B------:R-:W-:Y:S05]  /*85f0*/  @!P0 BRA `(.L_x_38) ;  /* 0x0000000000408947 */ /* 0x000fea0003800000 */
[----:B------:R-:W-:Y:S01]  /*8600*/  MOV R2, 0x0 ;  /* 0x0000000000027802 */ /* 0x000fe20000000f00 */
[----:B------:R-:W-:Y:S01]  /*8610*/  ULDC.64 UR6, c[0x4][0x98] ;  /* 0x0100260000067ab9 */ /* 0x000fe20000000a00 */
[----:B------:R-:W-:Y:S01]  /*8620*/  ULDC.64 UR8, c[0x4][0xa0] ;  /* 0x0100280000087ab9 */ /* 0x000fe20000000a00 */
[----:B------:R-:W-:Y:S01]  /*8630*/  ULDC.64 UR4, c[0x4][0x10] ;  /* 0x0100040000047ab9 */ /* 0x000fe20000000a00 */
[----:B------:R-:W-:Y:S02]  /*8640*/  IMAD.U32 R4, RZ, RZ, UR6 ;  /* 0x00000006ff047e24 */ /* 0x000fe4000f8e00ff */
[----:B------:R-:W0:Y:S01]  /*8650*/  LDC.64 R2, c[0x4][R2] ;  /* 0x0100000002027b82 */ /* 0x000e220000000a00 */
[----:B------:R-:W-:Y:S02]  /*8660*/  IMAD.U32 R5, RZ, RZ, UR7 ;  /* 0x00000007ff057e24 */ /* 0x000fe4000f8e00ff */
[----:B------:R-:W-:Y:S02]  /*8670*/  IMAD.U32 R6, RZ, RZ, UR8 ;  /* 0x00000008ff067e24 */ /* 0x000fe4000f8e00ff */
[----:B------:R-:W-:-:S02]  /*8680*/  IMAD.U32 R7, RZ, RZ, UR9 ;  /* 0x00000009ff077e24 */ /* 0x000fc4000f8e00ff */
[----:B------:R-:W-:Y:S02]  /*8690*/  IMAD.U32 R10, RZ, RZ, UR4 ;  /* 0x00000004ff0a7e24 */ /* 0x000fe4000f8e00ff */
[----:B------:R-:W-:Y:S02]  /*86a0*/  IMAD.U32 R11, RZ, RZ, UR5 ;  /* 0x00000005ff0b7e24 */ /* 0x000fe4000f8e00ff */
[----:B------:R-:W-:Y:S02]  /*86b0*/  IMAD.MOV.U32 R8, RZ, RZ, 0x70 ;  /* 0x00000070ff087424 */ /* 0x000fe400078e00ff */
[----:B------:R-:W-:Y:S02]  /*86c0*/  IMAD.MOV.U32 R12, RZ, RZ, 0x1 ;  /* 0x00000001ff0c7424 */ /* 0x000fe400078e00ff */
[----:B------:R-:W-:-:S07]  /*86d0*/  IMAD.MOV.U32 R13, RZ, RZ, RZ ;  /* 0x000000ffff0d7224 */ /* 0x000fce00078e00ff */
[----:B------:R-:W-:-:S07]  /*86e0*/  LEPC R20, `(.L_x_38) ;  /* 0x000000001014794e */ /* 0x000fce0000000000 */
[----:B0-----:R-:W-:Y:S05]  /*86f0*/  CALL.ABS.NOINC R2 ;  /* 0x0000000002007343 */ /* 0x001fea0003c00000 */
.L_x_38:
[----:B------:R-:W-:-:S04]  /*8700*/  UIADD3 UR4, UR40, 0x3000, URZ ;  /* 0x0000300028047890 */ /* 0x000fc8000fffe03f */
[----:B------:R-:W-:-:S06]  /*8710*/  ULOP3.LUT UP0, URZ, UR4, 0x3ff, URZ, 0xc0, !UPT ;  /* 0x000003ff043f7892 */ /* 0x000fcc000f80c03f */
[----:B------:R-:W-:-:S13]  /*8720*/  PLOP3.LUT P0, PT, PT, PT, UP0, 0x80, 0x0 ;  /* 0x000000000000781c */ /* 0x000fda0003f0f008 */
[----:B------:R-:W-:Y:S05]  /*8730*/  @!P0 BRA `(.L_x_39) ;  /* 0x0000000000408947 */ /* 0x000fea0003800000 */
        /* <DEDUP_REMOVED lines=16> */
.L_x_39:
[----:B------:R-:W-:-:S13]  /*8840*/  LOP3.LUT P6, RZ, R16, 0x9f, RZ, 0xc0, !PT ;  /* 0x0000009f10ff7812 */ /* 0x000fda00078cc0ff */
[----:B------:R-:W-:Y:S05]  /*8850*/  @!P6 BRA `(.L_x_40) ;  /* 0x000000000040e947 */ /* 0x000fea0003800000 */
[----:B------:R-:W-:Y:S01]  /*8860*/  MOV R2, 0x0 ;  /* 0x0000000000027802 */ /* 0x000fe20000000f00 */
[----:B------:R-:W-:Y:S01]  /*8870*/  ULDC.64 UR6, c[0x4][0x98] ;  /* 0x0100260000067ab9 */ /* 0x000fe20000000a00 */
[----:B------:R-:W-:Y:S01]  /*8880*/  ULDC.64 UR8, c[0x4][0xa0] ;  /* 0x0100280000087ab9 */ /* 0x000fe20000000a00 */
[----:B------:R-:W-:Y:S01]  /*8890*/  ULDC.64 UR4, c[0x4][0x20] ;  /* 0x0100080000047ab9 */ /* 0x000fe20000000a00 */
[----:B------:R-:W-:Y:S01]  /*88a0*/  IMAD.U32 R4, RZ, RZ, UR6 ;  /* 0x00000006ff047e24 */ /* 0x000fe2000f8e00ff */
[----:B------:R-:W-:Y:S01]  /*88b0*/  MOV R12, 0x1 ;  /* 0x00000001000c7802 */ /* 0x000fe20000000f00 */
[----:B------:R-:W0:Y:S01]  /*88c0*/  LDC.64 R2, c[0x4][R2] ;  /* 0x0100000002027b82 */ /* 0x000e220000000a00 */
[----:B------:R-:W-:Y:S02]  /*88d0*/  IMAD.U32 R5, RZ, RZ, UR7 ;  /* 0x00000007ff057e24 */ /* 0x000fe4000f8e00ff */
[----:B------:R-:W-:Y:S02]  /*88e0*/  IMAD.U32 R6, RZ, RZ, UR8 ;  /* 0x00000008ff067e24 */ /* 0x000fe4000f8e00ff */
[----:B------:R-:W-:-:S02]  /*88f0*/  IMAD.U32 R7, RZ, RZ, UR9 ;  /* 0x00000009ff077e24 */ /* 0x000fc4000f8e00ff */
[----:B------:R-:W-:Y:S02]  /*8900*/  IMAD.U32 R10, RZ, RZ, UR4 ;  /* 0x00000004ff0a7e24 */ /* 0x000fe4000f8e00ff */
[----:B------:R-:W-:Y:S02]  /*8910*/  IMAD.U32 R11, RZ, RZ, UR5 ;  /* 0x00000005ff0b7e24 */ /* 0x000fe4000f8e00ff */
[----:B------:R-:W-:Y:S02]  /*8920*/  IMAD.MOV.U32 R8, RZ, RZ, 0x70 ;  /* 0x00000070ff087424 */ /* 0x000fe400078e00ff */
[----:B------:R-:W-:-:S07]  /*8930*/  IMAD.MOV.U32 R13, RZ, RZ, RZ ;  /* 0x000000ffff0d7224 */ /* 0x000fce00078e00ff */
[----:B------:R-:W-:-:S07]  /*8940*/  LEPC R20, `(.L_x_40) ;  /* 0x000000001014794e */ /* 0x000fce0000000000 */
[----:B0-----:R-:W-:Y:S05]  /*8950*/  CALL.ABS.NOINC R2 ;  /* 0x0000000002007343 */ /* 0x001fea0003c00000 */
.L_x_40:
[----:B------:R-:W-:Y:S01]  /*8960*/  ULDC.64 UR4, c[0x0][0x9f8] ;  /* 0x00027e0000047ab9 */ /* 0x000fe20000000a00 */
[----:B------:R-:W-:Y:S01]  /*8970*/  IMAD.U32 R23, RZ, RZ, UR44 ;  /* 0x0000002cff177e24 */ /* 0x000fe2000f8e00ff */
[----:B------:R-:W-:-:S04]  /*8980*/  UISETP.NE.U32.AND UP0, UPT, UR4, URZ, UPT ;  /* 0x0000003f0400728c */ /* 0x000fc8000bf05070 */
[----:B------:R-:W-:-:S06]  /*8990*/  UISETP.NE.AND.EX UP0, UPT, UR5, URZ, UPT, UP0 ;  /* 0x0000003f0500728c */ /* 0x000fcc000bf05300 */
[----:B------:R-:W-:-:S05]  /*89a0*/  PLOP3.LUT P0, PT, PT, PT, UP0, 0x80, 0x0 ;  /* 0x000000000000781c */ /* 0x000fca0003f0f008 */
[----:B------:R-:W-:Y:S02]  /*89b0*/  @UP0 ULDC.64 UR4, c[0x0][0x9f8] ;  /* 0x00027e0000040ab9 */ /* 0x000fe40000000a00 */
[----:B------:R-:W-:-:S06]  /*89c0*/  @UP0 UIMAD.WIDE UR4, UR44, 0x4, UR4 ;  /* 0x000000042c0408a5 */ /* 0x000fcc000f8e0204 */
[----:B------:R-:W-:Y:S02]  /*89d0*/  IMAD.U32 R2, RZ, RZ, UR4 ;  /* 0x00000004ff027e24 */ /* 0x000fe4000f8e00ff */
[----:B------:R-:W-:-:S05]  /*89e0*/  IMAD.U32 R3, RZ, RZ, UR5 ;  /* 0x00000005ff037e24 */ /* 0x000fca000f8e00ff */
[----:B------:R0:W2:Y:S01]  /*89f0*/  @P0 LDG.E R23, desc[UR52][R2.64] ;  /* 0x0000003402170981 */ /* 0x0000a2000c1e1900 */
[----:B------:R-:W-:Y:S01]  /*8a00*/  UMOV UR4, 0xffffffff ;  /* 0xffffffff00047882 */ /* 0x000fe20000000000 */
[----:B------:R-:W-:Y:S01]  /*8a10*/  LOP3.LUT R22, R22, 0xfffffffe, RZ, 0xc0, !PT ;  /* 0xfffffffe16167812 */ /* 0x000fe200078ec0ff */
[----:B------:R-:W1:Y:S01]  /*8a20*/  S2R R16, SR_TID.X ;  /* 0x0000000000107919 */ /* 0x000e620000002100 */
[----:B0-----:R-:W0:Y:S02]  /*8a30*/  LDC.64 R2, c[0x0][0x418] ;  /* 0x00010600ff027b82 */ /* 0x001e240000000a00 */
[----:B0-----:R-:W-:Y:S02]  /*8a40*/  ISETP.NE.U32.AND P0, PT, R2, RZ, PT ;  /* 0x000000ff0200720c */ /* 0x001fe40003f05070 */
[----:B-1----:R-:W-:Y:S02]  /*8a50*/  SHF.R.U32.HI R17, RZ, 0x5, R16 ;  /* 0x00000005ff117819 */ /* 0x002fe40000011610 */
[----:B------:R-:W-:-:S02]  /*8a60*/  ISETP.NE.AND.EX P1, PT, R3, RZ, PT, P0 ;  /* 0x000000ff0300720c */ /* 0x000fc40003f25300 */
[----:B------:R-:W-:-:S11]  /*8a70*/  LOP3.LUT R17, R17, 0x3, RZ, 0xc0, !PT ;  /* 0x0000000311117812 */ /* 0x000fd600078ec0ff */
[----:B------:R-:W-:Y:S02]  /*8a80*/  @P1 LOP3.LUT R22, R22, 0x1, RZ, 0xfc, !PT ;  /* 0x0000000116161812 */ /* 0x000fe400078efcff */
[----:B--2---:R-:W-:Y:S02]  /*8a90*/  SHF.R.S32.HI R24, RZ, 0x1f, R23 ;  /* 0x0000001fff187819 */ /* 0x004fe40000011417 */
[----:B------:R-:W-:Y:S01]  /*8aa0*/  SEL R16, R23, RZ, !P1 ;  /* 0x000000ff17107207 */ /* 0x000fe20004800000 */
[----:B------:R-:W-:Y:S06]  /*8ab0*/  BRA.DIV UR4, `(.L_x_41) ;  /* 0x0000002a04b07947 */ /* 0x000fec000b800000 */
[----:B------:R0:W1:Y:S02]  /*8ac0*/  SHFL.IDX PT, R14, R17, RZ, 0x1f ;  /* 0x00001fff110e7589 */ /* 0x00006400000e0000 */
.L_x_101:
[----:B-1----:R-:W-:Y:S02]  /*8ad0*/  ISETP.NE.AND P0, PT, R14, RZ, PT ;  /* 0x000000ff0e00720c */ /* 0x002fe40003f05270 */
[----:B------:R-:W-:Y:S02]  /*8ae0*/  PLOP3.LUT P2, PT, PT, PT, PT, 0x8, 0x0 ;  /* 0x000000000000781c */ /* 0x000fe40003f4e170 */
[----:B------:R-:W-:-:S11]  /*8af0*/  LOP3.LUT R22, R22, 0xfffffffd, RZ, 0xc0, !PT ;  /* 0xfffffffd16167812 */ /* 0x000fd600078ec0ff */
[----:B------:R-:W-:Y:S01]  /*8b00*/  @P2 LOP3.LUT R22, R22, 0x2, RZ, 0xfc, !PT ;  /* 0x0000000216162812 */ /* 0x000fe200078efcff */
[----:B------:R-:W-:Y:S06]  /*8b10*/  @P0 BRA `(.L_x_42) ;  /* 0x0000000400b40947 */ /* 0x000fec0003800000 */
[----:B------:R-:W-:-:S06]  /*8b20*/  ULEA.HI.SX32 UR4, UR38, 0xffffffff, 0x19 ;  /* 0xffffffff26047891 */ /* 0x000fcc000f8fca3f */
[----:B------:R-:W-:Y:S01]  /*8b30*/  IMAD.U32 R0, RZ, RZ, UR4 ;  /* 0x00000004ff007e24 */ /* 0x000fe2000f8e00ff */
[----:B------:R-:W-:-:S03]  /*8b40*/  UMOV UR4, 0xffffffff ;  /* 0xffffffff00047882 */ /* 0x000fc60000000000 */
[----:B------:R-:W-:Y:S05]  /*8b50*/  BRA.DIV UR4, `(.L_x_43) ;  /* 0x0000002a04a87947 */ /* 0x000fea000b800000 */
[----:B------:R-:W-:-:S13]  /*8b60*/  ELECT P6, URZ, PT ;  /* 0x00000000003f782f */ /* 0x000fda00038c0000 */
.L_x_104:
[----:B------:R-:W-:Y:S05]  /*8b70*/  @!P6 BRA `(.L_x_42) ;  /* 0x00000004009ce947 */ /* 0x000fea0003800000 */
[----:B------:R-:W-:Y:S01]  /*8b80*/  IMAD.MOV.U32 R16, RZ, RZ, R23 ;  /* 0x000000ffff107224 */ /* 0x000fe200078e0017 */
[----:B------:R-:W-:Y:S06]  /*8b90*/  @!P1 BRA `(.L_x_44) ;  /* 0x0000000000489947 */ /* 0x000fec0003800000 */
[----:B------:R-:W1:Y:S01]  /*8ba0*/  LDC R6, c[0x0][0x43c] ;  /* 0x00010f00ff067b82 */ /* 0x000e620000000800 */
[----:B------:R-:W-:Y:S01]  /*8bb0*/  IMAD.MOV.U32 R7, RZ, RZ, R0 ;  /* 0x000000ffff077224 */ /* 0x000fe200078e0000 */
[----:B------:R-:W-:Y:S02]  /*8bc0*/  ULDC.64 UR4, c[0x0][0x428] ;  /* 0x00010a0000047ab9 */ /* 0x000fe40000000a00 */
[----:B------:R-:W-:-:S04]  /*8bd0*/  IMAD R8, R24, UR4, RZ ;  /* 0x0000000418087c24 */ /* 0x000fc8000f8e02ff */
[----:B------:R-:W-:Y:S01]  /*8be0*/  IMAD R9, R23, UR5, R8 ;  /* 0x0000000517097c24 */ /* 0x000fe2000f8e0208 */
[----:B-1----:R-:W-:-:S13]  /*8bf0*/  ISETP.NE.AND P0, PT, R6, 0x1, PT ;  /* 0x000000010600780c */ /* 0x002fda0003f05270 */
[----:B------:R-:W1:Y:S02]  /*8c00*/  @P0 LDC.64 R4, c[0x0][0x440] ;  /* 0x00011000ff040b82 */ /* 0x000e640000000a00 */
[----:B-1----:R-:W-:-:S05]  /*8c10*/  @P0 IMAD.HI.U32 R4, R0, R4, RZ ;  /* 0x0000000400040227 */ /* 0x002fca00078e00ff */
[----:B------:R-:W-:-:S04]  /*8c20*/  @P0 SHF.R.U32.HI R7, RZ, R5, R4 ;  /* 0x00000005ff070219 */ /* 0x000fc80000011604 */
[--C-:B------:R-:W-:Y:S01]  /*8c30*/  SHF.R.S32.HI R5, RZ, 0x1f, R7.reuse ;  /* 0x0000001fff057819 */ /* 0x100fe20000011407 */
[----:B------:R-:W-:-:S04]  /*8c40*/  IMAD.MOV.U32 R4, RZ, RZ, R7 ;  /* 0x000000ffff047224 */ /* 0x000fc800078e0007 */
[----:B------:R-:W-:-:S04]  /*8c50*/  IMAD.WIDE.U32 R4, R23, UR4, R4 ;  /* 0x0000000417047c25 */ /* 0x000fc8000f8e0004 */
[----:B------:R-:W-:Y:S01]  /*8c60*/  IMAD.IADD R5, R5, 0x1, R9 ;  /* 0x0000000105057824 */ /* 0x000fe200078e0209 */
[----:B------:R-:W-:-:S04]  /*8c70*/  LEA R2, P0, R4, R2, 0x2 ;  /* 0x0000000204027211 */ /* 0x000fc800078010ff */
[----:B------:R-:W-:-:S05]  /*8c80*/  LEA.HI.X R3, R4, R3, R5, 0x2, P0 ;  /* 0x0000000304037211 */ /* 0x000fca00000f1405 */
[----:B------:R1:W5:Y:S01]  /*8c90*/  LDG.E R16, desc[UR52][R2.64] ;  /* 0x0000003402107981 */ /* 0x000362000c1e1900 */
[----:B------:R-:W-:-:S04]  /*8ca0*/  IMAD.MOV R5, RZ, RZ, -R7 ;  /* 0x000000ffff057224 */ /* 0x000fc800078e0a07 */
[----:B------:R-:W-:-:S07]  /*8cb0*/  IMAD R0, R6, R5, R0 ;  /* 0x0000000506007224 */ /* 0x000fce00078e0200 */
.L_x_44:
[----:B------:R-:W-:Y:S02]  /*8cc0*/  LEA R5, R18, UR40, 0x3 ;  /* 0x0000002812057c11 */ /* 0x000fe4000f8e18ff */
[----:B-1----:R-:W-:Y:S02]  /*8cd0*/  SHF.L.U32 R2, R19, 0x1f, RZ ;  /* 0x0000001f13027819 */ /* 0x002fe400000006ff */
[----:B------:R-:W-:Y:S02]  /*8ce0*/  ISETP.NE.AND P1, PT, R29, RZ, PT ;  /* 0x000000ff1d00720c */ /* 0x000fe40003f25270 */
[----:B------:R-:W1:Y:S02]  /*8cf0*/  SYNCS.PHASECHK.TRANS64.TRYWAIT P0, [R5+URZ+0x19c80], R2 ;  /* 0x019c8002050075a7 */ /* 0x000e64000800017f */
[----:B-1----:R-:W-:Y:S09]  /*8d00*/  @!P0 BRA `(.L_x_45) ;  /* 0x00000028005c8947 */ /* 0x002ff20003800000 */
.L_x_105:
[----:B------:R-:W-:Y:S05]  /*8d10*/  @P1 BRA `(.L_x_46) ;  /* 0x00000000001c1947 */ /* 0x000fea0003800000 */
[----:B------:R-:W2:Y:S02]  /*8d20*/  S2R R3, SR_TID.X ;  /* 0x0000000000037919 */ /* 0x000ea40000002100 */
[----:B--2---:R-:W-:Y:S01]  /*8d30*/  LOP3.LUT R4, R3, 0x1f, RZ, 0xc0, !PT ;  /* 0x0000001f03047812 */ /* 0x004fe200078ec0ff */
[----:B------:R-:W-:-:S03]  /*8d40*/  IMAD.MOV.U32 R3, RZ, RZ, 0x3000 ;  /* 0x00003000ff037424 */ /* 0x000fc600078e00ff */
[----:B------:R-:W-:Y:S01]  /*8d50*/  ISETP.NE.AND P0, PT, R4, RZ, PT ;  /* 0x000000ff0400720c */ /* 0x000fe20003f05270 */
[----:B------:R2:W-:-:S12]  /*8d60*/  SYNCS.ARRIVE.TRANS64 RZ, [R5+URZ+0x19c70], R3 ;  /* 0x019c700305ff79a7 */ /* 0x0005d8000800003f */
[----:B--2---:R-:W-:Y:S05]  /*8d70*/  @!P0 BRA `(.L_x_46) ;  /* 0x0000000000048947 */ /* 0x004fea0003800000 */
[----:B------:R-:W-:Y:S01]  /*8d80*/  BPT.TRAP 0x1 ;  /* 0x000000040000795c */ /* 0x000fe20000300000 */
.L_x_46:
[----:B------:R-:W-:Y:S01]  /*8d90*/  IMAD.U32 R3, RZ, RZ, UR40 ;  /* 0x00000028ff037e24 */ /* 0x000fe2000f8e00ff */
[----:B------:R-:W-:Y:S01]  /*8da0*/  R2UR UR33, R5 ;  /* 0x00000000052172ca */ /* 0x000fe200000e0000 */
[----:B------:R-:W-:Y:S01]  /*8db0*/  IMAD.SHL.U32 R0, R0, 0x80, RZ ;  /* 0x0000008000007824 */ /* 0x000fe200078e00ff */
[----:B-----5:R-:W-:Y:S01]  /*8dc0*/  R2UR UR37, R16 ;  /* 0x00000000102572ca */ /* 0x020fe200000e0000 */
[----:B------:R-:W-:Y:S01]  /*8dd0*/  IMAD R3, R18, 0x3000, R3 ;  /* 0x0000300012037824 */ /* 0x000fe200078e0203 */
[----:B------:R-:W-:Y:S02]  /*8de0*/  UIADD3 UR4, UP0, UR50, 0x470, URZ ;  /* 0x0000047032047890 */ /* 0x000fe4000ff1e03f */
[----:B------:R-:W-:Y:S01]  /*8df0*/  R2UR UR35, R0 ;  /* 0x00000000002372ca */ /* 0x000fe200000e0000 */
[----:B------:R-:W-:Y:S01]  /*8e00*/  UMOV UR6, 0x0 ;  /* 0x0000000000067882 */ /* 0x000fe20000000000 */
[----:B------:R-:W-:Y:S01]  /*8e10*/  R2UR UR8, R3 ;  /* 0x00000000030872ca */ /* 0x000fe200000e0000 */
[----:B------:R-:W-:Y:S01]  /*8e20*/  UIADD3.X UR5, URZ, UR51, URZ, UP0, !UPT ;  /* 0x000000333f057290 */ /* 0x000fe200087fe43f */
[----:B------:R-:W-:Y:S01]  /*8e30*/  UMOV UR7, 0x14f00000 ;  /* 0x14f0000000077882 */ /* 0x000fe20000000000 */
[----:B------:R-:W-:-:S02]  /*8e40*/  UMOV UR34, URZ ;  /* 0x0000003f00227c82 */ /* 0x000fc40008000000 */
[----:B------:R-:W-:Y:S01]  /*8e50*/  UIADD3 UR33, UR33, 0x19c70, URZ ;  /* 0x00019c7021217890 */ /* 0x000fe2000fffe03f */
[----:B------:R-:W-:Y:S01]  /*8e60*/  UMOV UR18, 0x20 ;  /* 0x0000002000127882 */ /* 0x000fe20000000000 */
[----:B------:R-:W-:Y:S01]  /*8e70*/  UMOV UR20, UR36 ;  /* 0x0000002400147c82 */ /* 0x000fe20008000000 */
[----:B------:R-:W-:Y:S01]  /*8e80*/  UMOV UR21, UR37 ;  /* 0x0000002500157c82 */ /* 0x000fe20008000000 */
[----:B------:R-:W-:Y:S02]  /*8e90*/  UMOV UR10, 0x40 ;  /* 0x00000040000a7882 */ /* 0x000fe40000000000 */
[----:B------:R-:W-:Y:S01]  /*8ea0*/  UMOV UR19, UR35 ;  /* 0x0000002300137c82 */ /* 0x000fe20008000000 */
[----:B------:R-:W-:Y:S01]  /*8eb0*/  UMOV UR17, UR33 ;  /* 0x0000002100117c82 */ /* 0x000fe20008000000 */
[----:B------:R-:W-:Y:S02]  /*8ec0*/  UIADD3 UR32, UR8, 0x9000, URZ ;  /* 0x0000900008207890 */ /* 0x000fe4000fffe03f */
[----:B------:R-:W-:-:S02]  /*8ed0*/  UIADD3 UR16, UR8, 0xa000, URZ ;  /* 0x0000a00008107890 */ /* 0x000fc4000fffe03f */
[----:B------:R-:W-:Y:S01]  /*8ee0*/  UIADD3 UR8, UR8, 0xb000, URZ ;  /* 0x0000b00008087890 */ /* 0x000fe2000fffe03f */
[----:B------:R-:W-:Y:S01]  /*8ef0*/  UMOV UR12, UR36 ;  /* 0x00000024000c7c82 */ /* 0x000fe20008000000 */
[----:B------:R-:W-:Y:S01]  /*8f00*/  UMOV UR13, UR37 ;  /* 0x00000025000d7c82 */ /* 0x000fe20008000000 */
[----:B------:R-:W-:Y:S01]  /*8f10*/  UMOV UR9, UR33 ;  /* 0x0000002100097c82 */ /* 0x000fe20008000000 */
[----:B------:R-:W-:Y:S01]  /*8f20*/  UMOV UR11, UR35 ;  /* 0x00000023000b7c82 */ /* 0x000fe20008000000 */
[----:B------:R2:W-:Y:S02]  /*8f30*/  UTMALDG.4D [UR32], [UR4], desc[UR6] ;  /* 0x00000620040075b4 */ /* 0x0005e40008019000 */
[----:B------:R2:W-:Y:S02]  /*8f40*/  UTMALDG.4D [UR16], [UR4], desc[UR6] ;  /* 0x00000610040075b4 */ /* 0x0005e40008019000 */
[----:B------:R2:W-:Y:S01]  /*8f50*/  UTMALDG.4D [UR8], [UR4], desc[UR6] ;  /* 0x00000608040075b4 */ /* 0x0005e20008019000 */
[----:B------:R-:W3:Y:S02]  /*8f60*/  SYNCS.PHASECHK.TRANS64.TRYWAIT P0, [R5+URZ+0x19c40], R2 ;  /* 0x019c4002050075a7 */ /* 0x000ee4000800017f */
[----:B--23--:R-:W-:Y:S05]  /*8f70*/  @!P0 BRA `(.L_x_47) ;  /* 0x0000002400d48947 */ /* 0x00cfea0003800000 */
.L_x_106:
[----:B------:R-:W-:Y:S05]  /*8f80*/  @P1 BRA `(.L_x_48) ;  /* 0x00000000001c1947 */ /* 0x000fea0003800000 */
[----:B------:R-:W3:Y:S01]  /*8f90*/  S2R R4, SR_TID.X ;  /* 0x0000000000047919 */ /* 0x000ee20000002100 */
[----:B-12---:R-:W-:-:S04]  /*8fa0*/  IMAD.MOV.U32 R2, RZ, RZ, 0x3000 ;  /* 0x00003000ff027424 */ /* 0x006fc800078e00ff */
[----:B------:R4:W-:Y:S01]  /*8fb0*/  SYNCS.ARRIVE.TRANS64 RZ, [R5+URZ+0x19c30], R2 ;  /* 0x019c300205ff79a7 */ /* 0x0009e2000800003f */
[----:B---3--:R-:W-:-:S04]  /*8fc0*/  LOP3.LUT R4, R4, 0x1f, RZ, 0xc0, !PT ;  /* 0x0000001f04047812 */ /* 0x008fc800078ec0ff */
[----:B------:R-:W-:-:S13]  /*8fd0*/  ISETP.NE.AND P0, PT, R4, RZ, PT ;  /* 0x000000ff0400720c */ /* 0x000fda0003f05270 */
[----:B----4-:R-:W-:Y:S05]  /*8fe0*/  @!P0 BRA `(.L_x_48) ;  /* 0x0000000000048947 */ /* 0x010fea0003800000 */
[----:B------:R-:W-:Y:S01]  /*8ff0*/  BPT.TRAP 0x1 ;  /* 0x000000040000795c */ /* 0x000fe20000300000 */
.L_x_48:
[----:B------:R-:W-:Y:S01]  /*9000*/  R2UR UR8, R3 ;  /* 0x00000000030872ca */ /* 0x000fe200000e0000 */
[----:B------:R-:W-:Y:S01]  /*9010*/  UIADD3 UR4, UP0, UR50, 0x370, URZ ;  /* 0x0000037032047890 */ /* 0x000fe2000ff1e03f */
[----:B------:R-:W-:Y:S01]  /*9020*/  R2UR UR25, R5 ;  /* 0x00000000051972ca */ /* 0x000fe200000e0000 */
[----:B------:R-:W-:Y:S01]  /*9030*/  UMOV UR6, 0x0 ;  /* 0x0000000000067882 */ /* 0x000fe20000000000 */
[----:B------:R-:W-:Y:S01]  /*9040*/  R2UR UR27, R0 ;  /* 0x00000000001b72ca */ /* 0x000fe200000e0000 */
[----:B------:R-:W-:Y:S01]  /*9050*/  UIADD3.X UR5, URZ, UR51, URZ, UP0, !UPT ;  /* 0x000000333f057290 */ /* 0x000fe200087fe43f */
[----:B------:R-:W-:Y:S01]  /*9060*/  R2UR UR29, R16 ;  /* 0x00000000101d72ca */ /* 0x000fe200000e0000 */
[----:B------:R-:W-:Y:S01]  /*9070*/  UMOV UR7, 0x14f00000 ;  /* 0x14f0000000077882 */ /* 0x000fe20000000000 */
[----:B------:R-:W-:Y:S01]  /*9080*/  UMOV UR26, URZ ;  /* 0x0000003f001a7c82 */ /* 0x000fe20008000000 */
[----:B------:R-:W-:Y:S01]  /*9090*/  UMOV UR28, UR36 ;  /* 0x00000024001c7c82 */ /* 0x000fe20008000000 */
[----:B------:R-:W-:Y:S01]  /*90a0*/  UMOV UR18, 0x20 ;  /* 0x0000002000127882 */ /* 0x000fe20000000000 */
[----:B------:R-:W-:Y:S01]  /*90b0*/  UMOV UR20, UR36 ;  /* 0x0000002400147c82 */ /* 0x000fe20008000000 */
[----:B------:R-:W-:Y:S01]  /*90c0*/  UMOV UR10, 0x40 ;  /* 0x00000040000a7882 */ /* 0x000fe20000000000 */
[----:B------:R-:W-:Y:S01]  /*90d0*/  UIADD3 UR24, UR8, 0x13800, URZ ;  /* 0x0001380008187890 */ /* 0x000fe2000fffe03f */
[----:B------:R-:W-:Y:S01]  /*90e0*/  PLOP3.LUT P0, PT, PT, PT, PT, 0x80, 0x0 ;  /* 0x000000000000781c */ /* 0x000fe20003f0f070 */
[----:B------:R-:W-:Y:S01]  /*90f0*/  UIADD3 UR25, UR25, 0x19c30, URZ ;  /* 0x00019c3019197890 */ /* 0x000fe2000fffe03f */
[----:B------:R-:W-:Y:S01]  /*9100*/  LOP3.LUT R22, R22, 0xfffffffd, RZ, 0xc0, !PT ;  /* 0xfffffffd16167812 */ /* 0x000fe200078ec0ff */
[----:B------:R-:W-:-:S02]  /*9110*/  UIADD3 UR16, UR8, 0x14800, URZ ;  /* 0x0001480008107890 */ /* 0x000fc4000fffe03f */
[----:B------:R-:W-:Y:S01]  /*9120*/  UIADD3 UR8, UR8, 0x15800, URZ ;  /* 0x0001580008087890 */ /* 0x000fe2000fffe03f */
[----:B------:R-:W-:Y:S01]  /*9130*/  UMOV UR19, UR27 ;  /* 0x0000001b00137c82 */ /* 0x000fe20008000000 */
[----:B------:R-:W-:Y:S01]  /*9140*/  UMOV UR21, UR29 ;  /* 0x0000001d00157c82 */ /* 0x000fe20008000000 */
[----:B------:R-:W-:Y:S01]  /*9150*/  UMOV UR17, UR25 ;  /* 0x0000001900117c82 */ /* 0x000fe20008000000 */
[----:B------:R-:W-:Y:S01]  /*9160*/  UMOV UR12, UR36 ;  /* 0x00000024000c7c82 */ /* 0x000fe20008000000 */
[----:B------:R-:W-:Y:S01]  /*9170*/  UMOV UR11, UR27 ;  /* 0x0000001b000b7c82 */ /* 0x000fe20008000000 */
[----:B------:R-:W-:Y:S01]  /*9180*/  UMOV UR13, UR29 ;  /* 0x0000001d000d7c82 */ /* 0x000fe20008000000 */
[----:B------:R3:W-:Y:S01]  /*9190*/  UTMALDG.4D [UR24], [UR4], desc[UR6] ;  /* 0x00000618040075b4 */ /* 0x0007e20008019000 */
[----:B------:R-:W-:Y:S01]  /*91a0*/  UMOV UR9, UR25 ;  /* 0x0000001900097c82 */ /* 0x000fe20008000000 */
[----:B------:R-:W-:Y:S01]  /*91b0*/  @P0 LOP3.LUT R22, R22, 0x2, RZ, 0xfc, !PT ;  /* 0x0000000216160812 */ /* 0x000fe200078efcff */
[----:B------:R3:W-:Y:S01]  /*91c0*/  UTMALDG.4D [UR16], [UR4], desc[UR6] ;  /* 0x00000610040075b4 */ /* 0x0007e20008019000 */
[----:B------:R3:W-:Y:S02]  /*91d0*/  UTMALDG.4D [UR8], [UR4], desc[UR6] ;  /* 0x00000608040075b4 */ /* 0x0007e40008019000 */
[----:B---3--:R-:W-:-:S03]  /*91e0*/  NOP ;  /* 0x0000000000007918 */ /* 0x008fc60000000000 */
.L_x_42:
[----:B------:R-:W-:Y:S05]  /*91f0*/  WARPSYNC.ALL ;  /* 0x0000000000007948 */ /* 0x000fea0003800000 */
[----:B------:R-:W-:Y:S01]  /*9200*/  UIADD3 UR5, UR40, 0xf000, URZ ;  /* 0x0000f00028057890 */ /* 0x000fe2000fffe03f */
[----:B------:R-:W-:Y:S01]  /*9210*/  BAR.SYNC.DEFER_BLOCKING 0x8, 0x200 ;  /* 0x0208000000007b1d */ /* 0x000fe20000010000 */
[----:B------:R-:W-:Y:S02]  /*9220*/  USHF.R.S32.HI UR4, URZ, 0x1f, UR36 ;  /* 0x0000001f3f047899 */ /* 0x000fe40008011424 */
[----:B------:R-:W-:Y:S02]  /*9230*/  ULOP3.LUT UP0, URZ, UR5, 0x9f, URZ, 0xc0, !UPT ;  /* 0x0000009f053f7892 */ /* 0x000fe4000f80c03f */
[----:B------:R-:W-:Y:S01]  /*9240*/  USHF.R.S32.HI UR37, URZ, 0x1f, UR44 ;  /* 0x0000001f3f257899 */ /* 0x000fe2000801142c */
[----:B------:R-:W-:-:S03]  /*9250*/  ULDC.64 UR6, c[0x0][0x2d8] ;  /* 0x0000b60000067ab9 */ /* 0x000fc60000000a00 */
[----:B------:R-:W-:Y:S01]  /*9260*/  PLOP3.LUT P0, PT, PT, PT, UP0, 0x80, 0x0 ;  /* 0x000000000000781c */ /* 0x000fe20003f0f008 */
[----:B------:R-:W-:Y:S02]  /*9270*/  UIMAD UR4, UR4, UR6, URZ ;  /* 0x00000006040472a4 */ /* 0x000fe4000f8e023f */
[----:B------:R-:W-:Y:S02]  /*9280*/  UIMAD.WIDE.U32 UR54, UR36, UR6, URZ ;  /* 0x00000006243672a5 */ /* 0x000fe4000f8e003f */
[----:B------:R-:W-:-:S04]  /*9290*/  UIMAD UR4, UR36, UR7, UR4 ;  /* 0x00000007240472a4 */ /* 0x000fc8000f8e0204 */
[----:B------:R-:W-:-:S04]  /*92a0*/  UIADD3 UR49, UR55, UR4, URZ ;  /* 0x0000000437317290 */ /* 0x000fc8000fffe03f */
[----:B------:R-:W-:Y:S08]  /*92b0*/  @!P0 BRA `(.L_x_49) ;  /* 0x0000000000408947 */ /* 0x000ff00003800000 */
[----:B-12---:R-:W-:Y:S01]  /*92c0*/  MOV R2, 0x0 ;  /* 0x0000000000027802 */ /* 0x006fe20000000f00 */
[----:B------:R-:W-:Y:S01]  /*92d0*/  ULDC.64 UR6, c[0x4][0x98] ;  /* 0x0100260000067ab9 */ /* 0x000fe20000000a00 */
[----:B------:R-:W-:Y:S01]  /*92e0*/  ULDC.64 UR8, c[0x4][0xa0] ;  /* 0x0100280000087ab9 */ /* 0x000fe20000000a00 */
[----:B------:R-:W-:Y:S01]  /*92f0*/  ULDC.64 UR4, c[0x4][0x28] ;  /* 0x01000a0000047ab9 */ /* 0x000fe20000000a00 */
[----:B------:R-:W-:Y:S01]  /*9300*/  MOV R4, UR6 ;  /* 0x0000000600047c02 */ /* 0x000fe20008000f00 */
[----:B------:R-:W-:Y:S01]  /*9310*/  IMAD.U32 R5, RZ, RZ, UR7 ;  /* 0x00000007ff057e24 */ /* 0x000fe2000f8e00ff */
[----:B------:R-:W1:Y:S01]  /*9320*/  LDC.64 R2, c[0x4][R2] ;  /* 0x0100000002027b82 */ /* 0x000e620000000a00 */
        /* <DEDUP_REMOVED lines=8> */
[----:B01----:R-:W-:Y:S05]  /*93b0*/  CALL.ABS.NOINC R2 ;  /* 0x0000000002007343 */ /* 0x003fea0003c00000 */
.L_x_49:
[----:B------:R-:W3:Y:S01]  /*93c0*/  LDC R8, c[0x0][0x448] ;  /* 0x00011200ff087b82 */ /* 0x000ee20000000800 */
[----:B0-----:R-:W0:Y:S01]  /*93d0*/  S2R R17, SR_TID.X ;  /* 0x0000000000117919 */ /* 0x001e220000002100 */
[----:B-12---:R-:W-:Y:S01]  /*93e0*/  SHF.R.U32.HI R2, RZ, 0x1, R29 ;  /* 0x00000001ff027819 */ /* 0x006fe2000001161d */
[----:B------:R-:W-:Y:S01]  /*93f0*/  IMAD R0, RZ, RZ, -UR45 ;  /* 0x8000002dff007e24 */ /* 0x000fe2000f8e02ff */
[----:B------:R-:W-:Y:S01]  /*9400*/  ULDC.64 UR8, c[0x0][0x2e0] ;  /* 0x0000b80000087ab9 */ /* 0x000fe20000000a00 */
[----:B------:R-:W-:Y:S01]  /*9410*/  UMOV UR4, UR54 ;  /* 0x0000003600047c82 */ /* 0x000fe20008000000 */
[----:B------:R-:W-:Y:S01]  /*9420*/  UIMAD UR6, UR37, UR8, URZ ;  /* 0x00000008250672a4 */ /* 0x000fe2000f8e023f */
[----:B------:R-:W1:Y:S01]  /*9430*/  S2R R20, SR_TID.X ;  /* 0x0000000000147919 */ /* 0x000e620000002100 */
[----:B------:R-:W2:Y:S01]  /*9440*/  LDC R3, c[0x0][0xc38] ;  /* 0x00030e00ff037b82 */ /* 0x000ea20000000800 */
[----:B------:R-:W-:Y:S01]  /*9450*/  UMOV UR5, UR49 ;  /* 0x0000003100057c82 */ /* 0x000fe20008000000 */
[----:B------:R-:W-:-:S02]  /*9460*/  UIMAD UR6, UR44, UR9, UR6 ;  /* 0x000000092c0672a4 */ /* 0x000fc4000f8e0206 */
[----:B------:R-:W-:-:S04]  /*9470*/  UIMAD.WIDE.U32 UR4, UR44, UR8, UR4 ;  /* 0x000000082c0472a5 */ /* 0x000fc8000f8e0004 */
[----:B------:R-:W-:-:S03]  /*9480*/  UIADD3 UR5, UR5, UR6, URZ ;  /* 0x0000000605057290 */ /* 0x000fc6000fffe03f */
[----:B------:R-:W-:Y:S01]  /*9490*/  ULDC.64 UR6, c[0x0][0x280] ;  /* 0x0000a00000067ab9 */ /* 0x000fe20000000a00 */
[----:B---3--:R-:W-:Y:S01]  /*94a0*/  ISETP.NE.AND P0, PT, R8, 0x1, PT ;  /* 0x000000010800780c */ /* 0x008fe20003f05270 */
[----:B--2---:R-:W-:Y:S02]  /*94b0*/  IMAD R0, R3, R0, UR48 ;  /* 0x0000003003007e24 */ /* 0x004fe4000f8e0200 */
[----:B0-----:R-:W-:-:S10]  /*94c0*/  IMAD.SHL.U32 R17, R17, 0x40, RZ ;  /* 0x0000004011117824 */ /* 0x001fd400078e00ff */
[----:B------:R-:W0:Y:S01]  /*94d0*/  @P0 LDC R4, c[0x0][0x44c] ;  /* 0x00011300ff040b82 */ /* 0x000e220000000800 */
[----:B------:R-:W-:-:S05]  /*94e0*/  LOP3.LUT R17, R2, 0x40, R17, 0xf8, !PT ;  /* 0x0000004002117812 */ /* 0x000fca00078ef811 */
[----:B------:R-:W-:Y:S02]  /*94f0*/  IMAD R5, R0, 0xc0, R17 ;  /* 0x000000c000057824 */ /* 0x000fe400078e0211 */
[----:B------:R-:W2:Y:S01]  /*9500*/  @P0 LDC R10, c[0x0][0x450] ;  /* 0x00011400ff0a0b82 */ /* 0x000ea20000000800 */
[C---:B-1----:R-:W-:Y:S02]  /*9510*/  IMAD.SHL.U32 R17, R20.reuse, 0x10, RZ ;  /* 0x0000001014117824 */ /* 0x042fe400078e00ff */
[----:B------:R-:W-:Y:S02]  /*9520*/  VIADD R11, R5, 0x80 ;  /* 0x00000080050b7836 */ /* 0x000fe40000000000 */
[----:B------:R-:W-:Y:S01]  /*9530*/  IMAD.SHL.U32 R20, R20, 0x10, RZ ;  /* 0x0000001014147824 */ /* 0x000fe200078e00ff */
[----:B------:R-:W-:Y:S01]  /*9540*/  LOP3.LUT R17, R17, 0x10, RZ, 0xc0, !PT ;  /* 0x0000001011117812 */ /* 0x000fe200078ec0ff */
[----:B------:R-:W-:Y:S01]  /*9550*/  IMAD.MOV.U32 R9, RZ, RZ, R11 ;  /* 0x000000ffff097224 */ /* 0x000fe200078e000b */
[----:B------:R-:W1:Y:S02]  /*9560*/  @P0 LDC R6, c[0x0][0x44c] ;  /* 0x00011300ff060b82 */ /* 0x000e640000000800 */
[----:B------:R-:W-:-:S04]  /*9570*/  LOP3.LUT R20, R20, 0x10, RZ, 0xc0, !PT ;  /* 0x0000001014147812 */ /* 0x000fc800078ec0ff */
[C---:B------:R-:W-:Y:S02]  /*9580*/  LOP3.LUT R14, R20.reuse, 0x20, RZ, 0xfc, !PT ;  /* 0x00000020140e7812 */ /* 0x040fe400078efcff */
[----:B------:R-:W3:Y:S01]  /*9590*/  @P0 LDC R2, c[0x0][0x450] ;  /* 0x00011400ff020b82 */ /* 0x000ee20000000800 */
[----:B0-----:R-:W-:Y:S01]  /*95a0*/  @P0 IMAD.HI.U32 R3, R5, R4, RZ ;  /* 0x0000000405030227 */ /* 0x001fe200078e00ff */
[----:B------:R-:W-:-:S03]  /*95b0*/  LOP3.LUT R12, R20, 0x40, RZ, 0xfc, !PT ;  /* 0x00000040140c7812 */ /* 0x000fc600078efcff */
[----:B------:R-:W-:Y:S01]  /*95c0*/  IMAD.MOV.U32 R4, RZ, RZ, R5 ;  /* 0x000000ffff047224 */ /* 0x000fe200078e0005 */
[----:B--2---:R-:W-:-:S05]  /*95d0*/  @P0 SHF.R.U32.HI R4, RZ, R10, R3 ;  /* 0x0000000aff040219 */ /* 0x004fca0000011603 */
[----:B------:R-:W-:Y:S02]  /*95e0*/  IMAD.MOV R7, RZ, RZ, -R4 ;  /* 0x000000ffff077224 */ /* 0x000fe400078e0a04 */
[----:B-1----:R-:W-:-:S04]  /*95f0*/  @P0 IMAD.HI.U32 R3, R11, R6, RZ ;  /* 0x000000060b030227 */ /* 0x002fc800078e00ff */
[----:B------:R-:W-:Y:S01]  /*9600*/  IMAD R7, R8, R7, R5 ;  /* 0x0000000708077224 */ /* 0x000fe200078e0205 */
[----:B------:R-:W-:Y:S02]  /*9610*/  SHF.R.S32.HI R5, RZ, 0x1f, R4 ;  /* 0x0000001fff057819 */ /* 0x000fe40000011404 */
[----:B---3--:R-:W-:Y:S02]  /*9620*/  @P0 SHF.R.U32.HI R9, RZ, R2, R3 ;  /* 0x00000002ff090219 */ /* 0x008fe40000011603 */
[----:B------:R-:W0:Y:S03]  /*9630*/  LDC.64 R2, c[0x0][0x2d0] ;  /* 0x0000b400ff027b82 */ /* 0x000e260000000a00 */
[----:B------:R-:W-:-:S04]  /*9640*/  IMAD.MOV R6, RZ, RZ, -R9 ;  /* 0x000000ffff067224 */ /* 0x000fc800078e0a09 */
[----:B------:R-:W-:Y:S01]  /*9650*/  IMAD R6, R8, R6, R11 ;  /* 0x0000000608067224 */ /* 0x000fe200078e020b */
[----:B------:R-:W-:Y:S01]  /*9660*/  SHF.R.S32.HI R11, RZ, 0x1f, R9 ;  /* 0x0000001fff0b7819 */ /* 0x000fe20000011409 */
[----:B0-----:R-:W-:-:S04]  /*9670*/  IMAD R5, R5, R2, RZ ;  /* 0x0000000205057224 */ /* 0x001fc800078e02ff */
[-C--:B------:R-:W-:Y:S02]  /*9680*/  IMAD R10, R11, R2.reuse, RZ ;  /* 0x000000020b0a7224 */ /* 0x080fe400078e02ff */
[C---:B------:R-:W-:Y:S02]  /*9690*/  IMAD R13, R4.reuse, R3, R5 ;  /* 0x00000003040d7224 */ /* 0x040fe400078e0205 */
[----:B------:R-:W-:-:S04]  /*96a0*/  IMAD.WIDE.U32 R4, R4, R2, UR4 ;  /* 0x0000000404047e25 */ /* 0x000fc8000f8e0002 */
[----:B------:R-:W-:Y:S01]  /*96b0*/  IMAD R11, R9, R3, R10 ;  /* 0x00000003090b7224 */ /* 0x000fe200078e020a */
[----:B------:R-:W-:Y:S01]  /*96c0*/  IADD3 R5, R5, R13, RZ ;  /* 0x0000000d05057210 */ /* 0x000fe20007ffe0ff */
[----:B------:R-:W-:Y:S01]  /*96d0*/  IMAD.WIDE.U32 R2, R9, R2, UR4 ;  /* 0x0000000409027e25 */ /* 0x000fe2000f8e0002 */
[----:B------:R-:W-:Y:S01]  /*96e0*/  SHF.R.S32.HI R9, RZ, 0x1f, R7 ;  /* 0x0000001fff097819 */ /* 0x000fe20000011407 */
[----:B------:R-:W-:Y:S02]  /*96f0*/  ULDC.64 UR4, c[0x0][0x2c8] ;  /* 0x0000b20000047ab9 */ /* 0x000fe40000000a00 */
[----:B------:R-:W-:-:S04]  /*9700*/  IMAD.WIDE.U32 R4, R7, UR4, R4 ;  /* 0x0000000407047c25 */ /* 0x000fc8000f8e0004 */
[----:B------:R-:W-:Y:S01]  /*9710*/  IMAD R10, R9, UR4, RZ ;  /* 0x00000004090a7c24 */ /* 0x000fe2000f8e02ff */
[----:B------:R-:W-:Y:S01]  /*9720*/  IADD3 R4, P0, R4, UR6, RZ ;  /* 0x0000000604047c10 */ /* 0x000fe2000ff1e0ff */
[----:B------:R-:W-:Y:S02]  /*9730*/  IMAD.IADD R3, R3, 0x1, R11 ;  /* 0x0000000103037824 */ /* 0x000fe400078e020b */
[----:B------:R-:W-:Y:S01]  /*9740*/  IMAD R7, R7, UR5, R10 ;  /* 0x0000000507077c24 */ /* 0x000fe2000f8e020a */
[----:B------:R-:W-:Y:S01]  /*9750*/  SHF.R.U32.HI R10, RZ, 0x1, R29 ;  /* 0x00000001ff0a7819 */ /* 0x000fe2000001161d */
[----:B------:R-:W-:-:S03]  /*9760*/  IMAD.WIDE.U32 R2, R6, UR4, R2 ;  /* 0x0000000406027c25 */ /* 0x000fc6000f8e0002 */
[----:B------:R-:W-:Y:S02]  /*9770*/  IADD3.X R5, R5, UR7, R7, P0, !PT ;  /* 0x0000000705057c10 */ /* 0x000fe400087fe407 */
[----:B------:R-:W-:-:S05]  /*9780*/  SHF.R.S32.HI R7, RZ, 0x1f, R6 ;  /* 0x0000001fff077819 */ /* 0x000fca0000011406 */
[----:B------:R-:W-:Y:S01]  /*9790*/  IMAD R7, R7, UR4, RZ ;  /* 0x0000000407077c24 */ /* 0x000fe2000f8e02ff */
[----:B------:R-:W-:Y:S02]  /*97a0*/  ULDC UR4, c[0x0][0x2b8] ;  /* 0x0000ae0000047ab9 */ /* 0x000fe40000000800 */
[----:B------:R-:W-:Y:S01]  /*97b0*/  ISETP.GE.AND P1, PT, R14, UR4, PT ;  /* 0x000000040e007c0c */ /* 0x000fe2000bf26270 */
[----:B------:R-:W-:Y:S01]  /*97c0*/  IMAD R7, R6, UR5, R7 ;  /* 0x0000000506077c24 */ /* 0x000fe2000f8e0207 */
[----:B------:R-:W-:Y:S02]  /*97d0*/  IADD3 R6, P0, R2, UR6, RZ ;  /* 0x0000000602067c10 */ /* 0x000fe4000ff1e0ff */
[----:B------:R-:W-:Y:S02]  /*97e0*/  ISETP.GE.AND P2, PT, R12, UR4, PT ;  /* 0x000000040c007c0c */ /* 0x000fe4000bf46270 */
[----:B------:R-:W-:Y:S02]  /*97f0*/  IADD3.X R7, R3, UR7, R7, P0, !PT ;  /* 0x0000000703077c10 */ /* 0x000fe400087fe407 */
[----:B------:R-:W-:Y:S01]  /*9800*/  ISETP.GE.AND P0, PT, R17, UR4, PT ;  /* 0x0000000411007c0c */ /* 0x000fe2000bf06270 */
[----:B------:R-:W-:-:S03]  /*9810*/  UMOV UR4, 0xffffffff ;  /* 0xffffffff00047882 */ /* 0x000fc60000000000 */
[----:B------:R-:W-:Y:S09]  /*9820*/  BRA.DIV UR4, `(.L_x_50) ;  /* 0x0000001e04bc7947 */ /* 0x000ff2000b800000 */
[----:B------:R-:W0:Y:S01]  /*9830*/  SHFL.IDX PT, R14, R4, RZ, 0x1e1f ;  /* 0x001e1fff040e7589 */ /* 0x000e2200000e0000 */
[----:B------:R-:W-:Y:S01]  /*9840*/  ULDC UR4, c[0x0][0x288] ;  /* 0x0000a20000047ab9 */ /* 0x000fe20000000800 */
[----:B------:R-:W-:Y:S02]  /*9850*/  IMAD R0, R0, 0xc0, R10 ;  /* 0x000000c000007824 */ /* 0x000fe400078e020a */
[----:B------:R-:W1:Y:S01]  /*9860*/  SHFL.IDX PT, R2, R5, RZ, 0x1e1f ;  /* 0x001e1fff05027589 */ /* 0x000e6200000e0000 */
[----:B------:R-:W-:Y:S02]  /*9870*/  IMAD R8, R8, UR4, RZ ;  /* 0x0000000408087c24 */ /* 0x000fe4000f8e02ff */
[C---:B------:R-:W-:Y:S01]  /*9880*/  VIADD R11, R0.reuse, 0x40 ;  /* 0x00000040000b7836 */ /* 0x040fe20000000000 */
[----:B------:R-:W2:Y:S02]  /*9890*/  SHFL.IDX PT, R9, R4, 0x1, 0x1e1f ;  /* 0x003e1f0004097f89 */ /* 0x000ea400000e0000 */
[----:B------:R-:W-:-:S02]  /*98a0*/  ISETP.GE.AND P3, PT, R0, R8, PT ;  /* 0x000000080000720c */ /* 0x000fc40003f66270 */
[----:B------:R-:W3:Y:S04]  /*98b0*/  SHFL.IDX PT, R5, R5, 0x1, 0x1e1f ;  /* 0x003e1f0005057f89 */ /* 0x000ee800000e0000 */
[----:B------:R-:W4:Y:S07]  /*98c0*/  SHFL.IDX PT, R7, R7, RZ, 0x1e1f ;  /* 0x001e1fff07077589 */ /* 0x000f2e00000e0000 */
[----:B0-----:R-:W-:-:S05]  /*98d0*/  @!P3 IADD3 R14, P4, R17, R14, RZ ;  /* 0x0000000e110eb210 */ /* 0x001fca0007f9e0ff */
[----:B-1----:R-:W-:Y:S01]  /*98e0*/  @!P3 IMAD.X R3, RZ, RZ, R2, P4 ;  /* 0x000000ffff03b224 */ /* 0x002fe200020e0602 */
[----:B------:R-:W-:Y:S01]  /*98f0*/  ISETP.GE.AND P4, PT, R11, R8, PT ;  /* 0x000000080b00720c */ /* 0x000fe20003f86270 */
[----:B------:R-:W-:Y:S02]  /*9900*/  @!P3 IMAD.MOV.U32 R2, RZ, RZ, R14 ;  /* 0x000000ffff02b224 */ /* 0x000fe400078e000e */
[----:B------:R0:W1:Y:S04]  /*9910*/  SHFL.IDX PT, R14, R6, RZ, 0x1e1f ;  /* 0x001e1fff060e7589 */ /* 0x00006800000e0000 */
[----:B------:R-:W-:Y:S04]  /*9920*/  @!P3 LDGSTS.E.BYPASS.LTC128B.128 [R28+0xf000], desc[UR52][R2.64], !P0 ;  /* 0x0f000000021cbfae */ /* 0x000fe8000c101d74 */
[----:B------:R-:W-:Y:S04]  /*9930*/  @!P3 LDGSTS.E.BYPASS.LTC128B.128 [R28+0x10800], desc[UR52][R2.64+0x20], !P1 ;  /* 0x10800020021cbfae */ /* 0x000fe8000c901d74 */
[----:B------:R5:W-:Y:S01]  /*9940*/  @!P3 LDGSTS.E.BYPASS.LTC128B.128 [R28+0x12000], desc[UR52][R2.64+0x40], !P2 ;  /* 0x12000040021cbfae */ /* 0x000be2000d101d74 */
[----:B--2---:R-:W-:-:S05]  /*9950*/  @!P4 IADD3 R9, P3, R17, R9, RZ ;  /* 0x000000091109c210 */ /* 0x004fca0007f7e0ff */
[----:B---3--:R-:W-:Y:S02]  /*9960*/  @!P4 IMAD.X R4, RZ, RZ, R5, P3 ;  /* 0x000000ffff04c224 */ /* 0x008fe400018e0605 */
[----:B-----5:R-:W-:Y:S02]  /*9970*/  @!P4 IMAD.MOV.U32 R2, RZ, RZ, R9 ;  /* 0x000000ffff02c224 */ /* 0x020fe400078e0009 */
[----:B------:R-:W-:-:S05]  /*9980*/  @!P4 IMAD.MOV.U32 R3, RZ, RZ, R4 ;  /* 0x000000ffff03c224 */ /* 0x000fca00078e0004 */
[----:B------:R0:W-:Y:S04]  /*9990*/  @!P4 LDGSTS.E.BYPASS.LTC128B.128 [R28+0xf800], desc[UR52][R2.64], !P0 ;  /* 0x0f800000021ccfae */ /* 0x0001e8000c101d74 */
[----:B------:R0:W-:Y:S04]  /*99a0*/  @!P4 LDGSTS.E.BYPASS.LTC128B.128 [R28+0x11000], desc[UR52][R2.64+0x20], !P1 ;  /* 0x11000020021ccfae */ /* 0x0001e8000c901d74 */
[----:B-1--4-:R0:W-:Y:S02]  /*99b0*/  @!P4 LDGSTS.E.BYPASS.LTC128B.128 [R28+0x12800], desc[UR52][R2.64+0x40], !P2 ;  /* 0x12800040021ccfae */ /* 0x0121e4000d101d74 */
.L_x_113:
[----:B0-----:R-:W-:Y:S01]  /*99c0*/  VIADD R3, R0, 0x80 ;  /* 0x0000008000037836 */ /* 0x001fe20000000000 */
[----:B------:R-:W-:Y:S04]  /*99d0*/  BSSY B0, `(.L_x_51) ;  /* 0x000000b000007945 */ /* 0x000fe80003800000 */
[----:B------:R-:W-:-:S13]  /*99e0*/  ISETP.GE.AND P3, PT, R3, R8, PT ;  /* 0x000000080300720c */ /* 0x000fda0003f66270 */
[----:B------:R-:W-:Y:S05]  /*99f0*/  @P3 BRA `(.L_x_52) ;  /* 0x0000000000203947 */ /* 0x000fea0003800000 */
[----:B------:R-:W-:-:S05]  /*9a00*/  IADD3 R2, P3, R17, R14, RZ ;  /* 0x0000000e11027210 */ /* 0x000fca0007f7e0ff */
[----:B------:R-:W-:-:S05]  /*9a10*/  IMAD.X R3, RZ, RZ, R7, P3 ;  /* 0x000000ffff037224 */ /* 0x000fca00018e0607 */
[----:B------:R-:W-:Y:S01]  /*9a20*/  @!PT LDS RZ, [RZ] ;  /* 0x00000000fffff984 */ /* 0x000fe20000000800 */
[----:B------:R-:W-:Y:S01]  /*9a30*/  @!PT LDS RZ, [RZ] ;  /* 0x00000000fffff984 */ /* 0x000fe20000000800 */
[----:B------:R-:W-:Y:S01]  /*9a40*/  @!PT LDS RZ, [RZ] ;  /* 0x00000000fffff984 */ /* 0x000fe20000000800 */
[----:B------:R0:W-:Y:S04]  /*9a50*/  LDGSTS.E.BYPASS.LTC128B.128 [R28+0x10000], desc[UR52][R2.64], !P0 ;  /* 0x10000000021c7fae */ /* 0x0001e8000c101d74 */
[----:B------:R0:W-:Y:S04]  /*9a60*/  LDGSTS.E.BYPASS.LTC128B.128 [R28+0x11800], desc[UR52][R2.64+0x20], !P1 ;  /* 0x11800020021c7fae */ /* 0x0001e8000c901d74 */
[----:B------:R0:W-:Y:S02]  /*9a70*/  LDGSTS.E.BYPASS.LTC128B.128 [R28+0x13000], desc[UR52][R2.64+0x40], !P2 ;  /* 0x13000040021c7fae */ /* 0x0001e4000d101d74 */
.L_x_52:
[----:B------:R-:W-:Y:S05]  /*9a80*/  BSYNC B0 ;  /* 0x0000000000007941 */ /* 0x000fea0003800000 */
.L_x_51:
[----:B------:R-:W-:Y:S01]  /*9a90*/  NOP ;  /* 0x0000000000007918 */ /* 0x000fe20000000000 */
[----:B------:R-:W-:Y:S01]  /*9aa0*/  SYNCS.ARRIVE.TRANS64.RED.A0T1 RZ, [UR40+0x19c00], RZ ;  /* 0x019c00ffffff79a7 */ /* 0x000fe20008200428 */
[----:B------:R-:W-:Y:S01]  /*9ab0*/  ARRIVES.LDGSTSBAR.64.TRANSCNT [UR40+0x19c00] ;  /* 0x019c0000ff0079b0 */ /* 0x000fe20008000aa8 */
[----:B------:R-:W-:Y:S01]  /*9ac0*/  NOP ;  /* 0x0000000000007918 */ /* 0x000fe20000000000 */
[----:B------:R-:W-:Y:S01]  /*9ad0*/  ULOP3.LUT UR4, UR46, 0x1, URZ, 0xc, !UPT ;  /* 0x000000012e047892 */ /* 0x000fe2000f8e0c3f */
[----:B------:R-:W-:Y:S05]  /*9ae0*/  SYNCS.ARRIVE.TRANS64.A1T0 RZ, [UR40+0x19c00], RZ ;  /* 0x019c00ffffff79a7 */ /* 0x000fea0008100028 */
[----:B------:R-:W-:-:S05]  /*9af0*/  IMAD.U32 R0, RZ, RZ, UR4 ;  /* 0x00000004ff007e24 */ /* 0x000fca000f8e00ff */
[----:B------:R-:W-:-:S04]  /*9b00*/  SHF.L.U32 R0, R0, 0x1f, RZ ;  /* 0x0000001f00007819 */ /* 0x000fc800000006ff */
[----:B------:R-:W1:Y:S02]  /*9b10*/  SYNCS.PHASECHK.TRANS64.TRYWAIT P0, [UR40+0x19c20], R0 ;  /* 0x019c2000ff0075a7 */ /* 0x000e640008000168 */
[----:B-1----:R-:W-:Y:S05]  /*9b20*/  @!P0 BRA `(.L_x_53) ;  /* 0x0000001c00e88947 */ /* 0x002fea0003800000 */
.L_x_114:
[----:B------:R-:W-:-:S06]  /*9b30*/  UISETP.GE.AND UP0, UPT, UR39, 0x81, UPT ;  /* 0x000000812700788c */ /* 0x000fcc000bf06270 */
[----:B------:R-:W-:-:S13]  /*9b40*/  PLOP3.LUT P0, PT, PT, PT, UP0, 0x80, 0x0 ;  /* 0x000000000000781c */ /* 0x000fda0003f0f008 */
[----:B------:R-:W-:Y:S05]  /*9b50*/  @!P0 BRA `(.L_x_54) ;  /* 0x0000000c00e48947 */ /* 0x000fea0003800000 */
[----:B------:R-:W-:Y:S01]  /*9b60*/  ULEA.HI.SX32 UR4, UR38, 0xfffffffe, 0x19 ;  /* 0xfffffffe26047891 */ /* 0x000fe2000f8fca3f */
[----:B------:R-:W-:Y:S01]  /*9b70*/  IMAD.MOV.U32 R4, RZ, RZ, R19 ;  /* 0x000000ffff047224 */ /* 0x000fe200078e0013 */
[----:B------:R-:W-:-:S04]  /*9b80*/  MOV R5, R18 ;  /* 0x0000001200057202 */ /* 0x000fc80000000f00 */
[----:B0-----:R-:W-:-:S07]  /*9b90*/  IMAD.U32 R0, RZ, RZ, UR4 ;  /* 0x00000004ff007e24 */ /* 0x001fce000f8e00ff */
.L_x_78:
[----:B------:R-:W-:Y:S01]  /*9ba0*/  LOP3.LUT P1, RZ, R22, 0x2, RZ, 0xc0, !PT ;  /* 0x0000000216ff7812 */ /* 0x000fe2000782c0ff */
[----:B------:R-:W-:Y:S01]  /*9bb0*/  VIADD R18, R5, 0x1 ;  /* 0x0000000105127836 */ /* 0x000fe20000000000 */
[----:B------:R-:W-:Y:S04]  /*9bc0*/  BSSY B0, `(.L_x_55) ;  /* 0x00000a3000007945 */ /* 0x000fe80003800000 */
[----:B------:R-:W-:-:S04]  /*9bd0*/  ISETP.NE.AND P0, PT, R18, 0x2, PT ;  /* 0x000000021200780c */ /* 0x000fc80003f05270 */
[----:B------:R-:W-:Y:S02]  /*9be0*/  SEL R19, RZ, 0x1, P0 ;  /* 0x00000001ff137807 */ /* 0x000fe40000000000 */
[----:B------:R-:W-:Y:S02]  /*9bf0*/  SEL R18, R18, RZ, P0 ;  /* 0x000000ff12127207 */ /* 0x000fe40000000000 */
[----:B------:R-:W-:Y:S01]  /*9c00*/  LOP3.LUT R19, R4, R19, RZ, 0x3c, !PT ;  /* 0x0000001304137212 */ /* 0x000fe200078e3cff */
[----:B01----:R-:W-:Y:S06]  /*9c10*/  @!P1 BRA `(.L_x_56) ;  /* 0x0000000800749947 */ /* 0x003fec0003800000 */
[----:B------:R-:W-:Y:S01]  /*9c20*/  LOP3.LUT P1, RZ, R22, 0x1, RZ, 0xc0, !PT ;  /* 0x0000000116ff7812 */ /* 0x000fe2000782c0ff */
[----:B------:R-:W-:-:S12]  /*9c30*/  IMAD.MOV.U32 R3, RZ, RZ, R0 ;  /* 0x000000ffff037224 */ /* 0x000fd800078e0000 */
[----:B------:R-:W-:Y:S05]  /*9c40*/  @!P1 BRA `(.L_x_57) ;  /* 0x00000000004c9947 */ /* 0x000fea0003800000 */
[----:B------:R-:W0:Y:S01]  /*9c50*/  LDC R6, c[0x0][0x43c] ;  /* 0x00010f00ff067b82 */ /* 0x000e220000000800 */
[----:B------:R-:W-:Y:S01]  /*9c60*/  IMAD.MOV.U32 R7, RZ, RZ, R0 ;  /* 0x000000ffff077224 */ /* 0x000fe200078e0000 */
[----:B------:R-:W-:Y:S01]  /*9c70*/  ULDC.64 UR4, c[0x0][0x428] ;  /* 0x00010a0000047ab9 */ /* 0x000fe20000000a00 */
[----:B0-----:R-:W-:-:S13]  /*9c80*/  ISETP.NE.AND P0, PT, R6, 0x1, PT ;  /* 0x000000010600780c */ /* 0x001fda0003f05270 */
[----:B------:R-:W0:Y:S02]  /*9c90*/  @P0 LDC.64 R2, c[0x0][0x440] ;  /* 0x00011000ff020b82 */ /* 0x000e240000000a00 */
[----:B0-----:R-:W-:-:S05]  /*9ca0*/  @P0 IMAD.HI.U32 R2, R0, R2, RZ ;  /* 0x0000000200020227 */ /* 0x001fca00078e00ff */
[----:B------:R-:W-:Y:S01]  /*9cb0*/  @P0 SHF.R.U32.HI R7, RZ, R3, R2 ;  /* 0x00000003ff070219 */ /* 0x000fe20000011602 */
[----:B------:R-:W-:-:S03]  /*9cc0*/  IMAD R2, R24, UR4, RZ ;  /* 0x0000000418027c24 */ /* 0x000fc6000f8e02ff */
[--C-:B------:R-:W-:Y:S01]  /*9cd0*/  SHF.R.S32.HI R3, RZ, 0x1f, R7.reuse ;  /* 0x0000001fff037819 */ /* 0x100fe20000011407 */
[----:B------:R-:W-:Y:S02]  /*9ce0*/  IMAD R9, R23, UR5, R2 ;  /* 0x0000000517097c24 */ /* 0x000fe4000f8e0202 */
[----:B------:R-:W-:-:S04]  /*9cf0*/  IMAD.MOV.U32 R2, RZ, RZ, R7 ;  /* 0x000000ffff027224 */ /* 0x000fc800078e0007 */
[----:B------:R-:W-:Y:S01]  /*9d00*/  IMAD.WIDE.U32 R2, R23, UR4, R2 ;  /* 0x0000000417027c25 */ /* 0x000fe2000f8e0002 */
[----:B------:R-:W-:-:S03]  /*9d10*/  ULDC.64 UR4, c[0x0][0x418] ;  /* 0x0001060000047ab9 */ /* 0x000fc60000000a00 */
[----:B------:R-:W-:Y:S01]  /*9d20*/  IMAD.IADD R3, R9, 0x1, R3 ;  /* 0x0000000109037824 */ /* 0x000fe200078e0203 */
[----:B------:R-:W-:-:S04]  /*9d30*/  LEA R16, P0, R2, UR4, 0x2 ;  /* 0x0000000402107c11 */ /* 0x000fc8000f8010ff */
[----:B------:R-:W-:-:S05]  /*9d40*/  LEA.HI.X R17, R2, UR5, R3, 0x2, P0 ;  /* 0x0000000502117c11 */ /* 0x000fca00080f1403 */
[----:B------:R0:W5:Y:S01]  /*9d50*/  LDG.E R16, desc[UR52][R16.64] ;  /* 0x0000003410107981 */ /* 0x000162000c1e1900 */
[----:B------:R-:W-:-:S04]  /*9d60*/  IMAD.MOV R3, RZ, RZ, -R7 ;  /* 0x000000ffff037224 */ /* 0x000fc800078e0a07 */
[----:B------:R-:W-:-:S07]  /*9d70*/  IMAD R3, R6, R3, R0 ;  /* 0x0000000306037224 */ /* 0x000fce00078e0200 */
.L_x_57:
[----:B------:R-:W-:Y:S01]  /*9d80*/  LEA R6, R18, UR40, 0x3 ;  /* 0x0000002812067c11 */ /* 0x000fe2000f8e18ff */
[----:B------:R-:W-:Y:S01]  /*9d90*/  BSSY B1, `(.L_x_58) ;  /* 0x0000005000017945 */ /* 0x000fe20003800000 */
[----:B------:R-:W-:Y:S02]  /*9da0*/  SHF.L.U32 R2, R19, 0x1f, RZ ;  /* 0x0000001f13027819 */ /* 0x000fe400000006ff */
[----:B------:R-:W-:Y:S02]  /*9db0*/  ISETP.NE.AND P1, PT, R29, RZ, PT ;  /* 0x000000ff1d00720c */ /* 0x000fe40003f25270 */
[----:B------:R-:W1:Y:S02]  /*9dc0*/  SYNCS.PHASECHK.TRANS64.TRYWAIT P0, [R6+URZ+0x19c80], R2 ;  /* 0x019c8002060075a7 */ /* 0x000e64000800017f */
[----:B-1----:R-:W-:Y:S09]  /*9dd0*/  @!P0 BRA `(.L_x_59) ;  /* 0x0000001c00548947 */ /* 0x002ff20003800000 */
.L_x_115:
[----:B------:R-:W-:Y:S05]  /*9de0*/  BSYNC B1 ;  /* 0x0000000000017941 */ /* 0x000fea0003800000 */
.L_x_58:
[----:B------:R-:W-:Y:S04]  /*9df0*/  BSSY B1, `(.L_x_60) ;  /* 0x0000009000017945 */ /* 0x000fe80003800000 */
        /* <DEDUP_REMOVED lines=8> */
.L_x_61:
[----:B------:R-:W-:Y:S05]  /*9e80*/  BSYNC B1 ;  /* 0x0000000000017941 */ /* 0x000fea0003800000 */
.L_x_60:
[----:B------:R-:W-:Y:S01]  /*9e90*/  IMAD.MOV.U32 R7, RZ, RZ, RZ ;  /* 0x000000ffff077224 */ /* 0x000fe200078e00ff */
[----:B------:R-:W-:Y:S01]  /*9ea0*/  UIADD3 UR4, UP0, UR50, 0x470, URZ ;  /* 0x0000047032047890 */ /* 0x000fe2000ff1e03f */
[----:B------:R-:W-:Y:S01]  /*9eb0*/  IMAD.U32 R9, RZ, RZ, UR40 ;  /* 0x00000028ff097e24 */ /* 0x000fe2000f8e00ff */
[----:B------:R-:W-:Y:S01]  /*9ec0*/  PLOP3.LUT P0, PT, PT, PT, PT, 0x80, 0x0 ;  /* 0x000000000000781c */ /* 0x000fe20003f0f070 */
[----:B------:R-:W-:Y:S01]  /*9ed0*/  UMOV UR6, 0x0 ;  /* 0x0000000000067882 */ /* 0x000fe20000000000 */
[----:B------:R-:W-:Y:S01]  /*9ee0*/  R2UR UR10, R7 ;  /* 0x00000000070a72ca */ /* 0x000fe200000e0000 */
[----:B------:R-:W-:Y:S01]  /*9ef0*/  IMAD R8, R18, 0x3000, R9 ;  /* 0x0000300012087824 */ /* 0x000fe200078e0209 */
[----:B------:R-:W-:Y:S01]  /*9f00*/  UIADD3.X UR5, URZ, UR51, URZ, UP0, !UPT ;  /* 0x000000333f057290 */ /* 0x000fe200087fe43f */
[----:B------:R-:W-:Y:S01]  /*9f10*/  IMAD.SHL.U32 R9, R3, 0x80, RZ ;  /* 0x0000008003097824 */ /* 0x000fe200078e00ff */
[----:B------:R-:W-:Y:S01]  /*9f20*/  UMOV UR7, 0x14f00000 ;  /* 0x14f0000000077882 */ /* 0x000fe20000000000 */
[----:B------:R-:W-:-:S02]  /*9f30*/  VIADD R3, R6, 0x19c70 ;  /* 0x00019c7006037836 */ /* 0x000fc40000000000 */
[----:B------:R-:W-:-:S08]  /*9f40*/  VIADD R10, R8, 0x9000 ;  /* 0x00009000080a7836 */ /* 0x000fd00000000000 */
.L_x_62:
[----:B------:R-:W-:-:S13]  /*9f50*/  @P0 ELECT P2, URZ, PT ;  /* 0x00000000003f082f */ /* 0x000fda0003840000 */
[----:B-----5:R-:W-:Y:S01]  /*9f60*/  @P2 R2UR UR13, R16 ;  /* 0x00000000100d22ca */ /* 0x020fe200000e0000 */
[----:B------:R-:W-:Y:S01]  /*9f70*/  UMOV UR12, UR36 ;  /* 0x00000024000c7c82 */ /* 0x000fe20008000000 */
[----:B------:R-:W-:Y:S02]  /*9f80*/  @P2 R2UR UR11, R9 ;  /* 0x00000000090b22ca */ /* 0x000fe400000e0000 */
[----:B------:R-:W-:Y:S02]  /*9f90*/  @P2 R2UR UR9, R3 ;  /* 0x00000000030922ca */ /* 0x000fe400000e0000 */
[----:B------:R-:W-:Y:S02]  /*9fa0*/  @P2 R2UR UR8, R10 ;  /* 0x000000000a0822ca */ /* 0x000fe400000e0000 */
[----:B------:R-:W-:Y:S02]  /*9fb0*/  @P2 PLOP3.LUT P0, PT, P2, PT, PT, 0x8, 0x0 ;  /* 0x000000000000281c */ /* 0x000fe4000170e170 */
[----:B------:R-:W-:-:S09]  /*9fc0*/  PLOP3.LUT P2, PT, PT, PT, PT, 0x8, 0x0 ;  /* 0x000000000000781c */ /* 0x000fd20003f4e170 */
[----:B------:R2:W-:Y:S02]  /*9fd0*/  UTMALDG.4D [UR8], [UR4], desc[UR6] ;  /* 0x00000608040075b4 */ /* 0x0005e40008019000 */
[----:B--2---:R-:W-:Y:S05]  /*9fe0*/  @P0 BRA.U.ANY `(.L_x_62) ;  /* 0xfffffffd00d80947 */ /* 0x004fea000393ffff */
[----:B------:R-:W-:Y:S01]  /*9ff0*/  IMAD.MOV.U32 R10, RZ, RZ, 0x20 ;  /* 0x00000020ff0a7424 */ /* 0x000fe200078e00ff */
[----:B------:R-:W-:Y:S01]  /*a000*/  PLOP3.LUT P0, PT, PT, PT, PT, 0x80, 0x0 ;  /* 0x000000000000781c */ /* 0x000fe20003f0f070 */
[----:B------:R-:W-:Y:S01]  /*a010*/  UMOV UR6, 0x0 ;  /* 0x0000000000067882 */ /* 0x000fe20000000000 */
[----:B------:R-:W-:Y:S01]  /*a020*/  IADD3 R11, R8, 0xa000, RZ ;  /* 0x0000a000080b7810 */ /* 0x000fe20007ffe0ff */
[----:B------:R-:W-:Y:S01]  /*a030*/  UMOV UR7, 0x14f00000 ;  /* 0x14f0000000077882 */ /* 0x000fe20000000000 */
[----:B------:R-:W-:-:S15]  /*a040*/  R2UR UR10, R10 ;  /* 0x000000000a0a72ca */ /* 0x000fde00000e0000 */
.L_x_63:
[----:B------:R-:W-:-:S13]  /*a050*/  @P0 ELECT P2, URZ, PT ;  /* 0x00000000003f082f */ /* 0x000fda0003840000 */
[----:B------:R-:W-:Y:S01]  /*a060*/  @P2 R2UR UR13, R16 ;  /* 0x00000000100d22ca */ /* 0x000fe200000e0000 */
        /* <DEDUP_REMOVED lines=10> */
[----:B------:R-:W-:Y:S01]  /*a110*/  VIADD R12, R8, 0xb000 ;  /* 0x0000b000080c7836 */ /* 0x000fe20000000000 */
[----:B------:R-:W-:Y:S01]  /*a120*/  UMOV UR6, 0x0 ;  /* 0x0000000000067882 */ /* 0x000fe20000000000 */
[----:B------:R-:W-:Y:S01]  /*a130*/  UMOV UR7, 0x14f00000 ;  /* 0x14f0000000077882 */ /* 0x000fe20000000000 */
[----:B------:R-:W-:-:S15]  /*a140*/  R2UR UR10, R11 ;  /* 0x000000000b0a72ca */ /* 0x000fde00000e0000 */
.L_x_64:
        /* <DEDUP_REMOVED lines=10> */
[----:B------:R-:W2:Y:S01]  /*a1f0*/  SYNCS.PHASECHK.TRANS64.TRYWAIT P0, [R6+URZ+0x19c40], R2 ;  /* 0x019c4002060075a7 */ /* 0x000ea2000800017f */
[----:B------:R-:W-:Y:S04]  /*a200*/  BSSY B1, `(.L_x_65) ;  /* 0x0000002000017945 */ /* 0x000fe80003800000 */
[----:B--2---:R-:W-:Y:S05]  /*a210*/  @!P0 BRA `(.L_x_66) ;  /* 0x0000001800588947 */ /* 0x004fea0003800000 */
.L_x_116:
[----:B------:R-:W-:Y:S05]  /*a220*/  BSYNC B1 ;  /* 0x0000000000017941 */ /* 0x000fea0003800000 */
.L_x_65:
[----:B------:R-:W-:Y:S01]  /*a230*/  BSSY B1, `(.L_x_67) ;  /* 0x000000b000017945 */ /* 0x000fe20003800000 */
[----:B-12---:R-:W-:Y:S02]  /*a240*/  IMAD.MOV.U32 R2, RZ, RZ, 0x0 ;  /* 0x00000000ff027424 */ /* 0x006fe400078e00ff */
[----:B------:R-:W-:Y:S01]  /*a250*/  IMAD.MOV.U32 R3, RZ, RZ, 0x14f00000 ;  /* 0x14f00000ff037424 */ /* 0x000fe200078e00ff */
[----:B------:R-:W-:Y:S06]  /*a260*/  @P1 BRA `(.L_x_68) ;  /* 0x00000000001c1947 */ /* 0x000fec0003800000 */
[----:B------:R-:W1:Y:S02]  /*a270*/  S2R R12, SR_TID.X ;  /* 0x00000000000c7919 */ /* 0x000e640000002100 */
[----:B-1----:R-:W-:Y:S01]  /*a280*/  LOP3.LUT R13, R12, 0x1f, RZ, 0xc0, !PT ;  /* 0x0000001f0c0d7812 */ /* 0x002fe200078ec0ff */
[----:B------:R-:W-:-:S03]  /*a290*/  IMAD.MOV.U32 R12, RZ, RZ, 0x3000 ;  /* 0x00003000ff0c7424 */ /* 0x000fc600078e00ff */
[----:B------:R-:W-:Y:S01]  /*a2a0*/  ISETP.NE.AND P0, PT, R13, RZ, PT ;  /* 0x000000ff0d00720c */ /* 0x000fe20003f05270 */
[----:B------:R1:W-:-:S12]  /*a2b0*/  SYNCS.ARRIVE.TRANS64 RZ, [R6+URZ+0x19c30], R12 ;  /* 0x019c300c06ff79a7 */ /* 0x0003d8000800003f */
[----:B-1----:R-:W-:Y:S05]  /*a2c0*/  @!P0 BRA `(.L_x_68) ;  /* 0x0000000000048947 */ /* 0x002fea0003800000 */
[----:B------:R-:W-:Y:S01]  /*a2d0*/  BPT.TRAP 0x1 ;  /* 0x000000040000795c */ /* 0x000fe20000300000 */
.L_x_68:
[----:B------:R-:W-:Y:S05]  /*a2e0*/  BSYNC B1 ;  /* 0x0000000000017941 */ /* 0x000fea0003800000 */
.L_x_67:
[----:B------:R-:W-:Y:S01]  /*a2f0*/  R2UR UR6, R2 ;  /* 0x00000000020672ca */ /* 0x000fe200000e0000 */
[----:B------:R-:W-:Y:S01]  /*a300*/  UIADD3 UR4, UP0, UR50, 0x370, URZ ;  /* 0x0000037032047890 */ /* 0x000fe2000ff1e03f */
[----:B------:R-:W-:Y:S01]  /*a310*/  R2UR UR7, R3 ;  /* 0x00000000030772ca */ /* 0x000fe200000e0000 */
[----:B------:R-:W-:Y:S01]  /*a320*/  VIADD R6, R6, 0x19c30 ;  /* 0x00019c3006067836 */ /* 0x000fe20000000000 */
[----:B------:R-:W-:Y:S01]  /*a330*/  R2UR UR10, R7 ;  /* 0x00000000070a72ca */ /* 0x000fe200000e0000 */
[----:B------:R-:W-:Y:S01]  /*a340*/  VIADD R7, R8, 0x13800 ;  /* 0x0001380008077836 */ /* 0x000fe20000000000 */
[----:B------:R-:W-:Y:S01]  /*a350*/  PLOP3.LUT P0, PT, PT, PT, PT, 0x80, 0x0 ;  /* 0x000000000000781c */ /* 0x000fe20003f0f070 */
[----:B------:R-:W-:-:S12]  /*a360*/  UIADD3.X UR5, URZ, UR51, URZ, UP0, !UPT ;  /* 0x000000333f057290 */ /* 0x000fd800087fe43f */
.L_x_69:
        /* <DEDUP_REMOVED lines=9> */
[----:B-1----:R-:W-:Y:S05]  /*a400*/  @P0 BRA.U.ANY `(.L_x_69) ;  /* 0xfffffffd00d80947 */ /* 0x002fea000393ffff */
[----:B------:R-:W-:Y:S01]  /*a410*/  R2UR UR10, R10 ;  /* 0x000000000a0a72ca */ /* 0x000fe200000e0000 */
[----:B------:R-:W-:Y:S01]  /*a420*/  VIADD R7, R8, 0x14800 ;  /* 0x0001480008077836 */ /* 0x000fe20000000000 */
[----:B------:R-:W-:Y:S02]  /*a430*/  R2UR UR6, R2 ;  /* 0x00000000020672ca */ /* 0x000fe400000e0000 */
[----:B------:R-:W-:Y:S02]  /*a440*/  R2UR UR7, R3 ;  /* 0x00000000030772ca */ /* 0x000fe400000e0000 */
[----:B------:R-:W-:-:S13]  /*a450*/  PLOP3.LUT P0, PT, PT, PT, PT, 0x80, 0x0 ;  /* 0x000000000000781c */ /* 0x000fda0003f0f070 */
.L_x_70:
        /* <DEDUP_REMOVED lines=15> */
.L_x_71:
        /* <DEDUP_REMOVED lines=10> */
.L_x_56:
[----:B------:R-:W-:Y:S05]  /*a5f0*/  BSYNC B0 ;  /* 0x0000000000007941 */ /* 0x000fea0003800000 */
.L_x_55:
[----:B------:R-:W-:-:S06]  /*a600*/  UISETP.NE.AND UP0, UPT, UR41, 0x3, UPT ;  /* 0x000000032900788c */ /* 0x000fcc000bf05270 */
[----:B------:R-:W-:-:S13]  /*a610*/  PLOP3.LUT P0, PT, PT, PT, UP0, 0x80, 0x0 ;  /* 0x000000000000781c */ /* 0x000fda0003f0f008 */
[----:B------:R-:W-:Y:S05]  /*a620*/  @!P0 BRA `(.L_x_72) ;  /* 0x0000000000048947 */ /* 0x000fea0003800000 */
[----:B------:R-:W-:Y:S01]  /*a630*/  BPT.TRAP 0x1 ;  /* 0x000000040000795c */ /* 0x000fe20000300000 */
.L_x_72:
[----:B------:R-:W-:Y:S01]  /*a640*/  LOP3.LUT R2, R4, 0x1, RZ, 0x3c, !PT ;  /* 0x0000000104027812 */ /* 0x000fe200078e3cff */
[----:B------:R-:W-:Y:S01]  /*a650*/  IMAD.U32 R6, RZ, RZ, UR47 ;  /* 0x0000002fff067e24 */ /* 0x000fe2000f8e00ff */
[----:B------:R-:W-:Y:S01]  /*a660*/  LEA R3, R5, UR40, 0x3 ;  /* 0x0000002805037c11 */ /* 0x000fe2000f8e18ff */
[----:B------:R-:W-:Y:S01]  /*a670*/  BSSY B0, `(.L_x_73) ;  /* 0x0000005000007945 */ /* 0x000fe20003800000 */
[----:B------:R-:W-:Y:S02]  /*a680*/  SHF.L.U32 R2, R2, 0x1f, RZ ;  /* 0x0000001f02027819 */ /* 0x000fe400000006ff */
[----:B------:R-:W-:Y:S02]  /*a690*/  ISETP.NE.AND P1, PT, R6, 0x3, PT ;  /* 0x000000030600780c */ /* 0x000fe40003f25270 */
[----:B------:R-:W1:Y:S02]  /*a6a0*/  SYNCS.PHASECHK.TRANS64.TRYWAIT P0, [R3+URZ+0x19c70], R2 ;  /* 0x019c7002030075a7 */ /* 0x000e64000800017f */
[----:B-1----:R-:W-:Y:S09]  /*a6b0*/  @!P0 BRA `(.L_x_74) ;  /* 0x0000001400448947 */ /* 0x002ff20003800000 */
.L_x_117:
[----:B------:R-:W-:Y:S05]  /*a6c0*/  BSYNC B0 ;  /* 0x0000000000007941 */ /* 0x000fea0003800000 */
.L_x_73:
[----:B------:R-:W-:Y:S05]  /*a6d0*/  @!P1 BRA `(.L_x_75) ;  /* 0x0000000000049947 */ /* 0x000fea0003800000 */
[----:B------:R-:W-:Y:S01]  /*a6e0*/  BPT.TRAP 0x1 ;  /* 0x000000040000795c */ /* 0x000fe20000300000 */
.L_x_75:
[----:B-1----:R-:W-:Y:S01]  /*a6f0*/  SHF.L.U32 R2, R4, 0x1f, RZ ;  /* 0x0000001f04027819 */ /* 0x002fe200000006ff */
[----:B------:R-:W-:-:S03]  /*a700*/  IMAD R10, R5, 0x3000, RZ ;  /* 0x00003000050a7824 */ /* 0x000fc600078e02ff */
[----:B------:R-:W1:Y:S02]  /*a710*/  SYNCS.PHASECHK.TRANS64.TRYWAIT P0, [R3+URZ+0x19c60], R2 ;  /* 0x019c6002030075a7 */ /* 0x000e64000800017f */
[----:B-1----:R-:W-:Y:S05]  /*a720*/  @!P0 BRA `(.L_x_76) ;  /* 0x00000014003c8947 */ /* 0x002fea0003800000 */
.L_x_118:
[C---:B-1----:R-:W-:Y:S01]  /*a730*/  LOP3.LUT R2, R10.reuse, R27, RZ, 0xfc, !PT ;  /* 0x0000001b0a027212 */ /* 0x042fe200078efcff */
[----:B------:R-:W-:Y:S05]  /*a740*/  WARPSYNC.ALL ;  /* 0x0000000000007948 */ /* 0x000fea0003800000 */
[----:B------:R-:W1:Y:S01]  /*a750*/  LDSM.16.MT88.4 R4, [R2+UR40+0x9000] ;  /* 0x009000280204783b */ /* 0x000e620008004200 */
[----:B------:R-:W-:-:S05]  /*a760*/  LOP3.LUT R12, R10, R25, RZ, 0xfc, !PT ;  /* 0x000000190a0c7212 */ /* 0x000fca00078efcff */
[----:B------:R-:W-:Y:S01]  /*a770*/  VIADD R12, R12, UR40 ;  /* 0x000000280c0c7c36 */ /* 0x000fe20008000000 */
[C-C-:B-1----:R-:W-:Y:S02]  /*a780*/  PRMT R8, R4.reuse, 0x6420, R5.reuse ;  /* 0x0000642004087816 */ /* 0x142fe40000000005 */
[----:B------:R-:W-:Y:S02]  /*a790*/  PRMT R9, R4, 0x7531, R5 ;  /* 0x0000753104097816 */ /* 0x000fe40000000005 */
[C-C-:B------:R-:W-:Y:S02]  /*a7a0*/  PRMT R10, R6.reuse, 0x6420, R7.reuse ;  /* 0x00006420060a7816 */ /* 0x140fe40000000007 */
[----:B------:R-:W-:-:S05]  /*a7b0*/  PRMT R11, R6, 0x7531, R7 ;  /* 0x00007531060b7816 */ /* 0x000fca0000000007 */
[----:B------:R-:W-:Y:S04]  /*a7c0*/  STSM.16.M88.4 [R12+0x3000], R8 ;  /* 0x003000080c007844 */ /* 0x000fe80000000200 */
[----:B------:R-:W1:Y:S02]  /*a7d0*/  LDSM.16.MT88.4 R4, [R2+UR40+0xa000] ;  /* 0x00a000280204783b */ /* 0x000e640008004200 */
[C-C-:B-1----:R-:W-:Y:S02]  /*a7e0*/  PRMT R8, R4.reuse, 0x6420, R5.reuse ;  /* 0x0000642004087816 */ /* 0x142fe40000000005 */
[----:B------:R-:W-:Y:S02]  /*a7f0*/  PRMT R9, R4, 0x7531, R5 ;  /* 0x0000753104097816 */ /* 0x000fe40000000005 */
[----:B------:R-:W-:-:S02]  /*a800*/  PRMT R10, R6, 0x6420, R7 ;  /* 0x00006420060a7816 */ /* 0x000fc40000000007 */
[----:B------:R-:W-:-:S05]  /*a810*/  PRMT R11, R6, 0x7531, R7 ;  /* 0x00007531060b7816 */ /* 0x000fca0000000007 */
[----:B------:R-:W-:Y:S04]  /*a820*/  STSM.16.M88.4 [R12+0x4000], R8 ;  /* 0x004000080c007844 */ /* 0x000fe80000000200 */
[----:B------:R-:W1:Y:S02]  /*a830*/  LDSM.16.MT88.4 R4, [R2+UR40+0xb000] ;  /* 0x00b000280204783b */ /* 0x000e640008004200 */
[C-C-:B-1----:R-:W-:Y:S02]  /*a840*/  PRMT R8, R4.reuse, 0x6420, R5.reuse ;  /* 0x0000642004087816 */ /* 0x142fe40000000005 */
[----:B------:R-:W-:Y:S02]  /*a850*/  PRMT R9, R4, 0x7531, R5 ;  /* 0x0000753104097816 */ /* 0x000fe40000000005 */
[----:B------:R-:W-:-:S02]  /*a860*/  PRMT R10, R6, 0x6420, R7 ;  /* 0x00006420060a7816 */ /* 0x000fc40000000007 */
[----:B------:R-:W-:-:S05]  /*a870*/  PRMT R11, R6, 0x7531, R7 ;  /* 0x00007531060b7816 */ /* 0x000fca0000000007 */
[----:B------:R1:W-:Y:S04]  /*a880*/  STSM.16.M88.4 [R12+0x5000], R8 ;  /* 0x005000080c007844 */ /* 0x0003e80000000200 */
[----:B------:R-:W2:Y:S01]  /*a890*/  LDSM.16.MT88.4 R4, [R2+UR40+0x9800] ;  /* 0x009800280204783b */ /* 0x000ea20008004200 */
[----:B-1----:R-:W-:Y:S02]  /*a8a0*/  IADD3 R12, R26, 0x3000, R12 ;  /* 0x000030001a0c7810 */ /* 0x002fe40007ffe00c */
[C-C-:B--2---:R-:W-:Y:S02]  /*a8b0*/  PRMT R8, R4.reuse, 0x6420, R5.reuse ;  /* 0x0000642004087816 */ /* 0x144fe40000000005 */
[----:B------:R-:W-:Y:S02]  /*a8c0*/  PRMT R9, R4, 0x7531, R5 ;  /* 0x0000753104097816 */ /* 0x000fe40000000005 */
[----:B------:R-:W-:-:S02]  /*a8d0*/  PRMT R10, R6, 0x6420, R7 ;  /* 0x00006420060a7816 */ /* 0x000fc40000000007 */
[----:B------:R-:W-:-:S05]  /*a8e0*/  PRMT R11, R6, 0x7531, R7 ;  /* 0x00007531060b7816 */ /* 0x000fca0000000007 */
[----:B------:R-:W-:Y:S04]  /*a8f0*/  STSM.16.M88.4 [R12], R8 ;  /* 0x000000080c007844 */ /* 0x000fe80000000200 */
        /* <DEDUP_REMOVED lines=11> */
[----:B------:R1:W-:Y:S01]  /*a9b0*/  STSM.16.M88.4 [R12+0x2000], R8 ;  /* 0x002000080c007844 */ /* 0x0003e20000000200 */
[----:B------:R-:W-:Y:S01]  /*a9c0*/  @!PT LDS RZ, [RZ] ;  /* 0x00000000fffff984 */ /* 0x000fe20000000800 */
[----:B------:R-:W-:Y:S01]  /*a9d0*/  @!PT LDS RZ, [RZ] ;  /* 0x00000000fffff984 */ /* 0x000fe20000000800 */
[----:B------:R-:W-:Y:S01]  /*a9e0*/  @!PT LDS RZ, [RZ] ;  /* 0x00000000fffff984 */ /* 0x000fe20000000800 */
[----:B------:R-:W-:Y:S01]  /*a9f0*/  @!PT LDS RZ, [RZ] ;  /* 0x00000000fffff984 */ /* 0x000fe20000000800 */
[----:B------:R2:W-:Y:S06]  /*aa00*/  MEMBAR.ALL.CTA ;  /* 0x0000000000007992 */ /* 0x0005ec0000008000 */
[----:B--2---:R-:W2:Y:S01]  /*aa10*/  FENCE.VIEW.ASYNC.S ;  /* 0x00000000000073c6 */ /* 0x004ea20000000000 */
[----:B------:R-:W-:Y:S05]  /*aa20*/  @!P1 BRA `(.L_x_77) ;  /* 0x0000000000049947 */ /* 0x000fea0003800000 */
[----:B------:R-:W-:Y:S01]  /*aa30*/  BPT.TRAP 0x1 ;  /* 0x000000040000795c */ /* 0x000fe20000300000 */
.L_x_77:
[----:B--2---:R2:W-:Y:S01]  /*aa40*/  SYNCS.ARRIVE.TRANS64.A1T0 RZ, [R3+URZ+0x19c50], RZ ;  /* 0x019c50ff03ff79a7 */ /* 0x0045e2000810003f */
[----:B------:R-:W-:Y:S01]  /*aa50*/  BAR.SYNC.DEFER_BLOCKING 0x2, 0x80 ;  /* 0x0082000000007b1d */ /* 0x000fe20000010000 */
[----:B------:R-:W-:Y:S01]  /*aa60*/  ISETP.NE.AND P0, PT, R29, RZ, PT ;  /* 0x000000ff1d00720c */ /* 0x000fe20003f05270 */
[----:B------:R-:W-:Y:S01]  /*aa70*/  IMAD.MOV.U32 R4, RZ, RZ, R19 ;  /* 0x000000ffff047224 */ /* 0x000fe200078e0013 */
[----:B------:R-:W-:-:S11]  /*aa80*/  MOV R5, R18 ;  /* 0x0000001200057202 */ /* 0x000fd60000000f00 */
[----:B------:R-:W-:-:S05]  /*aa90*/  @!P0 VIADD R2, R3, 0x19c80 ;  /* 0x00019c8003028836 */ /* 0x000fca0000000000 */
[----:B------:R-:W-:-:S04]  /*aaa0*/  @!P0 PRMT R2, RZ, 0x654, R2 ;  /* 0x00000654ff028816 */ /* 0x000fc80000000002 */
[----:B------:R2:W-:Y:S01]  /*aab0*/  @!P0 SYNCS.ARRIVE.TRANS64.RED.A1T0 RZ, [R2+URZ], RZ ;  /* 0x000000ff02ff89a7 */ /* 0x0005e2000810043f */
[C---:B------:R-:W-:Y:S01]  /*aac0*/  ISETP.GT.AND P0, PT, R0.reuse, RZ, PT ;  /* 0x000000ff0000720c */ /* 0x040fe20003f04270 */
[----:B------:R-:W-:-:S12]  /*aad0*/  VIADD R0, R0, 0xffffffff ;  /* 0xffffffff00007836 */ /* 0x000fd80000000000 */
[----:B--2---:R-:W-:Y:S05]  /*aae0*/  @P0 BRA `(.L_x_78) ;  /* 0xfffffff0002c0947 */ /* 0x004fea000383ffff */
.L_x_54:
[----:B------:R-:W-:-:S06]  /*aaf0*/  UISETP.NE.AND UP0, UPT, UR41, 0x3, UPT ;  /* 0x000000032900788c */ /* 0x000fcc000bf05270 */
[----:B------:R-:W-:-:S13]  /*ab00*/  PLOP3.LUT P0, PT, PT, PT, UP0, 0x80, 0x0 ;  /* 0x000000000000781c */ /* 0x000fda0003f0f008 */
[----:B------:R-:W-:Y:S05]  /*ab10*/  @!P0 BRA `(.L_x_79) ;  /* 0x0000000000048947 */ /* 0x000fea0003800000 */
[----:B------:R-:W-:Y:S01]  /*ab20*/  BPT.TRAP 0x1 ;  /* 0x000000040000795c */ /* 0x000fe20000300000 */
.L_x_79:
[----:B0-----:R-:W-:Y:S01]  /*ab30*/  LOP3.LUT R3, R19, 0x1, RZ, 0x3c, !PT ;  /* 0x0000000113037812 */ /* 0x001fe200078e3cff */
[----:B------:R-:W-:Y:S01]  /*ab40*/  IMAD.U32 R0, RZ, RZ, UR47 ;  /* 0x0000002fff007e24 */ /* 0x000fe2000f8e00ff */
[----:B------:R-:W-:Y:S01]  /*ab50*/  LEA R2, R18, UR40, 0x3 ;  /* 0x0000002812027c11 */ /* 0x000fe2000f8e18ff */
[----:B------:R-:W-:Y:S01]  /*ab60*/  BSSY B0, `(.L_x_80) ;  /* 0x0000005000007945 */ /* 0x000fe20003800000 */
[----:B------:R-:W-:Y:S02]  /*ab70*/  SHF.L.U32 R3, R3, 0x1f, RZ ;  /* 0x0000001f03037819 */ /* 0x000fe400000006ff */
[----:B------:R-:W-:Y:S02]  /*ab80*/  ISETP.NE.AND P1, PT, R0, 0x3, PT ;  /* 0x000000030000780c */ /* 0x000fe40003f25270 */
[----:B------:R-:W0:Y:S02]  /*ab90*/  SYNCS.PHASECHK.TRANS64.TRYWAIT P0, [R2+URZ+0x19c70], R3 ;  /* 0x019c7003020075a7 */ /* 0x000e24000800017f */
[----:B0-----:R-:W-:Y:S09]  /*aba0*/  @!P0 BRA `(.L_x_81) ;  /* 0x0000001000308947 */ /* 0x001ff20003800000 */
.L_x_119:
[----:B------:R-:W-:Y:S05]  /*abb0*/  BSYNC B0 ;  /* 0x0000000000007941 */ /* 0x000fea0003800000 */
.L_x_80:
[----:B------:R-:W-:Y:S05]  /*abc0*/  @!P1 BRA `(.L_x_82) ;  /* 0x0000000000049947 */ /* 0x000fea0003800000 */
[----:B------:R-:W-:Y:S01]  /*abd0*/  BPT.TRAP 0x1 ;  /* 0x000000040000795c */ /* 0x000fe20000300000 */
.L_x_82:
[----:B0-----:R-:W-:Y:S01]  /*abe0*/  SHF.L.U32 R3, R19, 0x1f, RZ ;  /* 0x0000001f13037819 */ /* 0x001fe200000006ff */
[----:B-1----:R-:W-:-:S03]  /*abf0*/  IMAD R10, R18, 0x3000, RZ ;  /* 0x00003000120a7824 */ /* 0x002fc600078e02ff */
[----:B------:R-:W0:Y:S02]  /*ac00*/  SYNCS.PHASECHK.TRANS64.TRYWAIT P0, [R2+URZ+0x19c60], R3 ;  /* 0x019c6003020075a7 */ /* 0x000e24000800017f */
[----:B0-----:R-:W-:Y:S05]  /*ac10*/  @!P0 BRA `(.L_x_83) ;  /* 0x0000001000288947 */ /* 0x001fea0003800000 */
.L_x_120:
[C---:B------:R-:W-:Y:S01]  /*ac20*/  LOP3.LUT R0, R10.reuse, R27, RZ, 0xfc, !PT ;  /* 0x0000001b0a007212 */ /* 0x040fe200078efcff */
[----:B------:R-:W-:Y:S05]  /*ac30*/  WARPSYNC.ALL ;  /* 0x0000000000007948 */ /* 0x000fea0003800000 */
[----:B------:R-:W1:Y:S01]  /*ac40*/  LDSM.16.MT88.4 R4, [R0+UR40+0x9000] ;  /* 0x009000280004783b */ /* 0x000e620008004200 */
[----:B0-----:R-:W-:-:S05]  /*ac50*/  LOP3.LUT R3, R10, R25, RZ, 0xfc, !PT ;  /* 0x000000190a037212 */ /* 0x001fca00078efcff */
[----:B------:R-:W-:Y:S01]  /*ac60*/  VIADD R3, R3, UR40 ;  /* 0x0000002803037c36 */ /* 0x000fe20008000000 */
[C-C-:B-1----:R-:W-:Y:S02]  /*ac70*/  PRMT R8, R4.reuse, 0x6420, R5.reuse ;  /* 0x0000642004087816 */ /* 0x142fe40000000005 */
[----:B------:R-:W-:Y:S02]  /*ac80*/  PRMT R9, R4, 0x7531, R5 ;  /* 0x0000753104097816 */ /* 0x000fe40000000005 */
[C-C-:B------:R-:W-:Y:S02]  /*ac90*/  PRMT R10, R6.reuse, 0x6420, R7.reuse ;  /* 0x00006420060a7816 */ /* 0x140fe40000000007 */
[----:B------:R-:W-:-:S05]  /*aca0*/  PRMT R11, R6, 0x7531, R7 ;  /* 0x00007531060b7816 */ /* 0x000fca0000000007 */
[----:B------:R-:W-:Y:S04]  /*acb0*/  STSM.16.M88.4 [R3+0x3000], R8 ;  /* 0x0030000803007844 */ /* 0x000fe80000000200 */
[----:B------:R-:W0:Y:S02]  /*acc0*/  LDSM.16.MT88.4 R4, [R0+UR40+0xa000] ;  /* 0x00a000280004783b */ /* 0x000e240008004200 */
[C-C-:B0-----:R-:W-:Y:S02]  /*acd0*/  PRMT R8, R4.reuse, 0x6420, R5.reuse ;  /* 0x0000642004087816 */ /* 0x141fe40000000005 */
[----:B------:R-:W-:Y:S02]  /*ace0*/  PRMT R9, R4, 0x7531, R5 ;  /* 0x0000753104097816 */ /* 0x000fe40000000005 */
[----:B------:R-:W-:-:S02]  /*acf0*/  PRMT R10, R6, 0x6420, R7 ;  /* 0x00006420060a7816 */ /* 0x000fc40000000007 */
[----:B------:R-:W-:-:S05]  /*ad00*/  PRMT R11, R6, 0x7531, R7 ;  /* 0x00007531060b7816 */ /* 0x000fca0000000007 */
[----:B------:R-:W-:Y:S04]  /*ad10*/  STSM.16.M88.4 [R3+0x4000], R8 ;  /* 0x0040000803007844 */ /* 0x000fe80000000200 */
[----:B------:R-:W0:Y:S02]  /*ad20*/  LDSM.16.MT88.4 R4, [R0+UR40+0xb000] ;  /* 0x00b000280004783b */ /* 0x000e240008004200 */
[C-C-:B0-----:R-:W-:Y:S02]  /*ad30*/  PRMT R8, R4.reuse, 0x6420, R5.reuse ;  /* 0x0000642004087816 */ /* 0x141fe40000000005 */
[----:B------:R-:W-:Y:S02]  /*ad40*/  PRMT R9, R4, 0x7531, R5 ;  /* 0x0000753104097816 */ /* 0x000fe40000000005 */
[----:B------:R-:W-:-:S02]  /*ad50*/  PRMT R10, R6, 0x6420, R7 ;  /* 0x00006420060a7816 */ /* 0x000fc40000000007 */
[----:B------:R-:W-:-:S05]  /*ad60*/  PRMT R11, R6, 0x7531, R7 ;  /* 0x00007531060b7816 */ /* 0x000fca0000000007 */
[----:B------:R0:W-:Y:S04]  /*ad70*/  STSM.16.M88.4 [R3+0x5000], R8 ;  /* 0x0050000803007844 */ /* 0x0001e80000000200 */
[----:B------:R-:W1:Y:S01]  /*ad80*/  LDSM.16.MT88.4 R4, [R0+UR40+0x9800] ;  /* 0x009800280004783b */ /* 0x000e620008004200 */
[----:B0-----:R-:W-:Y:S02]  /*ad90*/  IADD3 R3, R26, 0x3000, R3 ;  /* 0x000030001a037810 */ /* 0x001fe40007ffe003 */
[C-C-:B-1----:R-:W-:Y:S02]  /*ada0*/  PRMT R8, R4.reuse, 0x6420, R5.reuse ;  /* 0x0000642004087816 */ /* 0x142fe40000000005 */
[----:B------:R-:W-:Y:S02]  /*adb0*/  PRMT R9, R4, 0x7531, R5 ;  /* 0x0000753104097816 */ /* 0x000fe40000000005 */
[----:B------:R-:W-:-:S02]  /*adc0*/  PRMT R10, R6, 0x6420, R7 ;  /* 0x00006420060a7816 */ /* 0x000fc40000000007 */
[----:B------:R-:W-:-:S05]  /*add0*/  PRMT R11, R6, 0x7531, R7 ;  /* 0x00007531060b7816 */ /* 0x000fca0000000007 */
[----:B------:R-:W-:Y:S04]  /*ade0*/  STSM.16.M88.4 [R3], R8 ;  /* 0x0000000803007844 */ /* 0x000fe80000000200 */
        /* <DEDUP_REMOVED lines=17> */
[----:B-1----:R-:W1:Y:S01]  /*af00*/  FENCE.VIEW.ASYNC.S ;  /* 0x00000000000073c6 */ /* 0x002e620000000000 */
[----:B------:R-:W-:Y:S05]  /*af10*/  @!P1 BRA `(.L_x_84) ;  /* 0x0000000000049947 */ /* 0x000fea0003800000 */
[----:B------:R-:W-:Y:S01]  /*af20*/  BPT.TRAP 0x1 ;  /* 0x000000040000795c */ /* 0x000fe20000300000 */
.L_x_84:
[----:B0-----:R-:W0:Y:S01]  /*af30*/  LDC R3, c[0x0][0xc34] ;  /* 0x00030d00ff037b82 */ /* 0x001e220000000800 */
[----:B------:R-:W-:Y:S01]  /*af40*/  ISETP.NE.AND P0, PT, R29, RZ, PT ;  /* 0x000000ff1d00720c */ /* 0x000fe20003f05270 */
[----:B------:R-:W-:Y:S01]  /*af50*/  UIADD3 UR48, UR43, UR48, URZ ;  /* 0x000000302b307290 */ /* 0x000fe2000fffe03f */
[----:B------:R-:W-:Y:S01]  /*af60*/  VIADD R18, R18, 0x1 ;  /* 0x0000000112127836 */ /* 0x000fe20000000000 */
[----:B------:R-:W-:Y:S01]  /*af70*/  UIADD3 UR46, UR46, 0x1, URZ ;  /* 0x000000012e2e7890 */ /* 0x000fe2000fffe03f */
[----:B-1----:R-:W-:Y:S09]  /*af80*/  SYNCS.ARRIVE.TRANS64.A1T0 RZ, [R2+URZ+0x19c50], RZ ;  /* 0x019c50ff02ff79a7 */ /* 0x002ff2000810003f */
[----:B------:R-:W-:-:S05]  /*af90*/  @!P0 VIADD R0, R2, 0x19c80 ;  /* 0x00019c8002008836 */ /* 0x000fca0000000000 */
[----:B------:R-:W-:Y:S01]  /*afa0*/  @!P0 PRMT R0, RZ, 0x654, R0 ;  /* 0x00000654ff008816 */ /* 0x000fe20000000000 */
[----:B------:R-:W-:Y:S01]  /*afb0*/  BAR.SYNC.DEFER_BLOCKING 0x2, 0x80 ;  /* 0x0082000000007b1d */ /* 0x000fe20000010000 */
[----:B0-----:R-:W-:-:S05]  /*afc0*/  ISETP.LE.AND P1, PT, R3, UR48, PT ;  /* 0x0000003003007c0c */ /* 0x001fca000bf23270 */
[----:B------:R0:W-:Y:S01]  /*afd0*/  @!P0 SYNCS.ARRIVE.TRANS64.RED.A1T0 RZ, [R0+URZ], RZ ;  /* 0x000000ff00ff89a7 */ /* 0x0001e2000810043f */
[----:B------:R-:W-:-:S04]  /*afe0*/  ISETP.NE.AND P0, PT, R18, 0x2, PT ;  /* 0x000000021200780c */ /* 0x000fc80003f05270 */
[----:B------:R-:W-:Y:S02]  /*aff0*/  SEL R18, R18, RZ, P0 ;  /* 0x000000ff12127207 */ /* 0x000fe40000000000 */
[----:B0-----:R-:W-:-:S04]  /*b000*/  SEL R0, RZ, 0x1, P0 ;  /* 0x00000001ff007807 */ /* 0x001fc80000000000 */
[----:B------:R-:W-:Y:S01]  /*b010*/  LOP3.LUT R19, R19, R0, RZ, 0x3c, !PT ;  /* 0x0000000013137212 */ /* 0x000fe200078e3cff */
[----:B------:R-:W-:Y:S06]  /*b020*/  @!P1 BRA `(.L_x_85) ;  /* 0xffffffd000b09947 */ /* 0x000fec000383ffff */
[----:B------:R-:W-:-:S12]  /*b030*/  ULOP3.LUT UR46, UR46, 0x1, URZ, 0xc, !UPT ;  /* 0x000000012e2e7892 */ /* 0x000fd8000f8e0c3f */
.L_x_36:
[----:B------:R-:W0:Y:S01]  /*b040*/  S2R R3, SR_CgaCtaId ;  /* 0x0000000000037919 */ /* 0x000e220000008800 */
[----:B------:R-:W-:Y:S01]  /*b050*/  MOV R0, 0x400 ;  /* 0x0000040000007802 */ /* 0x000fe20000000f00 */
[----:B------:R-:W-:-:S03]  /*b060*/  IMAD.U32 R2, RZ, RZ, UR46 ;  /* 0x0000002eff027e24 */ /* 0x000fc6000f8e00ff */
[----:B0-----:R-:W-:Y:S02]  /*b070*/  LEA R7, R3, R0, 0x18 ;  /* 0x0000000003077211 */ /* 0x001fe400078ec0ff */
[----:B------:R-:W-:-:S04]  /*b080*/  SHF.L.U32 R0, R2, 0x1f, RZ ;  /* 0x0000001f02007819 */ /* 0x000fc800000006ff */
[----:B------:R-:W0:Y:S02]  /*b090*/  SYNCS.PHASECHK.TRANS64.TRYWAIT P0, [R7+URZ+0x19c20], R0 ;  /* 0x019c2000070075a7 */ /* 0x000e24000800017f */
[----:B0-----:R-:W-:Y:S05]  /*b0a0*/  @!P0 BRA `(.L_x_86) ;  /* 0x0000000c00188947 */ /* 0x001fea0003800000 */
.L_x_121:
[----:B------:R-:W1:Y:S02]  /*b0b0*/  S2R R2, SR_TID.X ;  /* 0x0000000000027919 */ /* 0x000e640000002100 */
[----:B-1----:R-:W-:-:S04]  /*b0c0*/  SHF.R.U32.HI R2, RZ, 0x5, R2 ;  /* 0x00000005ff027819 */ /* 0x002fc80000011602 */
[----:B------:R-:W-:-:S05]  /*b0d0*/  LOP3.LUT R2, R2, 0x3, RZ, 0xc0, !PT ;  /* 0x0000000302027812 */ /* 0x000fca00078ec0ff */
[----:B0-----:R-:W0:Y:S02]  /*b0e0*/  SHFL.IDX PT, R0, R2, RZ, 0x1f ;  /* 0x00001fff02007589 */ /* 0x001e2400000e0000 */
[----:B0-----:R-:W-:-:S13]  /*b0f0*/  ISETP.NE.AND P0, PT, R0, RZ, PT ;  /* 0x000000ff0000720c */ /* 0x001fda0003f05270 */
[----:B------:R-:W-:Y:S05]  /*b100*/  @P0 EXIT ;  /* 0x000000000000094d */ /* 0x000fea0003800000 */
[----:B------:R-:W-:Y:S01]  /*b110*/  ELECT P0, URZ, PT ;  /* 0x00000000003f782f */ /* 0x000fe20003800000 */
[----:B------:R-:W-:-:S12]  /*b120*/  BSSY B0, `(.L_x_87) ;  /* 0x0000027000007945 */ /* 0x000fd80003800000 */
[----:B------:R-:W-:Y:S05]  /*b130*/  @!P0 BRA `(.L_x_88) ;  /* 0x0000000000948947 */ /* 0x000fea0003800000 */
[----:B------:R-:W-:-:S06]  /*b140*/  ULOP3.LUT UR4, UR42, 0x2, URZ, 0xfc, !UPT ;  /* 0x000000022a047892 */ /* 0x000fcc000f8efc3f */
[----:B------:R-:W-:-:S05]  /*b150*/  IMAD.U32 R0, RZ, RZ, UR4 ;  /* 0x00000004ff007e24 */ /* 0x000fca000f8e00ff */
[----:B------:R-:W-:-:S13]  /*b160*/  ISETP.NE.AND P0, PT, R0, 0x3, PT ;  /* 0x000000030000780c */ /* 0x000fda0003f05270 */
[----:B------:R-:W-:Y:S05]  /*b170*/  @!P0 BRA `(.L_x_89) ;  /* 0x0000000000048947 */ /* 0x000fea0003800000 */
[----:B------:R-:W-:Y:S01]  /*b180*/  BPT.TRAP 0x1 ;  /* 0x000000040000795c */ /* 0x000fe20000300000 */
.L_x_89:
[----:B------:R-:W-:Y:S01]  /*b190*/  VIADD R3, R7, 0x19c40 ;  /* 0x00019c4007037836 */ /* 0x000fe20000000000 */
[----:B------:R-:W-:Y:S01]  /*b1a0*/  SHF.L.U32 R4, R19, 0x1f, RZ ;  /* 0x0000001f13047819 */ /* 0x000fe200000006ff */
[C---:B------:R-:W-:Y:S02]  /*b1b0*/  VIADD R0, R18.reuse, 0x1 ;  /* 0x0000000112007836 */ /* 0x040fe40000000000 */
[----:B------:R-:W-:-:S03]  /*b1c0*/  IMAD R5, R18, 0x8, R3 ;  /* 0x0000000812057824 */ /* 0x000fc600078e0203 */
[C---:B------:R-:W-:Y:S01]  /*b1d0*/  ISETP.NE.AND P2, PT, R0.reuse, 0x2, PT ;  /* 0x000000020000780c */ /* 0x040fe20003f45270 */
[----:B------:R-:W0:Y:S03]  /*b1e0*/  SYNCS.PHASECHK.TRANS64.TRYWAIT P1, [R5+URZ], R4 ;  /* 0x00000004050075a7 */ /* 0x000e26000802017f */
[----:B------:R-:W-:Y:S02]  /*b1f0*/  SEL R2, RZ, 0x1, P2 ;  /* 0x00000001ff027807 */ /* 0x000fe40001000000 */
[----:B------:R-:W-:Y:S02]  /*b200*/  SEL R6, R0, RZ, P2 ;  /* 0x000000ff00067207 */ /* 0x000fe40001000000 */
[----:B------:R-:W-:-:S03]  /*b210*/  LOP3.LUT R0, R19, R2, RZ, 0x3c, !PT ;  /* 0x0000000213007212 */ /* 0x000fc600078e3cff */
[----:B------:R-:W-:Y:S01]  /*b220*/  IMAD R3, R6, 0x8, R3 ;  /* 0x0000000806037824 */ /* 0x000fe200078e0203 */
[----:B------:R-:W-:Y:S01]  /*b230*/  SHF.L.U32 R0, R0, 0x1f, RZ ;  /* 0x0000001f00007819 */ /* 0x000fe200000006ff */
[----:B0-----:R-:W-:Y:S06]  /*b240*/  @!P1 BRA `(.L_x_90) ;  /* 0x0000000800c49947 */ /* 0x001fec0003800000 */
.L_x_122:
[----:B------:R-:W1:Y:S02]  /*b250*/  SYNCS.PHASECHK.TRANS64.TRYWAIT P1, [R3+URZ], R0 ;  /* 0x00000000030075a7 */ /* 0x000e64000802017f */
[----:B-1----:R-:W-:Y:S05]  /*b260*/  @!P1 BRA `(.L_x_91) ;  /* 0x0000000800d09947 */ /* 0x002fea0003800000 */
.L_x_123:
[----:B------:R-:W-:Y:S05]  /*b270*/  @!P0 BRA `(.L_x_92) ;  /* 0x0000000000048947 */ /* 0x000fea0003800000 */
[----:B------:R-:W-:Y:S01]  /*b280*/  BPT.TRAP 0x1 ;  /* 0x000000040000795c */ /* 0x000fe20000300000 */
.L_x_92:
[----:B-1----:R-:W-:-:S04]  /*b290*/  IMAD R3, R18, 0x8, R7 ;  /* 0x0000000812037824 */ /* 0x002fc800078e0207 */
[----:B------:R-:W1:Y:S02]  /*b2a0*/  SYNCS.PHASECHK.TRANS64.TRYWAIT P1, [R3+URZ+0x19c60], R4 ;  /* 0x019c6004030075a7 */ /* 0x000e64000802017f */
[----:B-1----:R-:W-:Y:S05]  /*b2b0*/  @!P1 BRA `(.L_x_93) ;  /* 0x0000000800d09947 */ /* 0x002fea0003800000 */
.L_x_124:
[----:B------:R-:W-:Y:S05]  /*b2c0*/  @!P0 BRA `(.L_x_94) ;  /* 0x0000000000048947 */ /* 0x000fea0003800000 */
[----:B------:R-:W-:Y:S01]  /*b2d0*/  BPT.TRAP 0x1 ;  /* 0x000000040000795c */ /* 0x000fe20000300000 */
.L_x_94:
[----:B0-----:R-:W-:-:S04]  /*b2e0*/  IMAD R5, R6, 0x8, R7 ;  /* 0x0000000806057824 */ /* 0x001fc800078e0207 */
[----:B------:R-:W0:Y:S02]  /*b2f0*/  SYNCS.PHASECHK.TRANS64.TRYWAIT P1, [R5+URZ+0x19c60], R0 ;  /* 0x019c6000050075a7 */ /* 0x000e24000802017f */
[----:B0-----:R-:W-:Y:S05]  /*b300*/  @!P1 BRA `(.L_x_95) ;  /* 0x0000000800d09947 */ /* 0x001fea0003800000 */
.L_x_125:
[----:B------:R-:W-:Y:S05]  /*b310*/  @!P0 BRA `(.L_x_96) ;  /* 0x0000000000048947 */ /* 0x000fea0003800000 */
[----:B------:R-:W-:Y:S01]  /*b320*/  BPT.TRAP 0x1 ;  /* 0x000000040000795c */ /* 0x000fe20000300000 */
.L_x_96:
[----:B------:R-:W2:Y:S02]  /*b330*/  SYNCS.PHASECHK.TRANS64.TRYWAIT P0, [R3+URZ+0x19c80], R4 ;  /* 0x019c8004030075a7 */ /* 0x000ea4000800017f */
[----:B--2---:R-:W-:Y:S05]  /*b340*/  @!P0 BRA `(.L_x_97) ;  /* 0x0000000800d48947 */ /* 0x004fea0003800000 */
.L_x_98:
[----:B---3--:R3:W4:Y:S02]  /*b350*/  SYNCS.PHASECHK.TRANS64.TRYWAIT P0, [R5+URZ+0x19c80], R0 ;  /* 0x019c8000050075a7 */ /* 0x008724000800017f */
[----:B----4-:R-:W-:Y:S05]  /*b360*/  @!P0 NANOSLEEP.SYNCS 0x989680 ;  /* 0x009896800000895d */ /* 0x010fea0003900000 */
[----:B------:R-:W4:Y:S02]  /*b370*/  @!P0 SYNCS.PHASECHK.TRANS64 P0, [R5+URZ+0x19c80], R0 ;  /* 0x019c8000050085a7 */ /* 0x000f24000800007f */
[----:B----4-:R-:W-:Y:S05]  /*b380*/  @!P0 BRA `(.L_x_98) ;  /* 0xfffffffc00f08947 */ /* 0x010fea000383ffff */
.L_x_88:
[----:B------:R-:W-:Y:S05]  /*b390*/  BSYNC B0 ;  /* 0x0000000000007941 */ /* 0x000fea0003800000 */
.L_x_87:
[----:B------:R-:W-:Y:S05]  /*b3a0*/  EXIT ;  /* 0x000000000000794d */ /* 0x000fea0003800000 */
.L_x_10:
[----:B0-----:R-:W-:-:S04]  /*b3b0*/  IMAD.U32 R3, RZ, RZ, UR43 ;  /* 0x0000002bff037e24 */ /* 0x001fc8000f8e00ff */
[----:B------:R0:W1:Y:S03]  /*b3c0*/  SYNCS.PHASECHK.TRANS64.TRYWAIT P1, [R3+URZ+0x19c00], R8 ;  /* 0x019c0008030075a7 */ /* 0x000066000802017f */
[----:B-1----:R-:W-:Y:S05]  /*b3d0*/  @!P1 NANOSLEEP.SYNCS 0x989680 ;  /* 0x009896800000995d */ /* 0x002fea0003900000 */
[----:B------:R-:W1:Y:S02]  /*b3e0*/  @!P1 SYNCS.PHASECHK.TRANS64 P1, [R3+URZ+0x19c00], R8 ;  /* 0x019c0008030095a7 */ /* 0x000e64000802007f */
[----:B-1----:R-:W-:Y:S05]  /*b3f0*/  @!P1 BRA `(.L_x_10) ;  /* 0xfffffffc00ec9947 */ /* 0x002fea000383ffff */
[----:B------:R-:W-:Y:S05]  /*b400*/  BRA `(.L_x_99) ;  /* 0xffffff6000207947 */ /* 0x000fea000383ffff */
.L_x_14:
[----:B-1----:R1:W2:Y:S02]  /*b410*/  SYNCS.PHASECHK.TRANS64.TRYWAIT P1, [R3+URZ+0x19c30], R4 ;  /* 0x019c3004030075a7 */ /* 0x0022a4000802017f */
[----:B--2---:R-:W-:Y:S05]  /*b420*/  @!P1 NANOSLEEP.SYNCS 0x989680 ;  /* 0x009896800000995d */ /* 0x004fea0003900000 */
[----:B------:R-:W2:Y:S02]  /*b430*/  @!P1 SYNCS.PHASECHK.TRANS64 P1, [R3+URZ+0x19c30], R4 ;  /* 0x019c3004030095a7 */ /* 0x000ea4000802007f */
[----:B--2---:R-:W-:Y:S05]  /*b440*/  @!P1 BRA `(.L_x_14) ;  /* 0xfffffffc00f09947 */ /* 0x004fea000383ffff */
[----:B------:R-:W-:Y:S05]  /*b450*/  BRA `(.L_x_13) ;  /* 0xffffff6000487947 */ /* 0x000fea000383ffff */
.L_x_19:
[----:B-1----:R-:W-:-:S04]  /*b460*/  IMAD.U32 R8, RZ, RZ, UR20 ;  /* 0x00000014ff087e24 */ /* 0x002fc8000f8e00ff */
[----:B------:R1:W2:Y:S03]  /*b470*/  SYNCS.PHASECHK.TRANS64.TRYWAIT P1, [R8+URZ+0x19c30], R7 ;  /* 0x019c3007080075a7 */ /* 0x0002a6000802017f */
[----:B--2---:R-:W-:Y:S05]  /*b480*/  @!P1 NANOSLEEP.SYNCS 0x989680 ;  /* 0x009896800000995d */ /* 0x004fea0003900000 */
[----:B------:R-:W2:Y:S02]  /*b490*/  @!P1 SYNCS.PHASECHK.TRANS64 P1, [R8+URZ+0x19c30], R7 ;  /* 0x019c3007080095a7 */ /* 0x000ea4000802007f */
[----:B--2---:R-:W-:Y:S05]  /*b4a0*/  @!P1 BRA `(.L_x_19) ;  /* 0xfffffffc00ec9947 */ /* 0x004fea000383ffff */
[----:B------:R-:W-:Y:S05]  /*b4b0*/  BRA `(.L_x_18) ;  /* 0xffffff8800707947 */ /* 0x000fea000383ffff */
.L_x_23:
[----:B-1----:R-:W-:-:S04]  /*b4c0*/  MOV R8, UR14 ;  /* 0x0000000e00087c02 */ /* 0x002fc80008000f00 */
[----:B------:R1:W2:Y:S03]  /*b4d0*/  SYNCS.PHASECHK.TRANS64.TRYWAIT P1, [R8+URZ+0x19c50], R7 ;  /* 0x019c5007080075a7 */ /* 0x0002a6000802017f */
[----:B--2---:R-:W-:Y:S05]  /*b4e0*/  @!P1 NANOSLEEP.SYNCS 0x989680 ;  /* 0x009896800000995d */ /* 0x004fea0003900000 */
[----:B------:R-:W2:Y:S02]  /*b4f0*/  @!P1 SYNCS.PHASECHK.TRANS64 P1, [R8+URZ+0x19c50], R7 ;  /* 0x019c5007080095a7 */ /* 0x000ea4000802007f */
[----:B--2---:R-:W-:Y:S05]  /*b500*/  @!P1 BRA `(.L_x_23) ;  /* 0xfffffffc00ec9947 */ /* 0x004fea000383ffff */
[----:B------:R-:W-:Y:S05]  /*b510*/  BRA `(.L_x_22) ;  /* 0xffffff8800c07947 */ /* 0x000fea000383ffff */
.L_x_29:
[----:B-1----:R-:W-:-:S04]  /*b520*/  IMAD.U32 R3, RZ, RZ, UR4 ;  /* 0x00000004ff037e24 */ /* 0x002fc8000f8e00ff */
[----:B------:R1:W2:Y:S03]  /*b530*/  SYNCS.PHASECHK.TRANS64.TRYWAIT P1, [R3+URZ+0x19c50], R0 ;  /* 0x019c5000030075a7 */ /* 0x0002a6000802017f */
[----:B--2---:R-:W-:Y:S05]  /*b540*/  @!P1 NANOSLEEP.SYNCS 0x989680 ;  /* 0x009896800000995d */ /* 0x004fea0003900000 */
[----:B------:R-:W2:Y:S02]  /*b550*/  @!P1 SYNCS.PHASECHK.TRANS64 P1, [R3+URZ+0x19c50], R0 ;  /* 0x019c5000030095a7 */ /* 0x000ea4000802007f */
[----:B--2---:R-:W-:Y:S05]  /*b560*/  @!P1 BRA `(.L_x_29) ;  /* 0xfffffffc00ec9947 */ /* 0x004fea000383ffff */
[----:B------:R-:W-:Y:S05]  /*b570*/  BRA `(.L_x_28) ;  /* 0xffffffac00147947 */ /* 0x000fea000383ffff */
.L_x_41:
[----:B------:R-:W-:Y:S02]  /*b580*/  IMAD.MOV.U32 R13, RZ, RZ, R17 ;  /* 0x000000ffff0d7224 */ /* 0x000fe400078e0011 */
[----:B------:R-:W-:Y:S02]  /*b590*/  IMAD.MOV.U32 R12, RZ, RZ, RZ ;  /* 0x000000ffff0c7224 */ /* 0x000fe400078e00ff */
[----:B------:R-:W-:Y:S02]  /*b5a0*/  IMAD.MOV.U32 R11, RZ, RZ, 0x1f ;  /* 0x0000001fff0b7424 */ /* 0x000fe400078e00ff */
[----:B------:R-:W-:-:S07]  /*b5b0*/  IMAD.MOV.U32 R15, RZ, RZ, -0x1 ;  /* 0xffffffffff0f7424 */ /* 0x000fce00078e00ff */
[----:B------:R-:W-:Y:S05]  /*b5c0*/  WARPSYNC.COLLECTIVE R15, `(.L_x_100) ;  /* 0x000000000f087348 */ /* 0x000fea0003c00000 */
[----:B------:R0:W1:Y:S02]  /*b5d0*/  SHFL.IDX P6, R14, R13, R12, R11 ;  /* 0x0000000c0d0e7389 */ /* 0x00006400000c000b */
[----:B01----:R-:W-:Y:S01]  /*b5e0*/  ENDCOLLECTIVE ;  /* 0x000000000000791b */ /* 0x003fe20003800000 */
.L_x_100:
[----:B------:R-:W-:Y:S05]  /*b5f0*/  BRA `(.L_x_101) ;  /* 0xffffffd400347947 */ /* 0x000fea000383ffff */
.L_x_43:
[----:B------:R-:W-:Y:S01]  /*b600*/  BSSY B0, `(.L_x_102) ;  /* 0x0000006000007945 */ /* 0x000fe20003800000 */
[----:B------:R-:W-:-:S07]  /*b610*/  IMAD.MOV.U32 R15, RZ, RZ, -0x1 ;  /* 0xffffffffff0f7424 */ /* 0x000fce00078e00ff */
[----:B0-----:R-:W-:Y:S05]  /*b620*/  WARPSYNC.COLLECTIVE R15, `(.L_x_103) ;  /* 0x000000000f0c7348 */ /* 0x001fea0003c00000 */
[----:B------:R-:W-:Y:S02]  /*b630*/  ELECT P6, UR62, PT ;  /* 0x00000000003e782f */ /* 0x000fe400038c0000 */
[----:B------:R-:W-:Y:S01]  /*b640*/  MOV R14, UR62 ;  /* 0x0000003e000e7c02 */ /* 0x000fe20008000f00 */
[----:B0-----:R-:W-:Y:S10]  /*b650*/  ENDCOLLECTIVE ;  /* 0x000000000000791b */ /* 0x001ff40003800000 */
.L_x_103:
[----:B------:R-:W-:Y:S05]  /*b660*/  BSYNC B0 ;  /* 0x0000000000007941 */ /* 0x000fea0003800000 */
.L_x_102:
[----:B------:R-:W-:Y:S05]  /*b670*/  BRA `(.L_x_104) ;  /* 0xffffffd4003c7947 */ /* 0x000fea000383ffff */
.L_x_45:
[----:B-1----:R1:W2:Y:S02]  /*b680*/  SYNCS.PHASECHK.TRANS64.TRYWAIT P0, [R5+URZ+0x19c80], R2 ;  /* 0x019c8002050075a7 */ /* 0x0022a4000800017f */
[----:B--2---:R-:W-:Y:S05]  /*b690*/  @!P0 NANOSLEEP.SYNCS 0x989680 ;  /* 0x009896800000895d */ /* 0x004fea0003900000 */
[----:B------:R-:W2:Y:S02]  /*b6a0*/  @!P0 SYNCS.PHASECHK.TRANS64 P0, [R5+URZ+0x19c80], R2 ;  /* 0x019c8002050085a7 */ /* 0x000ea4000800007f */
[----:B--2---:R-:W-:Y:S05]  /*b6b0*/  @!P0 BRA `(.L_x_45) ;  /* 0xfffffffc00f08947 */ /* 0x004fea000383ffff */
[----:B------:R-:W-:Y:S05]  /*b6c0*/  BRA `(.L_x_105) ;  /* 0xffffffd400907947 */ /* 0x000fea000383ffff */
.L_x_47:
[----:B--2---:R2:W3:Y:S02]  /*b6d0*/  SYNCS.PHASECHK.TRANS64.TRYWAIT P0, [R5+URZ+0x19c40], R2 ;  /* 0x019c4002050075a7 */ /* 0x0044e4000800017f */
[----:B---3--:R-:W-:Y:S05]  /*b6e0*/  @!P0 NANOSLEEP.SYNCS 0x989680 ;  /* 0x009896800000895d */ /* 0x008fea0003900000 */
[----:B------:R-:W3:Y:S02]  /*b6f0*/  @!P0 SYNCS.PHASECHK.TRANS64 P0, [R5+URZ+0x19c40], R2 ;  /* 0x019c4002050085a7 */ /* 0x000ee4000800007f */
[----:B---3--:R-:W-:Y:S05]  /*b700*/  @!P0 BRA `(.L_x_47) ;  /* 0xfffffffc00f08947 */ /* 0x008fea000383ffff */
[----:B------:R-:W-:Y:S05]  /*b710*/  BRA `(.L_x_106) ;  /* 0xffffffd800187947 */ /* 0x000fea000383ffff */
.L_x_50:
[----:B------:R-:W-:Y:S02]  /*b720*/  IMAD.MOV.U32 R13, RZ, RZ, R5 ;  /* 0x000000ffff0d7224 */ /* 0x000fe400078e0005 */
[----:B------:R-:W-:Y:S02]  /*b730*/  IMAD.MOV.U32 R12, RZ, RZ, RZ ;  /* 0x000000ffff0c7224 */ /* 0x000fe400078e00ff */
[----:B------:R-:W-:Y:S02]  /*b740*/  IMAD.MOV.U32 R11, RZ, RZ, 0x1e1f ;  /* 0x00001e1fff0b7424 */ /* 0x000fe400078e00ff */
[----:B------:R-:W-:Y:S02]  /*b750*/  IMAD.MOV.U32 R15, RZ, RZ, -0x1 ;  /* 0xffffffffff0f7424 */ /* 0x000fe400078e00ff */
[----:B------:R-:W-:-:S07]  /*b760*/  IMAD R0, R0, 0xc0, R10 ;  /* 0x000000c000007824 */ /* 0x000fce00078e020a */
[----:B------:R-:W-:Y:S05]  /*b770*/  WARPSYNC.COLLECTIVE R15, `(.L_x_107) ;  /* 0x000000000f087348 */ /* 0x000fea0003c00000 */
[----:B------:R0:W1:Y:S02]  /*b780*/  SHFL.IDX P6, R14, R13, R12, R11 ;  /* 0x0000000c0d0e7389 */ /* 0x00006400000c000b */
[----:B01----:R-:W-:Y:S01]  /*b790*/  ENDCOLLECTIVE ;  /* 0x000000000000791b */ /* 0x003fe20003800000 */
.L_x_107:
[----:B------:R-:W-:Y:S02]  /*b7a0*/  IMAD.MOV.U32 R13, RZ, RZ, R4 ;  /* 0x000000ffff0d7224 */ /* 0x000fe400078e0004 */
[----:B------:R-:W-:-:S07]  /*b7b0*/  IMAD.MOV.U32 R2, RZ, RZ, R14 ;  /* 0x000000ffff027224 */ /* 0x000fce00078e000e */
[----:B------:R-:W-:Y:S05]  /*b7c0*/  WARPSYNC.COLLECTIVE R15, `(.L_x_108) ;  /* 0x000000000f087348 */ /* 0x000fea0003c00000 */
[----:B------:R0:W1:Y:S02]  /*b7d0*/  SHFL.IDX P6, R14, R13, R12, R11 ;  /* 0x0000000c0d0e7389 */ /* 0x00006400000c000b */
[----:B01----:R-:W-:Y:S01]  /*b7e0*/  ENDCOLLECTIVE ;  /* 0x000000000000791b */ /* 0x003fe20003800000 */
.L_x_108:
[----:B------:R-:W-:Y:S02]  /*b7f0*/  ULDC UR4, c[0x0][0x288] ;  /* 0x0000a20000047ab9 */ /* 0x000fe40000000800 */
[----:B------:R-:W-:-:S05]  /*b800*/  IMAD R8, R8, UR4, RZ ;  /* 0x0000000408087c24 */ /* 0x000fca000f8e02ff */
[----:B------:R-:W-:Y:S02]  /*b810*/  ISETP.GE.AND P3, PT, R0, R8, PT ;  /* 0x000000080000720c */ /* 0x000fe40003f66270 */
[----:B------:R-:W-:Y:S01]  /*b820*/  MOV R13, R5 ;  /* 0x00000005000d7202 */ /* 0x000fe20000000f00 */
[----:B------:R-:W-:-:S10]  /*b830*/  IMAD.MOV.U32 R12, RZ, RZ, 0x1 ;  /* 0x00000001ff0c7424 */ /* 0x000fd400078e00ff */
[----:B------:R-:W-:-:S05]  /*b840*/  @!P3 IADD3 R14, P4, R17, R14, RZ ;  /* 0x0000000e110eb210 */ /* 0x000fca0007f9e0ff */
[----:B------:R-:W-:Y:S02]  /*b850*/  @!P3 IMAD.X R3, RZ, RZ, R2, P4 ;  /* 0x000000ffff03b224 */ /* 0x000fe400020e0602 */
[----:B------:R-:W-:-:S07]  /*b860*/  @!P3 IMAD.MOV.U32 R2, RZ, RZ, R14 ;  /* 0x000000ffff02b224 */ /* 0x000fce00078e000e */
[----:B------:R-:W-:Y:S05]  /*b870*/  WARPSYNC.COLLECTIVE R15, `(.L_x_109) ;  /* 0x000000000f087348 */ /* 0x000fea0003c00000 */
[----:B------:R0:W1:Y:S02]  /*b880*/  SHFL.IDX P6, R14, R13, R12, R11 ;  /* 0x0000000c0d0e7389 */ /* 0x00006400000c000b */
[----:B01----:R-:W-:Y:S01]  /*b890*/  ENDCOLLECTIVE ;  /* 0x000000000000791b */ /* 0x003fe20003800000 */
.L_x_109:
[----:B------:R-:W-:Y:S01]  /*b8a0*/  @!PT LDS RZ, [RZ] ;  /* 0x00000000fffff984 */ /* 0x000fe20000000800 */
[----:B------:R-:W-:Y:S01]  /*b8b0*/  @!PT LDS RZ, [RZ] ;  /* 0x00000000fffff984 */ /* 0x000fe20000000800 */
[----:B------:R-:W-:Y:S01]  /*b8c0*/  @!PT LDS RZ, [RZ] ;  /* 0x00000000fffff984 */ /* 0x000fe20000000800 */
[----:B------:R0:W-:Y:S04]  /*b8d0*/  @!P3 LDGSTS.E.BYPASS.LTC128B.128 [R28+0xf000], desc[UR52][R2.64], !P0 ;  /* 0x0f000000021cbfae */ /* 0x0001e8000c101d74 */
[----:B------:R0:W-:Y:S04]  /*b8e0*/  @!P3 LDGSTS.E.BYPASS.LTC128B.128 [R28+0x10800], desc[UR52][R2.64+0x20], !P1 ;  /* 0x10800020021cbfae */ /* 0x0001e8000c901d74 */
[----:B------:R0:W-:Y:S01]  /*b8f0*/  @!P3 LDGSTS.E.BYPASS.LTC128B.128 [R28+0x12000], desc[UR52][R2.64+0x40], !P2 ;  /* 0x12000040021cbfae */ /* 0x0001e2000d101d74 */
[----:B------:R-:W-:Y:S02]  /*b900*/  IMAD.MOV.U32 R13, RZ, RZ, R4 ;  /* 0x000000ffff0d7224 */ /* 0x000fe400078e0004 */
[----:B------:R-:W-:-:S07]  /*b910*/  IMAD.MOV.U32 R5, RZ, RZ, R14 ;  /* 0x000000ffff057224 */ /* 0x000fce00078e000e */
[----:B0-----:R-:W-:Y:S05]  /*b920*/  WARPSYNC.COLLECTIVE R15, `(.L_x_110) ;  /* 0x000000000f087348 */ /* 0x001fea0003c00000 */
[----:B------:R1:W2:Y:S02]  /*b930*/  SHFL.IDX P6, R14, R13, R12, R11 ;  /* 0x0000000c0d0e7389 */ /* 0x0002a400000c000b */
[----:B012---:R-:W-:Y:S01]  /*b940*/  ENDCOLLECTIVE ;  /* 0x000000000000791b */ /* 0x007fe20003800000 */
.L_x_110:
[----:B------:R-:W-:-:S05]  /*b950*/  VIADD R3, R0, 0x40 ;  /* 0x0000004000037836 */ /* 0x000fca0000000000 */
[----:B------:R-:W-:Y:S01]  /*b960*/  ISETP.GE.AND P4, PT, R3, R8, PT ;  /* 0x000000080300720c */ /* 0x000fe20003f86270 */
[----:B------:R-:W-:Y:S02]  /*b970*/  IMAD.MOV.U32 R13, RZ, RZ, R7 ;  /* 0x000000ffff0d7224 */ /* 0x000fe400078e0007 */
[----:B------:R-:W-:Y:S02]  /*b980*/  IMAD.MOV.U32 R12, RZ, RZ, RZ ;  /* 0x000000ffff0c7224 */ /* 0x000fe400078e00ff */
[----:B------:R-:W-:-:S08]  /*b990*/  IMAD.MOV.U32 R9, RZ, RZ, R14 ;  /* 0x000000ffff097224 */ /* 0x000fd000078e000e */
[----:B------:R-:W-:Y:S05]  /*b9a0*/  WARPSYNC.COLLECTIVE R15, `(.L_x_111) ;  /* 0x000000000f087348 */ /* 0x000fea0003c00000 */
[----:B------:R0:W1:Y:S02]  /*b9b0*/  SHFL.IDX P6, R14, R13, R12, R11 ;  /* 0x0000000c0d0e7389 */ /* 0x00006400000c000b */
[----:B01----:R-:W-:Y:S01]  /*b9c0*/  ENDCOLLECTIVE ;  /* 0x000000000000791b */ /* 0x003fe20003800000 */
.L_x_111:
[----:B------:R-:W-:-:S05]  /*b9d0*/  @!P4 IADD3 R9, P3, R17, R9, RZ ;  /* 0x000000091109c210 */ /* 0x000fca0007f7e0ff */
[----:B------:R-:W-:Y:S02]  /*b9e0*/  @!P4 IMAD.X R4, RZ, RZ, R5, P3 ;  /* 0x000000ffff04c224 */ /* 0x000fe400018e0605 */
[----:B------:R-:W-:Y:S02]  /*b9f0*/  @!P4 IMAD.MOV.U32 R2, RZ, RZ, R9 ;  /* 0x000000ffff02c224 */ /* 0x000fe400078e0009 */
[----:B------:R-:W-:Y:S02]  /*ba00*/  @!P4 IMAD.MOV.U32 R3, RZ, RZ, R4 ;  /* 0x000000ffff03c224 */ /* 0x000fe400078e0004 */
[----:B------:R-:W-:-:S03]  /*ba10*/  IMAD.MOV.U32 R13, RZ, RZ, R6 ;  /* 0x000000ffff0d7224 */ /* 0x000fc600078e0006 */
[----:B------:R-:W-:Y:S01]  /*ba20*/  @!PT LDS RZ, [RZ] ;  /* 0x00000000fffff984 */ /* 0x000fe20000000800 */
[----:B------:R-:W-:Y:S01]  /*ba30*/  @!PT LDS RZ, [RZ] ;  /* 0x00000000fffff984 */ /* 0x000fe20000000800 */
[----:B------:R-:W-:Y:S01]  /*ba40*/  @!PT LDS RZ, [RZ] ;  /* 0x00000000fffff984 */ /* 0x000fe20000000800 */
[----:B------:R0:W-:Y:S04]  /*ba50*/  @!P4 LDGSTS.E.BYPASS.LTC128B.128 [R28+0xf800], desc[UR52][R2.64], !P0 ;  /* 0x0f800000021ccfae */ /* 0x0001e8000c101d74 */
[----:B------:R0:W-:Y:S01]  /*ba60*/  @!P4 LDGSTS.E.BYPASS.LTC128B.128 [R28+0x11000], desc[UR52][R2.64+0x20], !P1 ;  /* 0x11000020021ccfae */ /* 0x0001e2000c901d74 */
[----:B------:R-:W-:-:S03]  /*ba70*/  IMAD.MOV.U32 R7, RZ, RZ, R14 ;  /* 0x000000ffff077224 */ /* 0x000fc600078e000e */
[----:B------:R0:W-:Y:S04]  /*ba80*/  @!P4 LDGSTS.E.BYPASS.LTC128B.128 [R28+0x12800], desc[UR52][R2.64+0x40], !P2 ;  /* 0x12800040021ccfae */ /* 0x0001e8000d101d74 */
[----:B0-----:R-:W-:Y:S05]  /*ba90*/  WARPSYNC.COLLECTIVE R15, `(.L_x_112) ;  /* 0x000000000f087348 */ /* 0x001fea0003c00000 */
[----:B------:R1:W2:Y:S02]  /*baa0*/  SHFL.IDX P6, R14, R13, R12, R11 ;  /* 0x0000000c0d0e7389 */ /* 0x0002a400000c000b */
[----:B012---:R-:W-:Y:S01]  /*bab0*/  ENDCOLLECTIVE ;  /* 0x000000000000791b */ /* 0x007fe20003800000 */
.L_x_112:
[----:B------:R-:W-:Y:S05]  /*bac0*/  BRA `(.L_x_113) ;  /* 0xffffffdc00bc7947 */ /* 0x000fea000383ffff */
.L_x_53:
[----:B0-----:R-:W-:-:S04]  /*bad0*/  IMAD.U32 R3, RZ, RZ, UR40 ;  /* 0x00000028ff037e24 */ /* 0x001fc8000f8e00ff */
[----:B------:R0:W1:Y:S03]  /*bae0*/  SYNCS.PHASECHK.TRANS64.TRYWAIT P0, [R3+URZ+0x19c20], R0 ;  /* 0x019c2000030075a7 */ /* 0x000066000800017f */
[----:B-1----:R-:W-:Y:S05]  /*baf0*/  @!P0 NANOSLEEP.SYNCS 0x989680 ;  /* 0x009896800000895d */ /* 0x002fea0003900000 */
[----:B------:R-:W1:Y:S02]  /*bb00*/  @!P0 SYNCS.PHASECHK.TRANS64 P0, [R3+URZ+0x19c20], R0 ;  /* 0x019c2000030085a7 */ /* 0x000e64000800007f */
[----:B-1----:R-:W-:Y:S05]  /*bb10*/  @!P0 BRA `(.L_x_53) ;  /* 0xfffffffc00ec8947 */ /* 0x002fea000383ffff */
[----:B------:R-:W-:Y:S05]  /*bb20*/  BRA `(.L_x_114) ;  /* 0xffffffe000007947 */ /* 0x000fea000383ffff */
.L_x_59:
[----:B-1----:R1:W2:Y:S02]  /*bb30*/  SYNCS.PHASECHK.TRANS64.TRYWAIT P0, [R6+URZ+0x19c80], R2 ;  /* 0x019c8002060075a7 */ /* 0x0022a4000800017f */
[----:B--2---:R-:W-:Y:S05]  /*bb40*/  @!P0 NANOSLEEP.SYNCS 0x989680 ;  /* 0x009896800000895d */ /* 0x004fea0003900000 */
[----:B------:R-:W2:Y:S02]  /*bb50*/  @!P0 SYNCS.PHASECHK.TRANS64 P0, [R6+URZ+0x19c80], R2 ;  /* 0x019c8002060085a7 */ /* 0x000ea4000800007f */
[----:B--2---:R-:W-:Y:S05]  /*bb60*/  @!P0 BRA `(.L_x_59) ;  /* 0xfffffffc00f08947 */ /* 0x004fea000383ffff */
[----:B------:R-:W-:Y:S05]  /*bb70*/  BRA `(.L_x_115) ;  /* 0xffffffe000987947 */ /* 0x000fea000383ffff */
.L_x_66:
[----:B--2---:R2:W3:Y:S02]  /*bb80*/  SYNCS.PHASECHK.TRANS64.TRYWAIT P0, [R6+URZ+0x19c40], R2 ;  /* 0x019c4002060075a7 */ /* 0x0044e4000800017f */
[----:B---3--:R-:W-:Y:S05]  /*bb90*/  @!P0 NANOSLEEP.SYNCS 0x989680 ;  /* 0x009896800000895d */ /* 0x008fea0003900000 */
[----:B------:R-:W3:Y:S02]  /*bba0*/  @!P0 SYNCS.PHASECHK.TRANS64 P0, [R6+URZ+0x19c40], R2 ;  /* 0x019c4002060085a7 */ /* 0x000ee4000800007f */
[----:B---3--:R-:W-:Y:S05]  /*bbb0*/  @!P0 BRA `(.L_x_66) ;  /* 0xfffffffc00f08947 */ /* 0x008fea000383ffff */
[----:B------:R-:W-:Y:S05]  /*bbc0*/  BRA `(.L_x_116) ;  /* 0xffffffe400947947 */ /* 0x000fea000383ffff */
.L_x_74:
[----:B-1----:R1:W2:Y:S02]  /*bbd0*/  SYNCS.PHASECHK.TRANS64.TRYWAIT P0, [R3+URZ+0x19c70], R2 ;  /* 0x019c7002030075a7 */ /* 0x0022a4000800017f */
[----:B--2---:R-:W-:Y:S05]  /*bbe0*/  @!P0 NANOSLEEP.SYNCS 0x989680 ;  /* 0x009896800000895d */ /* 0x004fea0003900000 */
[----:B------:R-:W2:Y:S02]  /*bbf0*/  @!P0 SYNCS.PHASECHK.TRANS64 P0, [R3+URZ+0x19c70], R2 ;  /* 0x019c7002030085a7 */ /* 0x000ea4000800007f */
[----:B--2---:R-:W-:Y:S05]  /*bc00*/  @!P0 BRA `(.L_x_74) ;  /* 0xfffffffc00f08947 */ /* 0x004fea000383ffff */
[----:B------:R-:W-:Y:S05]  /*bc10*/  BRA `(.L_x_117) ;  /* 0xffffffe800a87947 */ /* 0x000fea000383ffff */
.L_x_76:
[----:B-1----:R1:W2:Y:S02]  /*bc20*/  SYNCS.PHASECHK.TRANS64.TRYWAIT P0, [R3+URZ+0x19c60], R2 ;  /* 0x019c6002030075a7 */ /* 0x0022a4000800017f */
[----:B--2---:R-:W-:Y:S05]  /*bc30*/  @!P0 NANOSLEEP.SYNCS 0x989680 ;  /* 0x009896800000895d */ /* 0x004fea0003900000 */
[----:B------:R-:W2:Y:S02]  /*bc40*/  @!P0 SYNCS.PHASECHK.TRANS64 P0, [R3+URZ+0x19c60], R2 ;  /* 0x019c6002030085a7 */ /* 0x000ea4000800007f */
[----:B--2---:R-:W-:Y:S05]  /*bc50*/  @!P0 BRA `(.L_x_76) ;  /* 0xfffffffc00f08947 */ /* 0x004fea000383ffff */
[----:B------:R-:W-:Y:S05]  /*bc60*/  BRA `(.L_x_118) ;  /* 0xffffffe800b07947 */ /* 0x000fea000383ffff */
.L_x_81:
[----:B0-----:R0:W2:Y:S02]  /*bc70*/  SYNCS.PHASECHK.TRANS64.TRYWAIT P0, [R2+URZ+0x19c70], R3 ;  /* 0x019c7003020075a7 */ /* 0x0010a4000800017f */
[----:B--2---:R-:W-:Y:S05]  /*bc80*/  @!P0 NANOSLEEP.SYNCS 0x989680 ;  /* 0x009896800000895d */ /* 0x004fea0003900000 */
[----:B------:R-:W2:Y:S02]  /*bc90*/  @!P0 SYNCS.PHASECHK.TRANS64 P0, [R2+URZ+0x19c70], R3 ;  /* 0x019c7003020085a7 */ /* 0x000ea4000800007f */
[----:B--2---:R-:W-:Y:S05]  /*bca0*/  @!P0 BRA `(.L_x_81) ;  /* 0xfffffffc00f08947 */ /* 0x004fea000383ffff */
[----:B------:R-:W-:Y:S05]  /*bcb0*/  BRA `(.L_x_119) ;  /* 0xffffffec00bc7947 */ /* 0x000fea000383ffff */
.L_x_83:
[----:B0-----:R0:W1:Y:S02]  /*bcc0*/  SYNCS.PHASECHK.TRANS64.TRYWAIT P0, [R2+URZ+0x19c60], R3 ;  /* 0x019c6003020075a7 */ /* 0x001064000800017f */
[----:B-1----:R-:W-:Y:S05]  /*bcd0*/  @!P0 NANOSLEEP.SYNCS 0x989680 ;  /* 0x009896800000895d */ /* 0x002fea0003900000 */
[----:B------:R-:W1:Y:S02]  /*bce0*/  @!P0 SYNCS.PHASECHK.TRANS64 P0, [R2+URZ+0x19c60], R3 ;  /* 0x019c6003020085a7 */ /* 0x000e64000800007f */
[----:B-1----:R-:W-:Y:S05]  /*bcf0*/  @!P0 BRA `(.L_x_83) ;  /* 0xfffffffc00f08947 */ /* 0x002fea000383ffff */
[----:B------:R-:W-:Y:S05]  /*bd00*/  BRA `(.L_x_120) ;  /* 0xffffffec00c47947 */ /* 0x000fea000383ffff */
.L_x_86:
[----:B0-----:R0:W1:Y:S02]  /*bd10*/  SYNCS.PHASECHK.TRANS64.TRYWAIT P0, [R7+URZ+0x19c20], R0 ;  /* 0x019c2000070075a7 */ /* 0x001064000800017f */
[----:B-1----:R-:W-:Y:S05]  /*bd20*/  @!P0 NANOSLEEP.SYNCS 0x989680 ;  /* 0x009896800000895d */ /* 0x002fea0003900000 */
[----:B------:R-:W1:Y:S02]  /*bd30*/  @!P0 SYNCS.PHASECHK.TRANS64 P0, [R7+URZ+0x19c20], R0 ;  /* 0x019c2000070085a7 */ /* 0x000e64000800007f */
[----:B-1----:R-:W-:Y:S05]  /*bd40*/  @!P0 BRA `(.L_x_86) ;  /* 0xfffffffc00f08947 */ /* 0x002fea000383ffff */
[----:B------:R-:W-:Y:S05]  /*bd50*/  BRA `(.L_x_121) ;  /* 0xfffffff000d47947 */ /* 0x000fea000383ffff */
.L_x_90:
[----:B0-----:R0:W1:Y:S02]  /*bd60*/  SYNCS.PHASECHK.TRANS64.TRYWAIT P1, [R5+URZ], R4 ;  /* 0x00000004050075a7 */ /* 0x001064000802017f */
[----:B-1----:R-:W-:Y:S05]  /*bd70*/  @!P1 NANOSLEEP.SYNCS 0x989680 ;  /* 0x009896800000995d */ /* 0x002fea0003900000 */
[----:B------:R-:W1:Y:S02]  /*bd80*/  @!P1 SYNCS.PHASECHK.TRANS64 P1, [R5+URZ], R4 ;  /* 0x00000004050095a7 */ /* 0x000e64000802007f */
[----:B-1----:R-:W-:Y:S05]  /*bd90*/  @!P1 BRA `(.L_x_90) ;  /* 0xfffffffc00f09947 */ /* 0x002fea000383ffff */
[----:B------:R-:W-:Y:S05]  /*bda0*/  BRA `(.L_x_122) ;  /* 0xfffffff400287947 */ /* 0x000fea000383ffff */
.L_x_91:
[----:B-1----:R1:W2:Y:S02]  /*bdb0*/  SYNCS.PHASECHK.TRANS64.TRYWAIT P1, [R3+URZ], R0 ;  /* 0x00000000030075a7 */ /* 0x0022a4000802017f */
[----:B--2---:R-:W-:Y:S05]  /*bdc0*/  @!P1 NANOSLEEP.SYNCS 0x989680 ;  /* 0x009896800000995d */ /* 0x004fea0003900000 */
[----:B------:R-:W2:Y:S02]  /*bdd0*/  @!P1 SYNCS.PHASECHK.TRANS64 P1, [R3+URZ], R0 ;  /* 0x00000000030095a7 */ /* 0x000ea4000802007f */
[----:B--2---:R-:W-:Y:S05]  /*bde0*/  @!P1 BRA `(.L_x_91) ;  /* 0xfffffffc00f09947 */ /* 0x004fea000383ffff */
[----:B------:R-:W-:Y:S05]  /*bdf0*/  BRA `(.L_x_123) ;  /* 0xfffffff4001c7947 */ /* 0x000fea000383ffff */
.L_x_93:
[----:B-1----:R1:W2:Y:S02]  /*be00*/  SYNCS.PHASECHK.TRANS64.TRYWAIT P1, [R3+URZ+0x19c60], R4 ;  /* 0x019c6004030075a7 */ /* 0x0022a4000802017f */
[----:B--2---:R-:W-:Y:S05]  /*be10*/  @!P1 NANOSLEEP.SYNCS 0x989680 ;  /* 0x009896800000995d */ /* 0x004fea0003900000 */
[----:B------:R-:W2:Y:S02]  /*be20*/  @!P1 SYNCS.PHASECHK.TRANS64 P1, [R3+URZ+0x19c60], R4 ;  /* 0x019c6004030095a7 */ /* 0x000ea4000802007f */
[----:B--2---:R-:W-:Y:S05]  /*be30*/  @!P1 BRA `(.L_x_93) ;  /* 0xfffffffc00f09947 */ /* 0x004fea000383ffff */
[----:B------:R-:W-:Y:S05]  /*be40*/  BRA `(.L_x_124) ;  /* 0xfffffff4001c7947 */ /* 0x000fea000383ffff */
.L_x_95:
[----:B0-----:R0:W2:Y:S02]  /*be50*/  SYNCS.PHASECHK.TRANS64.TRYWAIT P1, [R5+URZ+0x19c60], R0 ;  /* 0x019c6000050075a7 */ /* 0x0010a4000802017f */
[----:B--2---:R-:W-:Y:S05]  /*be60*/  @!P1 NANOSLEEP.SYNCS 0x989680 ;  /* 0x009896800000995d */ /* 0x004fea0003900000 */
[----:B------:R-:W2:Y:S02]  /*be70*/  @!P1 SYNCS.PHASECHK.TRANS64 P1, [R5+URZ+0x19c60], R0 ;  /* 0x019c6000050095a7 */ /* 0x000ea4000802007f */
[----:B--2---:R-:W-:Y:S05]  /*be80*/  @!P1 BRA `(.L_x_95) ;  /* 0xfffffffc00f09947 */ /* 0x004fea000383ffff */
[----:B------:R-:W-:Y:S05]  /*be90*/  BRA `(.L_x_125) ;  /* 0xfffffff4001c7947 */ /* 0x000fea000383ffff */
.L_x_97:
[----:B--2---:R2:W3:Y:S02]  /*bea0*/  SYNCS.PHASECHK.TRANS64.TRYWAIT P0, [R3+URZ+0x19c80], R4 ;  /* 0x019c8004030075a7 */ /* 0x0044e4000800017f */
[----:B---3--:R-:W-:Y:S05]  /*beb0*/  @!P0 NANOSLEEP.SYNCS 0x989680 ;  /* 0x009896800000895d */ /* 0x008fea0003900000 */
[----:B------:R-:W3:Y:S02]  /*bec0*/  @!P0 SYNCS.PHASECHK.TRANS64 P0, [R3+URZ+0x19c80], R4 ;  /* 0x019c8004030085a7 */ /* 0x000ee4000800007f */
[----:B---3--:R-:W-:Y:S05]  /*bed0*/  @!P0 BRA `(.L_x_97) ;  /* 0xfffffffc00f08947 */ /* 0x008fea000383ffff */
[----:B------:R-:W-:Y:S05]  /*bee0*/  BRA `(.L_x_98) ;  /* 0xfffffff400187947 */ /* 0x000fea000383ffff */
.L_x_126:
[----:B------:R-:W-:-:S00]  /*bef0*/  BRA `(.L_x_126) ;  /* 0xfffffffc00fc7947 */ /* 0x000fc0000383ffff */
[----:B------:R-:W-:-:S00]  /*bf00*/  NOP ;  /* 0x0000000000007918 */ /* 0x000fc00000000000 */
[----:B------:R-:W-:-:S00]  /*bf10*/  NOP ;  /* 0x0000000000007918 */ /* 0x000fc00000000000 */
[----:B------:R-:W-:-:S00]  /*bf20*/  NOP ;  /* 0x0000000000007918 */ /* 0x000fc00000000000 */
[----:B------:R-:W-:-:S00]  /*bf30*/  NOP ;  /* 0x0000000000007918 */ /* 0x000fc00000000000 */
[----:B------:R-:W-:-:S00]  /*bf40*/  NOP ;  /* 0x0000000000007918 */ /* 0x000fc00000000000 */
[----:B------:R-:W-:-:S00]  /*bf50*/  NOP ;  /* 0x0000000000007918 */ /* 0x000fc00000000000 */
[----:B------:R-:W-:-:S00]  /*bf60*/  NOP ;  /* 0x0000000000007918 */ /* 0x000fc00000000000 */
[----:B------:R-:W-:-:S00]  /*bf70*/  NOP ;  /* 0x0000000000007918 */ /* 0x000fc00000000000 */
.L_x_2298:


//--------------------- .text._ZN7cutlass13device_kernelIN5flash11enable_sm90INS1_16FlashAttnFwdSm90INS1_25CollectiveMainloopFwdSm90ILi2EN4cute5tupleIJNS5_1CILi1EEES8_S8_EEENS6_IJNS7_ILi192EEENS7_ILi128EEENS7_ILi96EEEEEELi96ENS_12float_e4m3_tEfNS_4arch4Sm90ELb0ELb0ELb1ELb1ELb0ELb0ELb0ELb1ELb1ELb1ELb0ELb0EEENS1_21CollectiveEpilogueFwdINS6_IJSA_SC_SB_EEES9_NS_10bfloat16_tESG_Li384ELb1ELb1ELb0ELb1EEENS1_36VarlenDynamicPersistentTileSchedulerILi192ELi128ELi384ELi128ELb0ELb1ELb1ELb0ELb1ELb1EEEEEEEEEvNT_6ParamsE --------------------------
	.section	.text._ZN7cutlass13device_kernelIN5flash11enable_sm90INS1_16FlashAttnFwdSm90INS1_25CollectiveMainloopFwdSm90ILi2EN4cute5tupleIJNS5_1CILi1EEES8_S8_EEENS6_IJNS7_ILi192EEENS7_ILi128EEENS7_ILi96EEEEEELi96ENS_12float_e4m3_tEfNS_4arch4Sm90ELb0ELb0ELb1ELb1ELb0ELb0ELb0ELb1ELb1ELb1ELb0ELb0EEENS1_21CollectiveEpilogueFwdINS6_IJSA_SC_SB_EEES9_NS_10bfloat16_tESG_Li384ELb1ELb1ELb0ELb1EEENS1_36VarlenDynamicPersistentTileSchedulerILi192ELi128ELi384ELi128ELb0ELb1ELb1ELb0ELb1ELb1EEEEEEEEEvNT_6ParamsE,"ax",@progbits
	.align	128
.text._ZN7cutlass13device_kernelIN5flash11enable_sm90INS1_16FlashAttnFwdSm90INS1_25CollectiveMainloopFwdSm90ILi2EN4cute5tupleIJNS5_1CILi1EEES8_S8_EEENS6_IJNS7_ILi192EEENS7_ILi128EEENS7_ILi96EEEEEELi96ENS_12float_e4m3_tEfNS_4arch4Sm90ELb0ELb0ELb1ELb1ELb0ELb0ELb0ELb1ELb1ELb1ELb0ELb0EEENS1_21CollectiveEpilogueFwdINS6_IJSA_SC_SB_EEES9_NS_10bfloat16_tESG_Li384ELb1ELb1ELb0ELb1EEENS1_36VarlenDynamicPersistentTileSchedulerILi192ELi128ELi384ELi128ELb0ELb1ELb1ELb0ELb1ELb1EEEEEEEEEvNT_6ParamsE:
        .type           _ZN7cutlass13device_kernelIN5flash11enable_sm90INS1_16FlashAttnFwdSm90INS1_25CollectiveMainloopFwdSm90ILi2EN4cute5tupleIJNS5_1CILi1EEES8_S8_EEENS6_IJNS7_ILi192EEENS7_ILi128EEENS7_ILi96EEEEEELi96ENS_12float_e4m3_tEfNS_4arch4Sm90ELb0ELb0ELb1ELb1ELb0ELb0ELb0ELb1ELb1ELb1ELb0ELb0EEENS1_21CollectiveEpilogueFwdINS6_IJSA_SC_SB_EEES9_NS_10bfloat16_tESG_Li384ELb1ELb1ELb0ELb1EEENS1_36VarlenDynamicPersistentTileSchedulerILi192ELi128ELi384ELi128ELb0ELb1ELb1ELb0ELb1ELb1EEEEEEEEEvNT_6ParamsE,@function
        .size           _ZN7cutlass13device_kernelIN5flash11enable_sm90INS1_16FlashAttnFwdSm90INS1_25CollectiveMainloopFwdSm90ILi2EN4cute5tupleIJNS5_1CILi1EEES8_S8_EEENS6_IJNS7_ILi192EEENS7_ILi128EEENS7_ILi96EEEEEELi96ENS_12float_e4m3_tEfNS_4arch4Sm90ELb0ELb0ELb1ELb1ELb0ELb0ELb0ELb1ELb1ELb1ELb0ELb0EEENS1_21CollectiveEpilogueFwdINS6_IJSA_SC_SB_EEES9_NS_10bfloat16_tESG_Li384ELb1ELb1ELb0ELb1EEENS1_36VarlenDynamicPersistentTileSchedulerILi192ELi128ELi384ELi128ELb0ELb1ELb1ELb0ELb1ELb1EEEEEEEEEvNT_6ParamsE,(.L_x_2299 - _ZN7cutlass13device_kernelIN5flash11enable_sm90INS1_16FlashAttnFwdSm90INS1_25CollectiveMainloopFwdSm90ILi2EN4cute5tupleIJNS5_1CILi1EEES8_S8_EEENS6_IJNS7_ILi192EEENS7_ILi128EEENS7_ILi96EEEEEELi96ENS_12float_e4m3_tEfNS_4arch4Sm90ELb0ELb0ELb1ELb1ELb0ELb0ELb0ELb1ELb1ELb1ELb0ELb0EEENS1_21CollectiveEpilogueFwdINS6_IJSA_SC_SB_EEES9_NS_10bfloat16_tESG_Li384ELb1ELb1ELb0ELb1EEENS1_36VarlenDynamicPersistentTileSchedulerILi192ELi128ELi384ELi128ELb0ELb1ELb1ELb0ELb1ELb1EEEEEEEEEvNT_6ParamsE)
        .other          _ZN7cutlass13device_kernelIN5flash11enable_sm90INS1_16FlashAttnFwdSm90INS1_25CollectiveMainloopFwdSm90ILi2EN4cute5tupleIJNS5_1CILi1EEES8_S8_EEENS6_IJNS7_ILi192EEENS7_ILi128EEENS7_ILi96EEEEEELi96ENS_12float_e4m3_tEfNS_4arch4Sm90ELb0ELb0ELb1ELb1ELb0ELb0ELb0ELb1ELb1ELb1ELb0ELb0EEENS1_21CollectiveEpilogueFwdINS6_IJSA_SC_SB_EEES9_NS_10bfloat16_tESG_Li384ELb1ELb1ELb0ELb1EEENS1_36VarlenDynamicPersistentTileSchedulerILi192ELi128ELi384ELi128ELb0ELb1ELb1ELb0ELb1ELb1EEEEEEEEEvNT_6ParamsE,@"STO_CUDA_ENTRY STV_DEFAULT"
_ZN7cutlass13device_kernelIN5flash11enable_sm90INS1_16FlashAttnFwdSm90INS1_25CollectiveMainloopFwdSm90ILi2EN4cute5tupleIJNS5_1CILi1EEES8_S8_EEENS6_IJNS7_ILi192EEENS7_ILi128EEENS7_ILi96EEEEEELi96ENS_12float_e4m3_tEfNS_4arch4Sm90ELb0ELb0ELb1ELb1ELb0ELb0ELb0ELb1ELb1ELb1ELb0ELb0EEENS1_21CollectiveEpilogueFwdINS6_IJSA_SC_SB_EEES9_NS_10bfloat16_tESG_Li384ELb1ELb1ELb0ELb1EEENS1_36VarlenDynamicPersistentTileSchedulerILi192ELi128ELi384ELi128ELb0ELb1ELb1ELb0ELb1ELb1EEEEEEEEEvNT_6ParamsE:
[----:B------:R-:W0:Y:S02]  /*0000*/  LDC R1, c[0x0][0x28] ;  /* 0x00000a00ff017b82 */ /* 0x000e240000000800 */
[----:B0-----:R-:W-:Y:S01]  /*0010*/  VIADD R1, R1, 0xfffffff0 ;  /* 0xfffffff001017836 */ /* 0x001fe20000000000 */
[----:B------:R-:W0:Y:S01]  /*0020*/  S2R R3, SR_TID.X ;  /* 0x0000000000037919 */ /* 0x000e220000002100 */
[----:B------:R-:W-:Y:S01]  /*0030*/  ELECT P0, URZ, PT ;  /* 0x00000000003f782f */ /* 0x000fe20003800000 */
[----:B------:R-:W-:Y:S01]  /*0040*/  BSSY B0, `(.L_x_127) ;  /* 0x000000e000007945 */ /* 0x000fe20003800000 */
[----:B0-----:R-:W-:-:S05]  /*0050*/  SHF.R.U32.HI R0, RZ, 0x5, R3 ;  /* 0x00000005ff007819 */ /* 0x001fca0000011603 */
[----:B------:R-:W0:Y:S02]  /*0060*/  SHFL.IDX PT, R2, R0, RZ, 0x1f ;  /* 0x00001fff00027589 */ /* 0x000e2400000e0000 */
[----:B0-----:R-:W-:Y:S02]  /*0070*/  ISETP.EQ.AND P0, PT, R2, RZ, P0 ;  /* 0x000000ff0200720c */ /* 0x001fe40000702270 */
[----:B------:R-:W-:-:S11]  /*0080*/  SHF.R.U32.HI R2, RZ, 0x7, R3 ;  /* 0x00000007ff027819 */ /* 0x000fd60000011603 */
[----:B------:R-:W-:Y:S05]  /*0090*/  @!P0 BRA `(.L_x_128) ;  /* 0x0000000000208947 */ /* 0x000fea0003800000 */
        /* <DEDUP_REMOVED lines=8> */
.L_x_128:
[----:B------:R-:W-:Y:S05]  /*0120*/  BSYNC B0 ;  /* 0x0000000000007941 */ /* 0x000fea0003800000 */
.L_x_127:
        /* <DEDUP_REMOVED lines=41> */
.L_x_129:
        /* <DEDUP_REMOVED lines=22> */
.L_x_130:
        /* <DEDUP_REMOVED lines=18> */
.L_x_131:
        /* <DEDUP_REMOVED lines=22> */
.L_x_132:
        /* <DEDUP_REMOVED lines=22> */
.L_x_133:
[----:B------:R-:W-:Y:S01]  /*0900*/  PLOP3.LUT P0, PT, PT, PT, UP0, 0x80, 0x0 ;  /* 0x000000000000781c */ /* 0x000fe20003f0f008 */
[----:B------:R-:W-:Y:S01]  /*0910*/  UMOV UR42, 0x1 ;  /* 0x00000001002a7882 */ /* 0x000fe20000000000 */
[----:B------:R-:W-:Y:S01]  /*0920*/  NOP ;  /* 0x0000000000007918 */ /* 0x000fe20000000000 */
[----:B------:R-:W-:Y:S01]  /*0930*/  USEL UR42, UR42, 0x2, !UP0 ;  /* 0x000000022a2a7887 */ /* 0x000fe2000c000000 */
[----:B------:R-:W-:Y:S01]  /*0940*/  ULDC.64 UR52, c[0x0][0x208] ;  /* 0x0000820000347ab9 */ /* 0x000fe20000000a00 */
[----:B012-4-:R-:W-:Y:S08]  /*0950*/  BAR.SYNC.DEFER_BLOCKING 0x0 ;  /* 0x0000000000007b1d */ /* 0x017ff00000010000 */
[----:B------:R-:W-:Y:S05]  /*0960*/  @!P0 BRA `(.L_x_134) ;  /* 0x0000008400fc8947 */ /* 0x000fea0003800000 */
.L_x_135:
[----:B------:R-:W-:-:S08]  /*0970*/  NOP ;  /* 0x0000000000007918 */ /* 0x000fd00000000000 */
[----:B------:R-:W0:Y:S02]  /*0980*/  USETMAXREG.TRY_ALLOC.CTAPOOL UP0, 0xa0 ;  /* 0x000000a0000079c8 */ /* 0x000e240008000600 */
[----:B0-----:R-:W-:-:S13]  /*0990*/  PLOP3.LUT P0, PT, PT, PT, UP0, 0x80, 0x0 ;  /* 0x000000000000781c */ /* 0x001fda0003f0f008 */
[----:B------:R-:W-:Y:S05]  /*09a0*/  @!P0 BRA `(.L_x_135) ;  /* 0xfffffffc00f08947 */ /* 0x000fea000383ffff */
[----:B------:R-:W0:Y:S08]  /*09b0*/  S2UR UR5, SR_CgaCtaId ;  /* 0x00000000000579c3 */ /* 0x000e300000008800 */
[----:B------:R-:W-:Y:S06]  /*09c0*/  BAR.ARV 0x8, 0x200 ;  /* 0x0208000000007b1d */ /* 0x000fec0000002000 */
[----:B------:R-:W-:-:S02]  /*09d0*/  UMOV UR4, 0x400 ;  /* 0x0000040000047882 */ /* 0x000fc40000000000 */
[----:B------:R-:W-:Y:S01]  /*09e0*/  BAR.SYNC.DEFER_BLOCKING 0x5, 0x200 ;  /* 0x0148000000007b1d */ /* 0x000fe20000010000 */
[----:B0-----:R-:W-:-:S09]  /*09f0*/  ULEA UR4, UR5, UR4, 0x18 ;  /* 0x0000000405047291 */ /* 0x001fd2000f8ec03f */
[----:B------:R-:W0:Y:S01]  /*0a00*/  LDS.128 R40, [UR4+0x19cd0] ;  /* 0x019cd004ff287984 */ /* 0x000e220008000c00 */
[----:B------:R-:W-:Y:S01]  /*0a10*/  ULDC UR4, c[0x0][0xc3c] ;  /* 0x00030f0000047ab9 */ /* 0x000fe20000000800 */
[----:B------:R-:W-:Y:S06]  /*0a20*/  BAR.ARV 0x4, 0x200 ;  /* 0x0108000000007b1d */ /* 0x000fec0000002000 */
[----:B0-----:R-:W-:-:S13]  /*0a30*/  ISETP.GE.AND P0, PT, R43, UR4, PT ;  /* 0x000000042b007c0c */ /* 0x001fda000bf06270 */
[----:B------:R-:W-:Y:S05]  /*0a40*/  @P0 EXIT ;  /* 0x000000000000094d */ /* 0x000fea0003800000 */
[----:B------:R-:W0:Y:S01]  /*0a50*/  S2R R0, SR_TID.X ;  /* 0x0000000000007919 */ /* 0x000e220000002100 */
[----:B------:R-:W-:Y:S01]  /*0a60*/  R2UR UR5, R41 ;  /* 0x00000000290572ca */ /* 0x000fe200000e0000 */
[----:B------:R-:W-:Y:S01]  /*0a70*/  ULOP3.LUT UR45, UR42, 0x1, URZ, 0xfc, !UPT ;  /* 0x000000012a2d7892 */ /* 0x000fe2000f8efc3f */
[----:B------:R-:W-:Y:S01]  /*0a80*/  R2UR UR43, R42 ;  /* 0x000000002a2b72ca */ /* 0x000fe200000e0000 */
        /* <DEDUP_REMOVED lines=8> */
[-C--:B------:R-:W-:Y:S02]  /*0b10*/  LEA.HI R3, R0, R10.reuse, RZ, 0x5 ;  /* 0x0000000a00037211 */ /* 0x080fe400078f28ff */
[----:B------:R-:W-:Y:S01]  /*0b20*/  SHF.R.S32.HI R5, RZ, 0x4, R2 ;  /* 0x00000004ff057819 */ /* 0x000fe20000011402 */
[----:B------:R-:W-:Y:S01]  /*0b30*/  IMAD.IADD R23, R10, 0x1, -R23 ;  /* 0x000000010a177824 */ /* 0x000fe200078e0a17 */
[----:B------:R-:W-:Y:S01]  /*0b40*/  LEA.HI R0, R0, R10, RZ, 0x2 ;  /* 0x0000000a00007211 */ /* 0x000fe200078f10ff */
[----:B------:R-:W-:Y:S01]  /*0b50*/  IMAD.SHL.U32 R4, R3, 0x10, RZ ;  /* 0x0000001003047824 */ /* 0x000fe200078e00ff */
[----:B------:R-:W-:-:S02]  /*0b60*/  LOP3.LUT R3, R2, 0x7fffff0, RZ, 0xc0, !PT ;  /* 0x07fffff002037812 */ /* 0x000fc400078ec0ff */
[----:B------:R-:W-:Y:S02]  /*0b70*/  SHF.R.S32.HI R6, RZ, 0x1f, R23 ;  /* 0x0000001fff067819 */ /* 0x000fe40000011417 */
[----:B------:R-:W-:Y:S01]  /*0b80*/  LEA.HI R2, R2, R5, RZ, 0x1 ;  /* 0x0000000502027211 */ /* 0x000fe200078f08ff */
[----:B------:R-:W-:Y:S01]  /*0b90*/  IMAD.IADD R3, R10, 0x1, -R3 ;  /* 0x000000010a037824 */ /* 0x000fe200078e0a03 */
[----:B------:R-:W-:Y:S02]  /*0ba0*/  LEA.HI R7, R6, R23, RZ, 0x2 ;  /* 0x0000001706077211 */ /* 0x000fe400078f10ff */
[----:B------:R-:W-:Y:S02]  /*0bb0*/  LOP3.LUT R4, R4, 0xfffffe00, RZ, 0xc0, !PT ;  /* 0xfffffe0004047812 */ /* 0x000fe400078ec0ff */
[--C-:B------:R-:W-:Y:S02]  /*0bc0*/  SHF.R.S32.HI R8, RZ, 0x2, R7.reuse ;  /* 0x00000002ff087819 */ /* 0x100fe40000011407 */
[----:B------:R-:W-:Y:S01]  /*0bd0*/  SHF.R.S32.HI R9, RZ, 0x1f, R7 ;  /* 0x0000001fff097819 */ /* 0x000fe20000011407 */
[----:B------:R-:W-:Y:S01]  /*0be0*/  IMAD R3, R3, 0x20, R4 ;  /* 0x0000002003037824 */ /* 0x000fe200078e0204 */
[----:B------:R-:W-:-:S02]  /*0bf0*/  SHF.R.S32.HI R152, RZ, 0x7, R152 ;  /* 0x00000007ff987819 */ /* 0x000fc40000011498 */
[----:B------:R-:W-:Y:S02]  /*0c00*/  LOP3.LUT R2, R2, 0x1ffffffe, RZ, 0xc0, !PT ;  /* 0x1ffffffe02027812 */ /* 0x000fe400078ec0ff */
[----:B------:R-:W-:Y:S01]  /*0c10*/  LOP3.LUT R19, R0, 0xfffffffc, RZ, 0xc0, !PT ;  /* 0xfffffffc00137812 */ /* 0x000fe200078ec0ff */
[----:B------:R-:W-:Y:S01]  /*0c20*/  IMAD.HI R4, R152, 0x55555556, RZ ;  /* 0x5555555698047827 */ /* 0x000fe200078e02ff */
[----:B------:R-:W-:Y:S02]  /*0c30*/  LEA.HI R9, R9, R8, RZ, 0x3 ;  /* 0x0000000809097211 */ /* 0x000fe400078f18ff */
[----:B------:R-:W-:Y:S01]  /*0c40*/  LEA.HI R6, R6, R23, RZ, 0x5 ;  /* 0x0000001706067211 */ /* 0x000fe200078f28ff */
[----:B------:R-:W-:Y:S01]  /*0c50*/  IMAD.IADD R2, R5, 0x1, -R2 ;  /* 0x0000000105027824 */ /* 0x000fe200078e0a02 */
[----:B------:R-:W-:Y:S01]  /*0c60*/  LOP3.LUT R9, R9, 0xfffffff8, RZ, 0xc0, !PT ;  /* 0xfffffff809097812 */ /* 0x000fe200078ec0ff */
[----:B------:R-:W-:Y:S01]  /*0c70*/  IMAD.IADD R19, R10, 0x1, -R19 ;  /* 0x000000010a137824 */ /* 0x000fe200078e0a13 */
[----:B------:R-:W-:Y:S01]  /*0c80*/  LEA.HI R5, R4, R4, RZ, 0x1 ;  /* 0x0000000404057211 */ /* 0x000fe200078f08ff */
[----:B------:R-:W-:Y:S01]  /*0c90*/  IMAD R156, R2, 0x8, R3 ;  /* 0x00000008029c7824 */ /* 0x000fe200078e0203 */
[----:B------:R-:W-:Y:S01]  /*0ca0*/  SHF.R.S32.HI R6, RZ, 0x5, R6 ;  /* 0x00000005ff067819 */ /* 0x000fe20000011406 */
[----:B------:R-:W-:Y:S01]  /*0cb0*/  IMAD.IADD R9, R8, 0x1, -R9 ;  /* 0x0000000108097824 */ /* 0x000fe200078e0a09 */
[C---:B------:R-:W-:Y:S01]  /*0cc0*/  LEA.HI R2, R19.reuse, R19, RZ, 0x1 ;  /* 0x0000001313027211 */ /* 0x040fe200078f08ff */
[----:B------:R-:W-:Y:S01]  /*0cd0*/  IMAD.SHL.U32 R16, R19, 0x8, RZ ;  /* 0x0000000813107824 */ /* 0x000fe200078e00ff */
[----:B------:R-:W-:Y:S01]  /*0ce0*/  LOP3.LUT R4, R7, 0x7ffffffc, RZ, 0xc0, !PT ;  /* 0x7ffffffc07047812 */ /* 0x000fe200078ec0ff */
[----:B------:R-:W-:Y:S01]  /*0cf0*/  IMAD R5, R5, -0x3, R152 ;  /* 0xfffffffd05057824 */ /* 0x000fe200078e0298 */
[----:B------:R-:W-:Y:S01]  /*0d00*/  LOP3.LUT R2, R2, 0x1ffffffe, RZ, 0xc0, !PT ;  /* 0x1ffffffe02027812 */ /* 0x000fe200078ec0ff */
[----:B------:R-:W-:Y:S01]  /*0d10*/  IMAD R6, R6, 0x10, R9 ;  /* 0x0000001006067824 */ /* 0x000fe200078e0209 */
[----:B------:R-:W-:Y:S01]  /*0d20*/  SHF.R.S32.HI R22, RZ, 0x2, R0 ;  /* 0x00000002ff167819 */ /* 0x000fe20000011400 */
[----:B------:R-:W-:-:S02]  /*0d30*/  VIADD R17, R16, 0x20 ;  /* 0x0000002010117836 */ /* 0x000fc40000000000 */
[----:B------:R-:W-:Y:S02]  /*0d40*/  VIADD R18, R16, 0x40 ;  /* 0x0000004010127836 */ /* 0x000fe40000000000 */
[----:B------:R-:W-:Y:S01]  /*0d50*/  IMAD.MOV.U32 R7, RZ, RZ, -0x2 ;  /* 0xfffffffeff077424 */ /* 0x000fe200078e00ff */
[----:B------:R-:W-:Y:S01]  /*0d60*/  SHF.R.S32.HI R0, RZ, 0x1f, R17 ;  /* 0x0000001fff007819 */ /* 0x000fe20000011411 */
[----:B------:R-:W-:Y:S01]  /*0d70*/  IMAD.IADD R4, R23, 0x1, -R4 ;  /* 0x0000000117047824 */ /* 0x000fe200078e0a04 */
[----:B------:R-:W-:Y:S01]  /*0d80*/  SHF.R.S32.HI R157, RZ, 0x1f, R18 ;  /* 0x0000001fff9d7819 */ /* 0x000fe20000011412 */
[----:B------:R-:W-:Y:S02]  /*0d90*/  IMAD R153, R5, 0x40, R6 ;  /* 0x0000004005997824 */ /* 0x000fe400078e0206 */
[----:B------:R-:W-:Y:S02]  /*0da0*/  IMAD.IADD R2, R19, 0x1, -R2 ;  /* 0x0000000113027824 */ /* 0x000fe400078e0a02 */
[----:B------:R-:W-:-:S02]  /*0db0*/  IMAD R154, R4, R7, 0x80 ;  /* 0x00000080049a7424 */ /* 0x000fc400078e0207 */
[----:B------:R-:W-:-:S07]  /*0dc0*/  IMAD R155, R2, 0x8, R153 ;  /* 0x00000008029b7824 */ /* 0x000fce00078e0299 */
.L_x_171:
[----:B01-34-:R-:W0:Y:S01]  /*0dd0*/  LDC.64 R2, c[0x0][0xc88] ;  /* 0x00032200ff027b82 */ /* 0x01be220000000a00 */
[----:B------:R-:W-:Y:S01]  /*0de0*/  ULDC.64 UR6, c[0x0][0xa28] ;  /* 0x00028a0000067ab9 */ /* 0x000fe20000000a00 */
[----:B------:R-:W-:Y:S01]  /*0df0*/  ULDC.64 UR8, c[0x0][0xa20] ;  /* 0x0002880000087ab9 */ /* 0x000fe20000000a00 */
[----:B------:R-:W-:Y:S01]  /*0e00*/  ULDC UR47, c[0x0][0x2f0] ;  /* 0x0000bc00002f7ab9 */ /* 0x000fe20000000800 */
[----:B0-----:R-:W-:-:S06]  /*0e10*/  IMAD.WIDE R2, R43, 0x4, R2 ;  /* 0x000000042b027825 */ /* 0x001fcc00078e0202 */
[----:B--2---:R-:W2:Y:S01]  /*0e20*/  LDG.E R2, desc[UR52][R2.64] ;  /* 0x0000003402027981 */ /* 0x004ea2000c1e1900 */
[----:B------:R-:W-:Y:S02]  /*0e30*/  UISETP.NE.U32.AND UP0, UPT, UR6, URZ, UPT ;  /* 0x0000003f0600728c */ /* 0x000fe4000bf05070 */
[----:B------:R-:W-:Y:S02]  /*0e40*/  UISETP.NE.U32.AND UP1, UPT, UR8, URZ, UPT ;  /* 0x0000003f0800728c */ /* 0x000fe4000bf25070 */
[----:B------:R-:W-:Y:S02]  /*0e50*/  UISETP.NE.AND.EX UP0, UPT, UR7, URZ, UPT, UP0 ;  /* 0x0000003f0700728c */ /* 0x000fe4000bf05300 */
[----:B------:R-:W-:-:S04]  /*0e60*/  UISETP.NE.AND.EX UP1, UPT, UR9, URZ, UPT, UP1 ;  /* 0x0000003f0900728c */ /* 0x000fc8000bf25310 */
[----:B------:R-:W-:Y:S02]  /*0e70*/  PLOP3.LUT P0, PT, PT, PT, UP0, 0x80, 0x0 ;  /* 0x000000000000781c */ /* 0x000fe40003f0f008 */
[----:B------:R-:W-:Y:S02]  /*0e80*/  PLOP3.LUT P1, PT, PT, PT, UP1, 0x80, 0x0 ;  /* 0x000000000000781c */ /* 0x000fe40003f2f018 */
[----:B--2---:R-:W-:-:S13]  /*0e90*/  R2UR UR41, R2 ;  /* 0x00000000022972ca */ /* 0x004fda00000e0000 */
[----:B------:R-:W-:Y:S02]  /*0ea0*/  USHF.R.S32.HI UR40, URZ, 0x1f, UR41 ;  /* 0x0000001f3f287899 */ /* 0x000fe40008011429 */
[----:B------:R-:W-:Y:S02]  /*0eb0*/  @UP0 ULEA UR6, UP2, UR41, UR6, 0x2 ;  /* 0x0000000629060291 */ /* 0x000fe4000f84103f */
[----:B------:R-:W-:Y:S02]  /*0ec0*/  @UP1 ULEA UR8, UP3, UR41, UR8, 0x2 ;  /* 0x0000000829081291 */ /* 0x000fe4000f86103f */
[----:B------:R-:W-:Y:S02]  /*0ed0*/  @UP0 ULEA.HI.X UR7, UR41, UR7, UR40, 0x2, UP2 ;  /* 0x0000000729070291 */ /* 0x000fe400090f1428 */
[----:B------:R-:W-:Y:S01]  /*0ee0*/  @UP1 ULEA.HI.X UR9, UR41, UR9, UR40, 0x2, UP3 ;  /* 0x0000000929091291 */ /* 0x000fe200098f1428 */
[----:B------:R-:W-:Y:S02]  /*0ef0*/  IMAD.U32 R2, RZ, RZ, UR6 ;  /* 0x00000006ff027e24 */ /* 0x000fe4000f8e00ff */
[----:B------:R-:W-:-:S02]  /*0f00*/  IMAD.U32 R4, RZ, RZ, UR8 ;  /* 0x00000008ff047e24 */ /* 0x000fc4000f8e00ff */
[----:B------:R-:W-:Y:S01]  /*0f10*/  IMAD.U32 R3, RZ, RZ, UR7 ;  /* 0x00000007ff037e24 */ /* 0x000fe2000f8e00ff */
[----:B------:R-:W-:Y:S01]  /*0f20*/  ULDC.64 UR6, c[0x0][0x418] ;  /* 0x0001060000067ab9 */ /* 0x000fe20000000a00 */
[----:B------:R-:W-:-:S03]  /*0f30*/  IMAD.U32 R5, RZ, RZ, UR9 ;  /* 0x00000009ff057e24 */ /* 0x000fc6000f8e00ff */
[----:B------:R-:W2:Y:S04]  /*0f40*/  @P0 LDG.E R2, desc[UR52][R2.64] ;  /* 0x0000003402020981 */ /* 0x000ea8000c1e1900 */
[----:B------:R-:W3:Y:S01]  /*0f50*/  @P1 LDG.E R4, desc[UR52][R4.64] ;  /* 0x0000003404041981 */ /* 0x000ee2000c1e1900 */
[----:B------:R-:W-:Y:S01]  /*0f60*/  UISETP.NE.U32.AND UP0, UPT, UR6, URZ, UPT ;  /* 0x0000003f0600728c */ /* 0x000fe2000bf05070 */
[----:B------:R-:W-:Y:S01]  /*0f70*/  IMAD.MOV.U32 R0, RZ, RZ, RZ ;  /* 0x000000ffff007224 */ /* 0x000fe200078e00ff */
[----:B------:R-:W-:Y:S01]  /*0f80*/  UMOV UR4, URZ ;  /* 0x0000003f00047c82 */ /* 0x000fe20008000000 */
[----:B------:R-:W-:Y:S01]  /*0f90*/  ULDC UR6, c[0x0][0x424] ;  /* 0x0001090000067ab9 */ /* 0x000fe20000000800 */
[----:B------:R-:W-:Y:S01]  /*0fa0*/  UISETP.NE.AND.EX UP0, UPT, UR7, URZ, UPT, UP0 ;  /* 0x0000003f0700728c */ /* 0x000fe2000bf05300 */
[----:B------:R-:W-:Y:S01]  /*0fb0*/  IMAD.MOV.U32 R135, RZ, RZ, RZ ;  /* 0x000000ffff877224 */ /* 0x000fe200078e00ff */
[----:B------:R-:W-:Y:S01]  /*0fc0*/  UMOV UR39, UR5 ;  /* 0x0000000500277c82 */ /* 0x000fe20008000000 */
[----:B------:R-:W-:Y:S01]  /*0fd0*/  CS2R R8, SRZ ;  /* 0x0000000000087805 */ /* 0x000fe2000001ff00 */
[----:B------:R-:W-:Y:S01]  /*0fe0*/  USEL UR6, UR6, 0x1, UP0 ;  /* 0x0000000106067887 */ /* 0x000fe20008000000 */
[----:B------:R-:W-:-:S02]  /*0ff0*/  CS2R R10, SRZ ;  /* 0x00000000000a7805 */ /* 0x000fc4000001ff00 */
[----:B------:R-:W-:Y:S02]  /*1000*/  CS2R R12, SRZ ;  /* 0x00000000000c7805 */ /* 0x000fe4000001ff00 */
[----:B------:R-:W-:Y:S01]  /*1010*/  CS2R R14, SRZ ;  /* 0x00000000000e7805 */ /* 0x000fe2000001ff00 */
[----:B------:R-:W-:Y:S01]  /*1020*/  UIMAD UR47, UR6, UR47, URZ ;  /* 0x0000002f062f72a4 */ /* 0x000fe2000f8e023f */
        /* <DEDUP_REMOVED lines=13> */
[----:B--2---:R-:W-:Y:S01]  /*1100*/  @P0 R2UR UR4, R2 ;  /* 0x00000000020402ca */ /* 0x004fe200000e0000 */
[----:B------:R-:W-:Y:S01]  /*1110*/  IMAD.MOV.U32 R2, RZ, RZ, RZ ;  /* 0x000000ffff027224 */ /* 0x000fe200078e00ff */
[----:B------:R-:W-:Y:S02]  /*1120*/  PLOP3.LUT P0, PT, PT, PT, PT, 0x80, 0x0 ;  /* 0x000000000000781c */ /* 0x000fe40003f0f070 */
[----:B---3--:R-:W-:Y:S01]  /*1130*/  @P1 R2UR UR47, R4 ;  /* 0x00000000042f12ca */ /* 0x008fe200000e0000 */
[----:B------:R-:W-:-:S14]  /*1140*/  @P1 BRA `(.L_x_136) ;  /* 0x0000000000341947 */ /* 0x000fdc0003800000 */
[----:B------:R-:W-:Y:S02]  /*1150*/  ULDC.64 UR6, c[0x0][0xa08] ;  /* 0x0002820000067ab9 */ /* 0x000fe40000000a00 */
[----:B------:R-:W-:-:S04]  /*1160*/  ISETP.NE.U32.AND P1, PT, RZ, UR6, PT ;  /* 0x00000006ff007c0c */ /* 0x000fc8000bf25070 */
[----:B------:R-:W-:-:S13]  /*1170*/  ISETP.NE.AND.EX P1, PT, RZ, UR7, PT, P1 ;  /* 0x00000007ff007c0c */ /* 0x000fda000bf25310 */
[----:B------:R-:W-:Y:S05]  /*1180*/  @!P1 BRA `(.L_x_136) ;  /* 0x0000000000249947 */ /* 0x000fea0003800000 */
[----:B------:R-:W-:Y:S02]  /*1190*/  ULDC.64 UR6, c[0x0][0xa08] ;  /* 0x0002820000067ab9 */ /* 0x000fe40000000a00 */
[----:B------:R-:W-:-:S06]  /*11a0*/  UIMAD.WIDE UR6, UR41, 0x4, UR6 ;  /* 0x00000004290678a5 */ /* 0x000fcc000f8e0206 */
[----:B------:R-:W-:Y:S02]  /*11b0*/  IMAD.U32 R4, RZ, RZ, UR6 ;  /* 0x00000006ff047e24 */ /* 0x000fe4000f8e00ff */
[----:B------:R-:W-:-:S05]  /*11c0*/  IMAD.U32 R5, RZ, RZ, UR7 ;  /* 0x00000007ff057e24 */ /* 0x000fca000f8e00ff */
[----:B------:R-:W2:Y:S04]  /*11d0*/  LDG.E R6, desc[UR52][R4.64] ;  /* 0x0000003404067981 */ /* 0x000ea8000c1e1900 */
[----:B------:R-:W3:Y:S01]  /*11e0*/  LDG.E R3, desc[UR52][R4.64+0x4] ;  /* 0x0000043404037981 */ /* 0x000ee2000c1e1900 */
[----:B--2---:R-:W-:Y:S02]  /*11f0*/  R2UR UR47, R6 ;  /* 0x00000000062f72ca */ /* 0x004fe400000e0000 */
[----:B---3--:R-:W-:-:S13]  /*1200*/  R2UR UR5, R3 ;  /* 0x00000000030572ca */ /* 0x008fda00000e0000 */
[----:B------:R-:W-:-:S12]  /*1210*/  UIADD3 UR47, -UR47, UR5, URZ ;  /* 0x000000052f2f7290 */ /* 0x000fd8000fffe13f */
.L_x_136:
[----:B------:R-:W-:Y:S01]  /*1220*/  UIADD3 UR47, -UR4, UR47, URZ ;  /* 0x0000002f042f7290 */ /* 0x000fe2000fffe13f */
[----:B------:R-:W-:Y:S01]  /*1230*/  CS2R R4, SRZ ;  /* 0x0000000000047805 */ /* 0x000fe2000001ff00 */
[----:B------:R-:W-:Y:S01]  /*1240*/  UMOV UR44, UR43 ;  /* 0x0000002b002c7c82 */ /* 0x000fe20008000000 */
[----:B------:R-:W-:Y:S01]  /*1250*/  CS2R R52, SRZ ;  /* 0x0000000000347805 */ /* 0x000fe2000001ff00 */
[----:B------:R-:W-:Y:S01]  /*1260*/  UISETP.GE.AND UP0, UPT, UR47, 0x1, UPT ;  /* 0x000000012f00788c */ /* 0x000fe2000bf06270 */
[----:B------:R-:W-:Y:S01]  /*1270*/  CS2R R54, SRZ ;  /* 0x0000000000367805 */ /* 0x000fe2000001ff00 */
[----:B------:R-:W-:Y:S01]  /*1280*/  UIADD3 UR4, UR47, 0x7f, URZ ;  /* 0x0000007f2f047890 */ /* 0x000fe2000fffe03f */
[----:B------:R-:W-:Y:S02]  /*1290*/  CS2R R56, SRZ ;  /* 0x0000000000387805 */ /* 0x000fe4000001ff00 */
[----:B------:R-:W-:Y:S02]  /*12a0*/  CS2R R58, SRZ ;  /* 0x00000000003a7805 */ /* 0x000fe4000001ff00 */
[----:B------:R-:W-:-:S02]  /*12b0*/  CS2R R60, SRZ ;  /* 0x00000000003c7805 */ /* 0x000fc4000001ff00 */
[----:B------:R-:W-:Y:S01]  /*12c0*/  PLOP3.LUT P1, PT, PT, PT, UP0, 0x80, 0x0 ;  /* 0x000000000000781c */ /* 0x000fe20003f2f008 */
[----:B------:R-:W-:Y:S01]  /*12d0*/  USHF.R.S32.HI UR5, URZ, 0x1f, UR4 ;  /* 0x0000001f3f057899 */ /* 0x000fe20008011404 */
[----:B------:R-:W-:-:S03]  /*12e0*/  IMAD.MOV.U32 R62, RZ, RZ, RZ ;  /* 0x000000ffff3e7224 */ /* 0x000fc600078e00ff */
[----:B------:R-:W-:-:S08]  /*12f0*/  ULEA.HI UR46, UR5, UR4, URZ, 0x7 ;  /* 0x00000004052e7291 */ /* 0x000fd0000f8f383f */
[----:B------:R-:W-:Y:S05]  /*1300*/  @!P1 BRA `(.L_x_137) ;  /* 0x0000005c00289947 */ /* 0x000fea0003800000 */
[----:B------:R-:W0:Y:S01]  /*1310*/  SHFL.IDX PT, R0, R152, RZ, 0x1f ;  /* 0x00001fff98007589 */ /* 0x000e2200000e0000 */
[----:B------:R-:W1:Y:S01]  /*1320*/  S2UR UR8, SR_CgaCtaId ;  /* 0x00000000000879c3 */ /* 0x000e620000008800 */
[----:B------:R-:W-:Y:S01]  /*1330*/  UMOV UR7, 0x400 ;  /* 0x0000040000077882 */ /* 0x000fe20000000000 */
[----:B------:R-:W-:Y:S01]  /*1340*/  USHF.R.S32.HI UR46, URZ, 0x7, UR46 ;  /* 0x000000073f2e7899 */ /* 0x000fe2000801142e */
[----:B0-----:R-:W-:Y:S01]  /*1350*/  R2UR UR6, R0 ;  /* 0x00000000000672ca */ /* 0x001fe200000e0000 */
[----:B-1----:R-:W-:-:S12]  /*1360*/  ULEA UR7, UR8, UR7, 0x18 ;  /* 0x0000000708077291 */ /* 0x002fd8000f8ec03f */
[----:B------:R-:W-:Y:S02]  /*1370*/  UIMAD.WIDE UR4, UR6, 0x55555556, URZ ;  /* 0x55555556060478a5 */ /* 0x000fe4000f8e023f */
[----:B------:R-:W-:Y:S02]  /*1380*/  UIADD3 UR4, UR7, 0xf000, URZ ;  /* 0x0000f00007047890 */ /* 0x000fe4000fffe03f */
[----:B------:R-:W-:Y:S02]  /*1390*/  ULEA.HI UR5, UR5, UR5, URZ, 0x1 ;  /* 0x0000000505057291 */ /* 0x000fe4000f8f083f */
[----:B------:R-:W-:Y:S02]  /*13a0*/  ULOP3.LUT UP0, URZ, UR4, 0x3ff, URZ, 0xc0, !UPT ;  /* 0x000003ff043f7892 */ /* 0x000fe4000f80c03f */
[----:B------:R-:W-:-:S04]  /*13b0*/  UIMAD UR5, UR5, -0x3, UR6 ;  /* 0xfffffffd050578a4 */ /* 0x000fc8000f8e0206 */
[----:B------:R-:W-:Y:S01]  /*13c0*/  PLOP3.LUT P0, PT, PT, PT, UP0, 0x80, 0x0 ;  /* 0x000000000000781c */ /* 0x000fe20003f0f008 */
[----:B------:R-:W-:-:S04]  /*13d0*/  ULEA UR5, UR5, UR4, 0xb ;  /* 0x0000000405057291 */ /* 0x000fc8000f8e583f */
[----:B------:R-:W-:-:S04]  /*13e0*/  USHF.R.U32.HI UR5, URZ, 0x4, UR5 ;  /* 0x000000043f057899 */ /* 0x000fc80008011605 */
[----:B------:R-:W-:-:S04]  /*13f0*/  ULOP3.LUT UR48, UR5, 0x3fff, URZ, 0xc0, !UPT ;  /* 0x00003fff05307892 */ /* 0x000fc8000f8ec03f */
[----:B------:R-:W-:Y:S08]  /*1400*/  @!P0 BRA `(.L_x_138) ;  /* 0x0000000000408947 */ /* 0x000ff00003800000 */
        /* <DEDUP_REMOVED lines=16> */
.L_x_138:
        /* <DEDUP_REMOVED lines=10> */
[----:B------:R-:W-:Y:S01]  /*15b0*/  @UP0 ULDC.64 UR14, c[0x0][0x9a8] ;  /* 0x00026a00000e0ab9 */ /* 0x000fe20000000a00 */
[----:B------:R-:W-:Y:S01]  /*15c0*/  @UP0 ULDC.64 UR18, c[0x0][0x9b0] ;  /* 0x00026c0000120ab9 */ /* 0x000fe20000000a00 */
[----:B------:R-:W-:Y:S01]  /*15d0*/  @UP1 ULDC.64 UR16, c[0x0][0x9b8] ;  /* 0x00026e0000101ab9 */ /* 0x000fe20000000a00 */
[----:B------:R-:W-:Y:S02]  /*15e0*/  @UP0 UIMAD UR8, UR40, UR14, URZ ;  /* 0x0000000e280802a4 */ /* 0x000fe4000f8e023f */
[----:B------:R-:W-:Y:S02]  /*15f0*/  @UP1 UIMAD UR10, UR40, UR16, URZ ;  /* 0x00000010280a12a4 */ /* 0x000fe4000f8e023f */
[----:B------:R-:W-:Y:S02]  /*1600*/  @UP0 UIMAD UR15, UR41, UR15, UR8 ;  /* 0x0000000f290f02a4 */ /* 0x000fe4000f8e0208 */
[----:B------:R-:W-:Y:S02]  /*1610*/  @UP1 UIMAD.WIDE.U32 UR8, UR41, UR16, URZ ;  /* 0x00000010290812a5 */ /* 0x000fe4000f8e003f */
[----:B------:R-:W-:-:S02]  /*1620*/  @UP0 UIMAD.WIDE.U32 UR12, UR41, UR14, URZ ;  /* 0x0000000e290c02a5 */ /* 0x000fc4000f8e003f */
[----:B------:R-:W-:Y:S02]  /*1630*/  @UP1 UIMAD UR16, UR41, UR17, UR10 ;  /* 0x00000011291012a4 */ /* 0x000fe4000f8e020a */
[----:B------:R-:W-:Y:S02]  /*1640*/  @UP1 USHF.R.S32.HI UR17, URZ, 0x1f, UR43 ;  /* 0x0000001f3f111899 */ /* 0x000fe4000801142b */
[----:B------:R-:W-:Y:S01]  /*1650*/  @UP0 USHF.R.S32.HI UR14, URZ, 0x1f, UR43 ;  /* 0x0000001f3f0e0899 */ /* 0x000fe2000801142b */
[----:B------:R-:W-:Y:S01]  /*1660*/  @UP1 ULDC.64 UR10, c[0x0][0x9c0] ;  /* 0x00027000000a1ab9 */ /* 0x000fe20000000a00 */
[----:B------:R-:W-:Y:S02]  /*1670*/  @UP0 UIADD3 UR13, UR13, UR15, URZ ;  /* 0x0000000f0d0d0290 */ /* 0x000fe4000fffe03f */
[----:B------:R-:W-:Y:S02]  /*1680*/  @UP1 UIMAD UR15, UR17, UR10, URZ ;  /* 0x0000000a110f12a4 */ /* 0x000fe4000f8e023f */
[----:B------:R-:W-:-:S02]  /*1690*/  @UP0 UIMAD UR14, UR14, UR18, URZ ;  /* 0x000000120e0e02a4 */ /* 0x000fc4000f8e023f */
[----:B------:R-:W-:Y:S02]  /*16a0*/  @UP1 UIADD3 UR9, UR9, UR16, URZ ;  /* 0x0000001009091290 */ /* 0x000fe4000fffe03f */
[----:B------:R-:W-:Y:S02]  /*16b0*/  @UP1 UIMAD UR15, UR43, UR11, UR15 ;  /* 0x0000000b2b0f12a4 */ /* 0x000fe4000f8e020f */
[----:B------:R-:W-:Y:S02]  /*16c0*/  @UP0 UIMAD UR14, UR43, UR19, UR14 ;  /* 0x000000132b0e02a4 */ /* 0x000fe4000f8e020e */
[----:B------:R-:W-:Y:S02]  /*16d0*/  @UP0 UIMAD.WIDE.U32 UR12, UR43, UR18, UR12 ;  /* 0x000000122b0c02a5 */ /* 0x000fe4000f8e000c */
[----:B------:R-:W-:Y:S02]  /*16e0*/  @UP1 UIMAD.WIDE.U32 UR10, UR43, UR10, UR8 ;  /* 0x0000000a2b0a12a5 */ /* 0x000fe4000f8e0008 */
[----:B------:R-:W-:-:S02]  /*16f0*/  @UP0 UIADD3 UR9, UR13, UR14, URZ ;  /* 0x0000000e0d090290 */ /* 0x000fc4000fffe03f */
[----:B------:R-:W-:Y:S02]  /*1700*/  @UP0 ULEA UR6, UP2, UR12, UR6, 0x2 ;  /* 0x000000060c060291 */ /* 0x000fe4000f84103f */
[----:B------:R-:W-:Y:S02]  /*1710*/  @UP1 UIADD3 UR8, UR11, UR15, URZ ;  /* 0x0000000f0b081290 */ /* 0x000fe4000fffe03f */
[----:B------:R-:W-:Y:S02]  /*1720*/  @UP1 ULEA UR4, UP3, UR10, UR4, 0x2 ;  /* 0x000000040a041291 */ /* 0x000fe4000f86103f */
[----:B------:R-:W-:Y:S01]  /*1730*/  @UP0 ULEA.HI.X UR7, UR12, UR7, UR9, 0x2, UP2 ;  /* 0x000000070c070291 */ /* 0x000fe200090f1409 */
[----:B------:R-:W-:Y:S01]  /*1740*/  IMAD.U32 R4, RZ, RZ, UR6 ;  /* 0x00000006ff047e24 */ /* 0x000fe2000f8e00ff */
[----:B------:R-:W-:Y:S02]  /*1750*/  @UP1 ULEA.HI.X UR5, UR10, UR5, UR8, 0x2, UP3 ;  /* 0x000000050a051291 */ /* 0x000fe400098f1408 */
[----:B------:R-:W-:-:S02]  /*1760*/  IMAD.U32 R6, RZ, RZ, UR4 ;  /* 0x00000004ff067e24 */ /* 0x000fc4000f8e00ff */
[----:B------:R-:W-:Y:S02]  /*1770*/  IMAD.U32 R5, RZ, RZ, UR7 ;  /* 0x00000007ff057e24 */ /* 0x000fe4000f8e00ff */
[----:B------:R-:W-:-:S03]  /*1780*/  IMAD.U32 R7, RZ, RZ, UR5 ;  /* 0x00000005ff077e24 */ /* 0x000fc6000f8e00ff */
[----:B------:R0:W2:Y:S04]  /*1790*/  @P0 LDG.E R9, desc[UR52][R4.64] ;  /* 0x0000003404090981 */ /* 0x0000a8000c1e1900 */
[----:B------:R-:W2:Y:S01]  /*17a0*/  @P1 LDG.E R0, desc[UR52][R6.64] ;  /* 0x0000003406001981 */ /* 0x000ea2000c1e1900 */
[----:B------:R-:W1:Y:S01]  /*17b0*/  S2UR UR5, SR_CgaCtaId ;  /* 0x00000000000579c3 */ /* 0x000e620000008800 */
[----:B------:R-:W-:Y:S01]  /*17c0*/  ULEA.HI UR4, UR38, UR38, URZ, 0x1 ;  /* 0x0000002626047291 */ /* 0x000fe2000f8f083f */
[----:B------:R-:W-:-:S03]  /*17d0*/  MOV R2, 0x400 ;  /* 0x0000040000027802 */ /* 0x000fc60000000f00 */
[----:B------:R-:W-:Y:S01]  /*17e0*/  ULOP3.LUT UR4, UR4, 0xfffffffe, URZ, 0xc0, !UPT ;  /* 0xfffffffe04047892 */ /* 0x000fe2000f8ec03f */
[----:B0-----:R-:W-:-:S03]  /*17f0*/  IMAD.U32 R4, RZ, RZ, UR45 ;  /* 0x0000002dff047e24 */ /* 0x001fc6000f8e00ff */
[----:B------:R-:W-:Y:S02]  /*1800*/  UIADD3 UR4, UR38, -UR4, URZ ;  /* 0x8000000426047290 */ /* 0x000fe4000fffe03f */
[----:B------:R-:W-:-:S04]  /*1810*/  ISETP.NE.AND P0, PT, R4, 0x3, PT ;  /* 0x000000030400780c */ /* 0x000fc80003f05270 */
[----:B------:R-:W-:Y:S01]  /*1820*/  IMAD.U32 R11, RZ, RZ, UR4 ;  /* 0x00000004ff0b7e24 */ /* 0x000fe2000f8e00ff */
[----:B------:R-:W-:-:S04]  /*1830*/  ULDC UR4, c[0x0][0x9d8] ;  /* 0x0002760000047ab9 */ /* 0x000fc80000000800 */
[----:B------:R-:W-:Y:S01]  /*1840*/  SHF.L.U32 R11, R11, 0x1f, RZ ;  /* 0x0000001f0b0b7819 */ /* 0x000fe200000006ff */
[----:B-1----:R-:W-:-:S05]  /*1850*/  IMAD.U32 R3, RZ, RZ, UR5 ;  /* 0x00000005ff037e24 */ /* 0x002fca000f8e00ff */
[----:B------:R-:W-:-:S04]  /*1860*/  LEA R2, R3, R2, 0x18 ;  /* 0x0000000203027211 */ /* 0x000fc800078ec0ff */
[----:B------:R-:W0:Y:S01]  /*1870*/  SYNCS.PHASECHK.TRANS64.TRYWAIT P1, [R2+URZ+0x19c00], R11 ;  /* 0x019c000b020075a7 */ /* 0x000e22000802017f */
[----:B--2---:R-:W-:-:S04]  /*1880*/  FMUL.FTZ R0, R9, R0 ;  /* 0x0000000009007220 */ /* 0x004fc80000410000 */
[----:B------:R-:W-:Y:S01]  /*1890*/  FMUL.FTZ R0, R0, UR4 ;  /* 0x0000000400007c20 */ /* 0x000fe20008410000 */
[----:B0-----:R-:W-:Y:S06]  /*18a0*/  @!P1 BRA `(.L_x_139) ;  /* 0x000000c800349947 */ /* 0x001fec0003800000 */
.L_x_271:
[----:B------:R-:W-:Y:S05]  /*18b0*/  @!P0 BRA `(.L_x_140) ;  /* 0x0000000000048947 */ /* 0x000fea0003800000 */
[----:B------:R-:W-:Y:S01]  /*18c0*/  BPT.TRAP 0x1 ;  /* 0x000000040000795c */ /* 0x000fe20000300000 */
.L_x_140:
[----:B------:R-:W-:Y:S02]  /*18d0*/  IMAD.U32 R5, RZ, RZ, UR36 ;  /* 0x00000024ff057e24 */ /* 0x000fe4000f8e00ff */
[----:B------:R-:W-:Y:S02]  /*18e0*/  IMAD.U32 R6, RZ, RZ, UR37 ;  /* 0x00000025ff067e24 */ /* 0x000fe4000f8e00ff */
[----:B------:R-:W-:-:S03]  /*18f0*/  IMAD R4, R5, 0x8, R2 ;  /* 0x0000000805047824 */ /* 0x000fc600078e0202 */
[----:B------:R-:W-:-:S04]  /*1900*/  SHF.L.U32 R5, R6, 0x1f, RZ ;  /* 0x0000001f06057819 */ /* 0x000fc800000006ff */
[----:B------:R1:W2:Y:S01]  /*1910*/  SYNCS.PHASECHK.TRANS64.TRYWAIT P1, [R4+URZ+0x19c30], R5 ;  /* 0x019c3005040075a7 */ /* 0x0002a2000802017f */
[----:B------:R-:W-:Y:S05]  /*1920*/  @!P0 BRA `(.L_x_141) ;  /* 0x0000000000048947 */ /* 0x000fea0003800000 */
[----:B------:R-:W-:Y:S01]  /*1930*/  BPT.TRAP 0x1 ;  /* 0x000000040000795c */ /* 0x000fe20000300000 */
.L_x_141:
[----:B------:R-:W3:Y:S01]  /*1940*/  S2R R6, SR_TID.X ;  /* 0x0000000000067919 */ /* 0x000ee20000002100 */
[----:B------:R-:W-:Y:S01]  /*1950*/  IMAD.MOV.U32 R135, RZ, RZ, RZ ;  /* 0x000000ffff877224 */ /* 0x000fe200078e00ff */
[----:B---3--:R-:W-:Y:S01]  /*1960*/  LOP3.LUT P2, RZ, R6, 0x7f, RZ, 0xc0, !PT ;  /* 0x0000007f06ff7812 */ /* 0x008fe2000784c0ff */
[----:B--2---:R-:W-:-:S12]  /*1970*/  @P1 BRA `(.L_x_142) ;  /* 0x0000000000081947 */ /* 0x004fd80003800000 */
[----:B------:R-:W2:Y:S02]  /*1980*/  SYNCS.PHASECHK.TRANS64.TRYWAIT P1, [R4+URZ+0x19c30], R5 ;  /* 0x019c3005040075a7 */ /* 0x000ea4000802017f */
[----:B--2---:R-:W-:Y:S05]  /*1990*/  @!P1 BRA `(.L_x_143) ;  /* 0x000000c8000c9947 */ /* 0x004fea0003800000 */
.L_x_142:
[----:B------:R-:W-:Y:S05]  /*19a0*/  WARPSYNC.ALL ;  /* 0x0000000000007948 */ /* 0x000fea0003800000 */
[----:B------:R-:W-:Y:S01]  /*19b0*/  R2UR UR4, R2 ;  /* 0x00000000020472ca */ /* 0x000fe200000e0000 */
[----:B------:R-:W-:Y:S01]  /*19c0*/  WARPGROUP.ARRIVE ;  /* 0x00000000000079c5 */ /* 0x000fe20000000000 */
[----:B------:R-:W-:Y:S01]  /*19d0*/  UMOV UR5, 0xc0000010 ;  /* 0xc000001000057882 */ /* 0x000fe20000000000 */
[----:B------:R-:W-:Y:S01]  /*19e0*/  UMOV UR7, 0xc0000010 ;  /* 0xc000001000077882 */ /* 0x000fe20000000000 */
[----:B------:R-:W-:Y:S01]  /*19f0*/  UMOV UR9, 0xc0000010 ;  /* 0xc000001000097882 */ /* 0x000fe20000000000 */
[----:B------:R-:W-:Y:S01]  /*1a00*/  UMOV UR11, 0xc0000010 ;  /* 0xc0000010000b7882 */ /* 0x000fe20000000000 */
[----:B------:R-:W-:Y:S01]  /*1a10*/  UMOV UR13, 0xc0000010 ;  /* 0xc0000010000d7882 */ /* 0x000fe20000000000 */
[----:B------:R-:W-:Y:S01]  /*1a20*/  UMOV UR15, 0xc0000010 ;  /* 0xc0000010000f7882 */ /* 0x000fe20000000000 */
[----:B------:R-:W-:Y:S01]  /*1a30*/  ULDC UR17, c[0x0][0x988] ;  /* 0x0002620000117ab9 */ /* 0x000fe20000000800 */
[----:B------:R-:W3:Y:S01]  /*1a40*/  S2R R92, SR_TID.X ;  /* 0x00000000005c7919 */ /* 0x000ee20000002100 */
[----:B------:R-:W-:Y:S01]  /*1a50*/  UISETP.GE.AND UP0, UPT, UR47, 0x81, UPT ;  /* 0x000000812f00788c */ /* 0x000fe2000bf06270 */
[----:B------:R-:W-:-:S02]  /*1a60*/  IMAD.MOV.U32 R134, RZ, RZ, R135 ;  /* 0x000000ffff867224 */ /* 0x000fc400078e0087 */
[----:B------:R-:W-:Y:S01]  /*1a70*/  UIADD3 UR4, UR4, 0x13800, URZ ;  /* 0x0001380004047890 */ /* 0x000fe2000fffe03f */
[--C-:B------:R-:W-:Y:S02]  /*1a80*/  IMAD.MOV.U32 R133, RZ, RZ, R135.reuse ;  /* 0x000000ffff857224 */ /* 0x100fe400078e0087 */
[--C-:B------:R-:W-:Y:S01]  /*1a90*/  IMAD.MOV.U32 R132, RZ, RZ, R135.reuse ;  /* 0x000000ffff847224 */ /* 0x100fe200078e0087 */
[----:B------:R-:W-:Y:S01]  /*1aa0*/  USHF.R.U32.HI UR4, URZ, 0x4, UR4 ;  /* 0x000000043f047899 */ /* 0x000fe20008011604 */
[--C-:B------:R-:W-:Y:S02]  /*1ab0*/  IMAD.MOV.U32 R131, RZ, RZ, R135.reuse ;  /* 0x000000ffff837224 */ /* 0x100fe400078e0087 */
[--C-:B------:R-:W-:Y:S01]  /*1ac0*/  IMAD.MOV.U32 R130, RZ, RZ, R135.reuse ;  /* 0x000000ffff827224 */ /* 0x100fe200078e0087 */
[----:B------:R-:W-:Y:S01]  /*1ad0*/  ULOP3.LUT UR4, UR4, 0x3fff, URZ, 0xc0, !UPT ;  /* 0x00003fff04047892 */ /* 0x000fe2000f8ec03f */
[--C-:B------:R-:W-:Y:S02]  /*1ae0*/  IMAD.MOV.U32 R129, RZ, RZ, R135.reuse ;  /* 0x000000ffff817224 */ /* 0x100fe400078e0087 */
[--C-:B------:R-:W-:Y:S01]  /*1af0*/  IMAD.MOV.U32 R128, RZ, RZ, R135.reuse ;  /* 0x000000ffff807224 */ /* 0x100fe200078e0087 */
[----:B------:R-:W-:Y:S01]  /*1b00*/  ULOP3.LUT UR16, UR4, 0x10000, URZ, 0xfc, !UPT ;  /* 0x0001000004107892 */ /* 0x000fe2000f8efc3f */
[--C-:B------:R-:W-:Y:S01]  /*1b10*/  IMAD.MOV.U32 R127, RZ, RZ, R135.reuse ;  /* 0x000000ffff7f7224 */ /* 0x100fe200078e0087 */
[----:B------:R-:W-:Y:S01]  /*1b20*/  ULOP3.LUT UR4, UR48, 0x10000, URZ, 0xfc, !UPT ;  /* 0x0001000030047892 */ /* 0x000fe2000f8efc3f */
[--C-:B------:R-:W-:Y:S01]  /*1b30*/  IMAD.MOV.U32 R126, RZ, RZ, R135.reuse ;  /* 0x000000ffff7e7224 */ /* 0x100fe200078e0087 */
[----:B------:R-:W-:Y:S01]  /*1b40*/  UIMAD UR6, UR36, 0x300, UR16 ;  /* 0x00000300240678a4 */ /* 0x000fe2000f8e0210 */
[--C-:B------:R-:W-:Y:S01]  /*1b50*/  IMAD.MOV.U32 R125, RZ, RZ, R135.reuse ;  /* 0x000000ffff7d7224 */ /* 0x100fe200078e0087 */
[----:B------:R-:W-:Y:S01]  /*1b60*/  UIADD3 UR8, UR4, 0x180, URZ ;  /* 0x0000018004087890 */ /* 0x000fe2000fffe03f */
[--C-:B------:R-:W-:Y:S01]  /*1b70*/  IMAD.MOV.U32 R124, RZ, RZ, R135.reuse ;  /* 0x000000ffff7c7224 */ /* 0x100fe200078e0087 */
[----:B------:R-:W-:Y:S01]  /*1b80*/  UIADD3 UR10, UR6, 0x100, URZ ;  /* 0x00000100060a7890 */ /* 0x000fe2000fffe03f */
[--C-:B------:R-:W-:Y:S01]  /*1b90*/  IMAD.MOV.U32 R123, RZ, RZ, R135.reuse ;  /* 0x000000ffff7b7224 */ /* 0x100fe200078e0087 */
[----:B------:R-:W-:Y:S01]  /*1ba0*/  UIADD3 UR12, UR4, 0x300, URZ ;  /* 0x00000300040c7890 */ /* 0x000fe2000fffe03f */
[----:B------:R-:W-:Y:S01]  /*1bb0*/  IMAD.MOV.U32 R122, RZ, RZ, R135 ;  /* 0x000000ffff7a7224 */ /* 0x000fe200078e0087 */
[----:B------:R-:W-:-:S02]  /*1bc0*/  UIADD3 UR14, UR6, 0x200, URZ ;  /* 0x00000200060e7890 */ /* 0x000fc4000fffe03f */
[----:B------:R-:W-:Y:S01]  /*1bd0*/  QGMMA.64x128x32.F32.E4M3.E4M3 R24, gdesc[UR4], RZ, !UPT, gsb0 ;  /* 0x01e00000041879f3 */ /* 0x000fe2000c0008ff */
        /* <DEDUP_REMOVED lines=34> */
[----:B------:R-:W-:Y:S03]  /*1e00*/  QGMMA.64x128x32.F32.E4M3.E4M3 R24, gdesc[UR12], R24, gsb0 ;  /* 0x01e000000c1879f3 */ /* 0x000fe60008000818 */
[----:B------:R-:W-:Y:S02]  /*1e10*/  WARPGROUP.DEPBAR.LE gsb0, 0x0 ;  /* 0x00008000000079c5 */ /* 0x000fe40000010000 */
[C---:B------:R-:W-:Y:S01]  /*1e20*/  FMUL.FTZ R10, R0.reuse, R26 ;  /* 0x0000001a000a7220 */ /* 0x040fe20000410000 */
[C---:B------:R-:W-:Y:S01]  /*1e30*/  FMUL.FTZ R9, R0.reuse, R27 ;  /* 0x0000001b00097220 */ /* 0x040fe20000410000 */
[C---:B------:R-:W-:Y:S01]  /*1e40*/  FMUL.FTZ R7, R0.reuse, R28 ;  /* 0x0000001c00077220 */ /* 0x040fe20000410000 */
[C---:B------:R-:W-:Y:S01]  /*1e50*/  FMUL.FTZ R14, R0.reuse, R30 ;  /* 0x0000001e000e7220 */ /* 0x040fe20000410000 */
[C---:B------:R-:W-:Y:S01]  /*1e60*/  FMUL.FTZ R13, R0.reuse, R32 ;  /* 0x00000020000d7220 */ /* 0x040fe20000410000 */
[C---:B-12---:R-:W-:Y:S01]  /*1e70*/  FMUL.FTZ R5, R0.reuse, R24 ;  /* 0x0000001800057220 */ /* 0x046fe20000410000 */
[----:B------:R-:W1:Y:S01]  /*1e80*/  MUFU.TANH R10, R10 ;  /* 0x0000000a000a7308 */ /* 0x000e620000002400 */
[C---:B------:R-:W-:Y:S01]  /*1e90*/  FMUL.FTZ R12, R0.reuse, R31 ;  /* 0x0000001f000c7220 */ /* 0x040fe20000410000 */
[C---:B------:R-:W-:Y:S01]  /*1ea0*/  FMUL.FTZ R15, R0.reuse, R37 ;  /* 0x00000025000f7220 */ /* 0x040fe20000410000 */
[C---:B------:R-:W-:Y:S01]  /*1eb0*/  FMUL.FTZ R6, R0.reuse, R25 ;  /* 0x0000001900067220 */ /* 0x040fe20000410000 */
[C---:B------:R-:W-:Y:S01]  /*1ec0*/  FMUL.FTZ R25, R0.reuse, R41 ;  /* 0x0000002900197220 */ /* 0x040fe20000410000 */
[----:B------:R-:W-:Y:S01]  /*1ed0*/  FMUL.FTZ R32, R0, R42 ;  /* 0x0000002a00207220 */ /* 0x000fe20000410000 */
[----:B------:R-:W-:-:S02]  /*1ee0*/  VIADD R41, R154, UR47 ;  /* 0x0000002f9a297c36 */ /* 0x000fc40008000000 */
[C---:B------:R-:W-:Y:S01]  /*1ef0*/  FMUL.FTZ R20, R0.reuse, R35 ;  /* 0x0000002300147220 */ /* 0x040fe20000410000 */
[----:B------:R-:W2:Y:S01]  /*1f00*/  MUFU.TANH R9, R9 ;  /* 0x0000000900097308 */ /* 0x000ea20000002400 */
[----:B------:R-:W-:Y:S02]  /*1f10*/  IMAD.U32 R42, RZ, RZ, UR46 ;  /* 0x0000002eff2a7e24 */ /* 0x000fe4000f8e00ff */
[C---:B------:R-:W-:Y:S01]  /*1f20*/  FMUL.FTZ R24, R0.reuse, R34 ;  /* 0x0000002200187220 */ /* 0x040fe20000410000 */
[C---:B------:R-:W-:Y:S01]  /*1f30*/  FMUL.FTZ R28, R0.reuse, R38 ;  /* 0x00000026001c7220 */ /* 0x040fe20000410000 */
[----:B0-----:R-:W-:Y:S01]  /*1f40*/  FMUL.FTZ R11, R0, R33 ;  /* 0x00000021000b7220 */ /* 0x001fe20000410000 */
[----:B------:R-:W-:Y:S02]  /*1f50*/  IMAD R41, R42, -0x80, R41 ;  /* 0xffffff802a297824 */ /* 0x000fe400078e0229 */
[C---:B------:R-:W-:Y:S01]  /*1f60*/  FMUL.FTZ R30, R0.reuse, R45 ;  /* 0x0000002d001e7220 */ /* 0x040fe20000410000 */
[C---:B------:R-:W-:Y:S01]  /*1f70*/  FMUL.FTZ R8, R0.reuse, R29 ;  /* 0x0000001d00087220 */ /* 0x040fe20000410000 */
[----:B------:R-:W0:Y:S01]  /*1f80*/  MUFU.TANH R7, R7 ;  /* 0x0000000700077308 */ /* 0x000e220000002400 */
[C---:B------:R-:W-:Y:S01]  /*1f90*/  FMUL.FTZ R21, R0.reuse, R36 ;  /* 0x0000002400157220 */ /* 0x040fe20000410000 */
[C---:B------:R-:W-:Y:S01]  /*1fa0*/  ISETP.GT.AND P4, PT, R41.reuse, RZ, PT ;  /* 0x000000ff2900720c */ /* 0x040fe20003f84270 */
[C---:B------:R-:W-:Y:S01]  /*1fb0*/  FMUL.FTZ R26, R0.reuse, R39 ;  /* 0x00000027001a7220 */ /* 0x040fe20000410000 */
[C---:B------:R-:W-:Y:S01]  /*1fc0*/  ISETP.GT.AND P5, PT, R41.reuse, 0x1, PT ;  /* 0x000000012900780c */ /* 0x040fe20003fa4270 */
[C---:B------:R-:W-:Y:S01]  /*1fd0*/  FMUL.FTZ R31, R0.reuse, R44 ;  /* 0x0000002c001f7220 */ /* 0x040fe20000410000 */
[C---:B------:R-:W-:Y:S01]  /*1fe0*/  ISETP.GT.AND P1, PT, R41.reuse, 0x8, PT ;  /* 0x000000082900780c */ /* 0x040fe20003f24270 */
[C---:B------:R-:W-:Y:S01]  /*1ff0*/  FMUL.FTZ R36, R0.reuse, R48 ;  /* 0x0000003000247220 */ /* 0x040fe20000410000 */
[----:B------:R-:W4:Y:S01]  /*2000*/  MUFU.TANH R14, R14 ;  /* 0x0000000e000e7308 */ /* 0x000f220000002400 */
[----:B------:R-:W-:Y:S01]  /*2010*/  ISETP.GT.AND P3, PT, R41, 0x10, PT ;  /* 0x000000102900780c */ /* 0x000fe20003f64270 */
[----:B------:R-:W-:Y:S01]  /*2020*/  FMUL.FTZ R29, R0, R43 ;  /* 0x0000002b001d7220 */ /* 0x000fe20000410000 */
[----:B-1----:R-:W-:Y:S01]  /*2030*/  FSEL R42, R10, -INF , P4 ;  /* 0xff8000000a2a7808 */ /* 0x002fe20002000000 */
[C---:B------:R-:W-:Y:S01]  /*2040*/  FMUL.FTZ R38, R0.reuse, R50 ;  /* 0x0000003200267220 */ /* 0x040fe20000410000 */
[----:B--2---:R-:W-:Y:S01]  /*2050*/  FSEL R45, R9, -INF , P5 ;  /* 0xff800000092d7808 */ /* 0x004fe20002800000 */
[C---:B------:R-:W-:Y:S01]  /*2060*/  FMUL.FTZ R35, R0.reuse, R49 ;  /* 0x0000003100237220 */ /* 0x040fe20000410000 */
[----:B------:R-:W-:Y:S01]  /*2070*/  ISETP.GT.AND P2, PT, R41, 0x9, PT ;  /* 0x000000092900780c */ /* 0x000fe20003f44270 */
[----:B------:R-:W1:Y:S01]  /*2080*/  MUFU.TANH R13, R13 ;  /* 0x0000000d000d7308 */ /* 0x000e620000002400 */
        /* <DEDUP_REMOVED lines=8> */
[----:B----4-:R-:W-:Y:S01]  /*2110*/  FSEL R44, R14, -INF , P1 ;  /* 0xff8000000e2c7808 */ /* 0x010fe20000800000 */
[C---:B------:R-:W-:Y:S01]  /*2120*/  FMUL.FTZ R88, R0.reuse, R54 ;  /* 0x0000003600587220 */ /* 0x040fe20000410000 */
[----:B------:R-:W-:Y:S01]  /*2130*/  ISETP.GT.AND P1, PT, R41, 0x19, PT ;  /* 0x000000192900780c */ /* 0x000fe20003f24270 */
[C---:B------:R-:W-:Y:S01]  /*2140*/  FMUL.FTZ R43, R0.reuse, R55 ;  /* 0x00000037002b7220 */ /* 0x040fe20000410000 */
[C---:B------:R-:W-:Y:S01]  /*2150*/  FMUL.FTZ R89, R0.reuse, R58 ;  /* 0x0000003a00597220 */ /* 0x040fe20000410000 */
[C---:B------:R-:W-:Y:S01]  /*2160*/  FMUL.FTZ R46, R0.reuse, R56 ;  /* 0x00000038002e7220 */ /* 0x040fe20000410000 */
[C---:B------:R-:W-:Y:S01]  /*2170*/  FMUL.FTZ R58, R0.reuse, R59 ;  /* 0x0000003b003a7220 */ /* 0x040fe20000410000 */
[----:B------:R-:W2:Y:S01]  /*2180*/  MUFU.TANH R12, R12 ;  /* 0x0000000c000c7308 */ /* 0x000ea20000002400 */
[----:B-1----:R-:W-:Y:S01]  /*2190*/  FSEL R9, R13, -INF , P3 ;  /* 0xff8000000d097808 */ /* 0x002fe20001800000 */
[----:B------:R-:W-:Y:S01]  /*21a0*/  FMUL.FTZ R91, R0, R62 ;  /* 0x0000003e005b7220 */ /* 0x000fe20000410000 */
[----:B------:R-:W-:Y:S01]  /*21b0*/  FMNMX.FTZ R13, R42, R45, !PT ;  /* 0x0000002d2a0d7209 */ /* 0x000fe20007810000 */
[C---:B------:R-:W-:Y:S01]  /*21c0*/  FMUL.FTZ R90, R0.reuse, R63 ;  /* 0x0000003f005a7220 */ /* 0x040fe20000410000 */
[C---:B------:R-:W-:Y:S01]  /*21d0*/  FMUL.FTZ R66, R0.reuse, R66 ;  /* 0x0000004200427220 */ /* 0x040fe20000410000 */
[C---:B------:R-:W-:Y:S01]  /*21e0*/  FMUL.FTZ R47, R0.reuse, R57 ;  /* 0x00000039002f7220 */ /* 0x040fe20000410000 */
[C---:B------:R-:W-:Y:S01]  /*21f0*/  FMUL.FTZ R57, R0.reuse, R61 ;  /* 0x0000003d00397220 */ /* 0x040fe20000410000 */
[----:B------:R-:W1:Y:S01]  /*2200*/  MUFU.TANH R15, R15 ;  /* 0x0000000f000f7308 */ /* 0x000e620000002400 */
[----:B0-----:R-:W-:Y:S01]  /*2210*/  FSEL R5, R5, -INF , P4 ;  /* 0xff80000005057808 */ /* 0x001fe20002000000 */
[C---:B------:R-:W-:Y:S01]  /*2220*/  FMUL.FTZ R61, R0.reuse, R65 ;  /* 0x00000041003d7220 */ /* 0x040fe20000410000 */
[----:B------:R-:W-:Y:S01]  /*2230*/  ISETP.GT.AND P4, PT, R41, 0x11, PT ;  /* 0x000000112900780c */ /* 0x000fe20003f84270 */
[C---:B------:R-:W-:Y:S01]  /*2240*/  FMUL.FTZ R65, R0.reuse, R67 ;  /* 0x0000004300417220 */ /* 0x040fe20000410000 */
[C---:B------:R-:W-:Y:S01]  /*2250*/  FMUL.FTZ R59, R0.reuse, R60 ;  /* 0x0000003c003b7220 */ /* 0x040fe20000410000 */
[C---:B------:R-:W-:Y:S01]  /*2260*/  FMUL.FTZ R62, R0.reuse, R68 ;  /* 0x00000044003e7220 */ /* 0x040fe20000410000 */
[----:B------:R-:W-:Y:S01]  /*2270*/  FMUL.FTZ R68, R0, R70 ;  /* 0x0000004600447220 */ /* 0x000fe20000410000 */
[----:B------:R-:W0:Y:S01]  /*2280*/  MUFU.TANH R20, R20 ;  /* 0x0000001400147308 */ /* 0x000e220000002400 */
[----:B--2---:R-:W-:Y:S01]  /*2290*/  FSEL R48, R12, -INF , P2 ;  /* 0xff8000000c307808 */ /* 0x004fe20001000000 */
[C---:B------:R-:W-:Y:S01]  /*22a0*/  FMUL.FTZ R60, R0.reuse, R69 ;  /* 0x00000045003c7220 */ /* 0x040fe20000410000 */
[C---:B------:R-:W-:Y:S01]  /*22b0*/  FMUL.FTZ R69, R0.reuse, R71 ;  /* 0x0000004700457220 */ /* 0x040fe20000410000 */
        /* <DEDUP_REMOVED lines=11> */
[----:B------:R-:W-:Y:S01]  /*2370*/  FMUL.FTZ R83, R0, R83 ;  /* 0x0000005300537220 */ /* 0x000fe20000410000 */
[----:B------:R-:W1:Y:S01]  /*2380*/  MUFU.TANH R6, R6 ;  /* 0x0000000600067308 */ /* 0x000e620000002400 */
[----:B0-----:R-:W-:Y:S01]  /*2390*/  FSEL R50, R20, -INF , P4 ;  /* 0xff80000014327808 */ /* 0x001fe20002000000 */
[----:B------:R-:W-:Y:S01]  /*23a0*/  FMUL.FTZ R86, R0, R86 ;  /* 0x0000005600567220 */ /* 0x000fe20000410000 */
[----:B------:R-:W-:Y:S01]  /*23b0*/  FMNMX.FTZ R20, R48, R15, !PT ;  /* 0x0000000f30147209 */ /* 0x000fe20007810000 */
[C---:B------:R-:W-:Y:S01]  /*23c0*/  FMUL.FTZ R76, R0.reuse, R76 ;  /* 0x0000004c004c7220 */ /* 0x040fe20000410000 */
[----:B------:R-:W-:Y:S01]  /*23d0*/  FMUL.FTZ R87, R0, R87 ;  /* 0x0000005700577220 */ /* 0x000fe20000410000 */
[----:B------:R-:W-:-:S02]  /*23e0*/  IMAD.U32 R72, RZ, RZ, UR17 ;  /* 0x00000011ff487e24 */ /* 0x000fc4000f8e00ff */
[----:B------:R-:W-:Y:S01]  /*23f0*/  FMUL.FTZ R77, R0, R77 ;  /* 0x0000004d004d7220 */ /* 0x000fe20000410000 */
[----:B------:R-:W0:Y:S01]  /*2400*/  MUFU.TANH R28, R28 ;  /* 0x0000001c001c7308 */ /* 0x000e220000002400 */
[----:B--2---:R-:W-:Y:S01]  /*2410*/  FSEL R49, R24, -INF , P3 ;  /* 0xff80000018317808 */ /* 0x004fe20001800000 */
[C---:B------:R-:W-:Y:S01]  /*2420*/  FMUL.FTZ R80, R0.reuse, R80 ;  /* 0x0000005000507220 */ /* 0x040fe20000410000 */
[----:B------:R-:W-:Y:S01]  /*2430*/  ISETP.GT.AND P3, PT, R41, 0x21, PT ;  /* 0x000000212900780c */ /* 0x000fe20003f64270 */
[C---:B------:R-:W-:Y:S01]  /*2440*/  FMUL.FTZ R81, R0.reuse, R81 ;  /* 0x0000005100517220 */ /* 0x040fe20000410000 */
[----:B------:R-:W-:Y:S01]  /*2450*/  FMNMX.FTZ R15, R49, R20, !PT ;  /* 0x00000014310f7209 */ /* 0x000fe20007810000 */
[C---:B------:R-:W-:Y:S01]  /*2460*/  FMUL.FTZ R84, R0.reuse, R84 ;  /* 0x0000005400547220 */ /* 0x040fe20000410000 */
[----:B------:R-:W-:Y:S01]  /*2470*/  FMUL.FTZ R85, R0, R85 ;  /* 0x0000005500557220 */ /* 0x000fe20000410000 */
[----:B------:R-:W2:Y:S01]  /*2480*/  MUFU.TANH R11, R11 ;  /* 0x0000000b000b7308 */ /* 0x000ea20000002400 */
[----:B-1----:R-:W-:-:S02]  /*2490*/  FSEL R6, R6, -INF , P5 ;  /* 0xff80000006067808 */ /* 0x002fc40002800000 */
[----:B------:R-:W-:Y:S02]  /*24a0*/  ISETP.GT.AND P5, PT, R41, 0x18, PT ;  /* 0x000000182900780c */ /* 0x000fe40003fa4270 */
[----:B------:R-:W-:-:S03]  /*24b0*/  FMNMX.FTZ R20, R50, R15, !PT ;  /* 0x0000000f32147209 */ /* 0x000fc60007810000 */
[----:B------:R-:W1:Y:S01]  /*24c0*/  MUFU.TANH R8, R8 ;  /* 0x0000000800087308 */ /* 0x000e620000002400 */
[----:B0-----:R-:W-:-:S07]  /*24d0*/  FSEL R51, R28, -INF , P5 ;  /* 0xff8000001c337808 */ /* 0x001fce0002800000 */
[----:B------:R-:W0:Y:S01]  /*24e0*/  MUFU.TANH R21, R21 ;  /* 0x0000001500157308 */ /* 0x000e220000002400 */
[----:B--2---:R-:W-:Y:S02]  /*24f0*/  FSEL R10, R11, -INF , P4 ;  /* 0xff8000000b0a7808 */ /* 0x004fe40002000000 */
[----:B------:R-:W-:-:S05]  /*2500*/  ISETP.GT.AND P4, PT, R41, 0x28, PT ;  /* 0x000000282900780c */ /* 0x000fca0003f84270 */
[----:B------:R-:W2:Y:S01]  /*2510*/  MUFU.TANH R26, R26 ;  /* 0x0000001a001a7308 */ /* 0x000ea20000002400 */
[----:B-1----:R-:W-:Y:S02]  /*2520*/  FSEL R8, R8, -INF , P2 ;  /* 0xff80000008087808 */ /* 0x002fe40001000000 */
[----:B------:R-:W-:-:S05]  /*2530*/  ISETP.GT.AND P2, PT, R41, 0x20, PT ;  /* 0x000000202900780c */ /* 0x000fca0003f44270 */
[----:B------:R-:W1:Y:S01]  /*2540*/  MUFU.TANH R32, R32 ;  /* 0x0000002000207308 */ /* 0x000e620000002400 */
[----:B0-----:R-:W-:Y:S02]  /*2550*/  FSEL R11, R21, -INF , P5 ;  /* 0xff800000150b7808 */ /* 0x001fe40002800000 */
[----:B------:R-:W-:Y:S02]  /*2560*/  FMNMX.FTZ R21, R51, R20, !PT ;  /* 0x0000001433157209 */ /* 0x000fe40007810000 */
[----:B------:R-:W-:-:S03]  /*2570*/  ISETP.GT.AND P5, PT, R41, 0x29, PT ;  /* 0x000000292900780c */ /* 0x000fc60003fa4270 */
[----:B------:R-:W0:Y:S01]  /*2580*/  MUFU.TANH R25, R25 ;  /* 0x0000001900197308 */ /* 0x000e220000002400 */
[----:B--2---:R-:W-:Y:S02]  /*2590*/  FSEL R52, R26, -INF , P1 ;  /* 0xff8000001a347808 */ /* 0x004fe40000800000 */
[----:B------:R-:W-:Y:S02]  /*25a0*/  ISETP.GT.AND P1, PT, R41, 0x30, PT ;  /* 0x000000302900780c */ /* 0x000fe40003f24270 */
[----:B------:R-:W-:-:S03]  /*25b0*/  FMNMX.FTZ R24, R52, R21, !PT ;  /* 0x0000001534187209 */ /* 0x000fc60007810000 */
[----:B------:R-:W2:Y:S01]  /*25c0*/  MUFU.TANH R29, R29 ;  /* 0x0000001d001d7308 */ /* 0x000ea20000002400 */
[----:B-1----:R-:W-:-:S07]  /*25d0*/  FSEL R53, R32, -INF , P2 ;  /* 0xff80000020357808 */ /* 0x002fce0001000000 */
[----:B------:R-:W1:Y:S01]  /*25e0*/  MUFU.TANH R34, R34 ;  /* 0x0000002200227308 */ /* 0x000e620000002400 */
[----:B0-----:R-:W-:Y:S02]  /*25f0*/  FSEL R14, R25, -INF , P3 ;  /* 0xff800000190e7808 */ /* 0x001fe40001800000 */
[----:B------:R-:W-:-:S05]  /*2600*/  FMNMX.FTZ R25, R53, R24, !PT ;  /* 0x0000001835197209 */ /* 0x000fca0007810000 */
        /* <DEDUP_REMOVED lines=8> */
[----:B------:R-:W-:Y:S02]  /*2690*/  FMNMX.FTZ R27, R55, R26, !PT ;  /* 0x0000001a371b7209 */ /* 0x000fe40007810000 */
[----:B------:R-:W-:-:S03]  /*26a0*/  ISETP.GT.AND P2, PT, R41, 0x31, PT ;  /* 0x000000312900780c */ /* 0x000fc60003f44270 */
[----:B------:R-:W0:Y:S01]  /*26b0*/  MUFU.TANH R37, R37 ;  /* 0x0000002500257308 */ /* 0x000e220000002400 */
[----:B--2---:R-:W-:-:S04]  /*26c0*/  FSEL R56, R33, -INF , P5 ;  /* 0xff80000021387808 */ /* 0x004fc80002800000 */
[----:B------:R-:W-:-:S03]  /*26d0*/  FMNMX.FTZ R27, R56, R27, !PT ;  /* 0x0000001b381b7209 */ /* 0x000fc60007810000 */
[----:B------:R-:W2:Y:S01]  /*26e0*/  MUFU.TANH R31, R31 ;  /* 0x0000001f001f7308 */ /* 0x000ea20000002400 */
[----:B-1----:R-:W-:-:S04]  /*26f0*/  FSEL R38, R38, -INF , P1 ;  /* 0xff80000026267808 */ /* 0x002fc80000800000 */
[----:B------:R-:W-:-:S03]  /*2700*/  FMNMX.FTZ R28, R38, R27, !PT ;  /* 0x0000001b261c7209 */ /* 0x000fc60007810000 */
[----:B------:R-:W1:Y:S01]  /*2710*/  MUFU.TANH R88, R88 ;  /* 0x0000005800587308 */ /* 0x000e620000002400 */
[----:B0-----:R-:W-:-:S04]  /*2720*/  FSEL R63, R37, -INF , P2 ;  /* 0xff800000253f7808 */ /* 0x001fc80001000000 */
[----:B------:R-:W-:-:S03]  /*2730*/  FMNMX.FTZ R29, R63, R28, !PT ;  /* 0x0000001c3f1d7209 */ /* 0x000fc60007810000 */
[----:B------:R-:W0:Y:S01]  /*2740*/  MUFU.TANH R30, R30 ;  /* 0x0000001e001e7308 */ /* 0x000e220000002400 */
[----:B--2---:R-:W-:Y:S02]  /*2750*/  FSEL R15, R31, -INF , P4 ;  /* 0xff8000001f0f7808 */ /* 0x004fe40002000000 */
[----:B------:R-:W-:-:S05]  /*2760*/  ISETP.GT.AND P4, PT, R41, 0x39, PT ;  /* 0x000000392900780c */ /* 0x000fca0003f84270 */
[----:B------:R-:W2:Y:S01]  /*2770*/  MUFU.TANH R43, R43 ;  /* 0x0000002b002b7308 */ /* 0x000ea20000002400 */
[----:B-1----:R-:W-:-:S07]  /*2780*/  FSEL R88, R88, -INF , P3 ;  /* 0xff80000058587808 */ /* 0x002fce0001800000 */
[----:B------:R-:W1:Y:S01]  /*2790*/  MUFU.TANH R36, R36 ;  /* 0x0000002400247308 */ /* 0x000e620000002400 */
[----:B0-----:R-:W-:Y:S02]  /*27a0*/  FSEL R20, R30, -INF , P5 ;  /* 0xff8000001e147808 */ /* 0x001fe40002800000 */
[----:B------:R-:W-:Y:S02]  /*27b0*/  ISETP.GT.AND P5, PT, R41, 0x40, PT ;  /* 0x000000402900780c */ /* 0x000fe40003fa4270 */
[----:B------:R-:W-:-:S03]  /*27c0*/  FMNMX.FTZ R30, R88, R29, !PT ;  /* 0x0000001d581e7209 */ /* 0x000fc60007810000 */
[----:B------:R-:W0:Y:S01]  /*27d0*/  MUFU.TANH R89, R89 ;  /* 0x0000005900597308 */ /* 0x000e220000002400 */
[----:B--2---:R-:W-:-:S04]  /*27e0*/  FSEL R43, R43, -INF , P4 ;  /* 0xff8000002b2b7808 */ /* 0x004fc80002000000 */
[----:B------:R-:W-:-:S03]  /*27f0*/  FMNMX.FTZ R30, R43, R30, !PT ;  /* 0x0000001e2b1e7209 */ /* 0x000fc60007810000 */
[----:B------:R-:W2:Y:S01]  /*2800*/  MUFU.TANH R35, R35 ;  /* 0x0000002300237308 */ /* 0x000ea20000002400 */
[----:B-1----:R-:W-:Y:S02]  /*2810*/  FSEL R21, R36, -INF , P1 ;  /* 0xff80000024157808 */ /* 0x002fe40000800000 */
[----:B------:R-:W-:-:S05]  /*2820*/  ISETP.GT.AND P1, PT, R41, 0x41, PT ;  /* 0x000000412900780c */ /* 0x000fca0003f24270 */
[----:B------:R-:W1:Y:S01]  /*2830*/  MUFU.TANH R58, R58 ;  /* 0x0000003a003a7308 */ /* 0x000e620000002400 */
[----:B0-----:R-:W-:-:S04]  /*2840*/  FSEL R89, R89, -INF , P5 ;  /* 0xff80000059597808 */ /* 0x001fc80002800000 */
[----:B------:R-:W-:-:S03]  /*2850*/  FMNMX.FTZ R31, R89, R30, !PT ;  /* 0x0000001e591f7209 */ /* 0x000fc60007810000 */
[----:B------:R-:W0:Y:S01]  /*2860*/  MUFU.TANH R40, R40 ;  /* 0x0000002800287308 */ /* 0x000e220000002400 */
[----:B--2---:R-:W-:Y:S02]  /*2870*/  FSEL R24, R35, -INF , P2 ;  /* 0xff80000023187808 */ /* 0x004fe40001000000 */
[----:B------:R-:W-:-:S05]  /*2880*/  ISETP.GT.AND P2, PT, R41, 0x48, PT ;  /* 0x000000482900780c */ /* 0x000fca0003f44270 */
[----:B------:R-:W2:Y:S01]  /*2890*/  MUFU.TANH R91, R91 ;  /* 0x0000005b005b7308 */ /* 0x000ea20000002400 */
[----:B-1----:R-:W-:-:S04]  /*28a0*/  FSEL R58, R58, -INF , P1 ;  /* 0xff8000003a3a7808 */ /* 0x002fc80000800000 */
[----:B------:R-:W-:-:S03]  /*28b0*/  FMNMX.FTZ R32, R58, R31, !PT ;  /* 0x0000001f3a207209 */ /* 0x000fc60007810000 */
[----:B------:R-:W1:Y:S01]  /*28c0*/  MUFU.TANH R39, R39 ;  /* 0x0000002700277308 */ /* 0x000e620000002400 */
[----:B0-----:R-:W-:Y:S02]  /*28d0*/  FSEL R25, R40, -INF , P3 ;  /* 0xff80000028197808 */ /* 0x001fe40001800000 */
[----:B------:R-:W-:-:S05]  /*28e0*/  ISETP.GT.AND P3, PT, R41, 0x49, PT ;  /* 0x000000492900780c */ /* 0x000fca0003f64270 */
        /* <DEDUP_REMOVED lines=49> */
[----:B-1----:R-:W-:Y:S02]  /*2c00*/  FSEL R34, R60, -INF , P2 ;  /* 0xff8000003c227808 */ /* 0x002fe40001000000 */
[----:B------:R-:W-:-:S05]  /*2c10*/  ISETP.GT.AND P2, PT, R41, 0x70, PT ;  /* 0x000000702900780c */ /* 0x000fca0003f44270 */
[----:B------:R-:W1:Y:S01]  /*2c20*/  MUFU.TANH R67, R67 ;  /* 0x0000004300437308 */ /* 0x000e620000002400 */
[----:B0-----:R-:W-:-:S04]  /*2c30*/  FSEL R60, R78, -INF , P5 ;  /* 0xff8000004e3c7808 */ /* 0x001fc80002800000 */
        /* <DEDUP_REMOVED lines=19> */
[----:B------:R-:W-:Y:S01]  /*2d70*/  MUFU.TANH R77, R77 ;  /* 0x0000004d004d7308 */ /* 0x000fe20000002400 */
[----:B--2---:R-:W-:-:S04]  /*2d80*/  FSEL R70, R86, -INF , P4 ;  /* 0xff80000056467808 */ /* 0x004fc80002000000 */
[----:B------:R-:W-:-:S03]  /*2d90*/  FMNMX.FTZ R39, R70, R39, !PT ;  /* 0x0000002746277209 */ /* 0x000fc60007810000 */
[----:B------:R-:W-:Y:S01]  /*2da0*/  MUFU.TANH R80, R80 ;  /* 0x0000005000507308 */ /* 0x000fe20000002400 */
[----:B-1----:R-:W-:-:S04]  /*2db0*/  FSEL R68, R68, -INF , P5 ;  /* 0xff80000044447808 */ /* 0x002fc80002800000 */
[----:B------:R-:W-:-:S03]  /*2dc0*/  FMNMX.FTZ R39, R68, R39, !PT ;  /* 0x0000002744277209 */ /* 0x000fc60007810000 */
[----:B------:R-:W0:Y:S02]  /*2dd0*/  MUFU.TANH R73, R81 ;  /* 0x0000005100497308 */ /* 0x000e240000002400 */
[----:B------:R-:W1:Y:S06]  /*2de0*/  SHFL.BFLY PT, R40, R39, 0x2, 0x1f ;  /* 0x0c401f0027287f89 */ /* 0x000e6c00000e0000 */
[----:B------:R-:W2:Y:S08]  /*2df0*/  MUFU.TANH R74, R84 ;  /* 0x00000054004a7308 */ /* 0x000eb00000002400 */
[----:B------:R-:W4:Y:S01]  /*2e00*/  MUFU.TANH R76, R85 ;  /* 0x00000055004c7308 */ /* 0x000f220000002400 */
[----:B0-----:R-:W-:-:S02]  /*2e10*/  FSEL R73, R73, -INF , P3 ;  /* 0xff80000049497808 */ /* 0x001fc40001800000 */
[----:B--2---:R-:W-:Y:S02]  /*2e20*/  FSEL R74, R74, -INF , P4 ;  /* 0xff8000004a4a7808 */ /* 0x004fe40002000000 */
[----:B-1----:R-:W-:-:S05]  /*2e30*/  FMNMX.FTZ R40, R39, R40, !PT ;  /* 0x0000002827287209 */ /* 0x002fca0007810000 */
[----:B------:R-:W0:Y:S01]  /*2e40*/  SHFL.BFLY PT, R65, R40, 0x1, 0x1f ;  /* 0x0c201f0028417f89 */ /* 0x000e2200000e0000 */
[----:B----4-:R-:W-:Y:S02]  /*2e50*/  FSEL R76, R76, -INF , P5 ;  /* 0xff8000004c4c7808 */ /* 0x010fe40002800000 */
[----:B0-----:R-:W-:-:S04]  /*2e60*/  FMNMX.FTZ R65, R40, R65, !PT ;  /* 0x0000004128417209 */ /* 0x001fc80007810000 */
[C---:B------:R-:W-:Y:S01]  /*2e70*/  FSETP.NEU.FTZ.AND P6, PT, R65.reuse, -INF , PT ;  /* 0xff8000004100780b */ /* 0x040fe20003fdd000 */
[----:B------:R-:W-:-:S05]  /*2e80*/  FFMA.FTZ R69, R65, R72, -8 ;  /* 0xc100000041457423 */ /* 0x000fca0000010048 */
[----:B------:R-:W-:Y:S02]  /*2e90*/  FSEL R69, R69, RZ, P6 ;  /* 0x000000ff45457208 */ /* 0x000fe40003000000 */
[----:B---3--:R-:W-:Y:S01]  /*2ea0*/  LOP3.LUT P6, RZ, R92, 0x7f, RZ, 0xc0, !PT ;  /* 0x0000007f5cff7812 */ /* 0x008fe200078cc0ff */
[----:B------:R-:W-:Y:S02]  /*2eb0*/  IMAD.MOV.U32 R92, RZ, RZ, R135 ;  /* 0x000000ffff5c7224 */ /* 0x000fe400078e0087 */
[----:B------:R-:W-:-:S01]  /*2ec0*/  FFMA.FTZ R39, R42, UR17, -R69 ;  /* 0x000000112a277c23 */ /* 0x000fc20008010845 */
[----:B------:R-:W-:Y:S01]  /*2ed0*/  FMNMX.FTZ R42, R5, R6, !PT ;  /* 0x00000006052a7209 */ /* 0x000fe20007810000 */
[----:B------:R-:W-:-:S01]  /*2ee0*/  FFMA.FTZ R40, R45, UR17, -R69 ;  /* 0x000000112d287c23 */ /* 0x000fc20008010845 */
[--C-:B------:R-:W-:Y:S01]  /*2ef0*/  FFMA.FTZ R41, R44, UR17, -R69.reuse ;  /* 0x000000112c297c23 */ /* 0x100fe20008010845 */
[----:B------:R-:W-:-:S01]  /*2f00*/  FFMA.FTZ R71, R48, UR17, -R69 ;  /* 0x0000001130477c23 */ /* 0x000fc20008010845 */
[----:B------:R-:W-:Y:S01]  /*2f10*/  FMNMX.FTZ R45, R7, R42, !PT ;  /* 0x0000002a072d7209 */ /* 0x000fe20007810000 */
[----:B------:R-:W-:-:S01]  /*2f20*/  FFMA.FTZ R72, R49, UR17, -R69 ;  /* 0x0000001131487c23 */ /* 0x000fc20008010845 */
[--C-:B------:R-:W-:Y:S01]  /*2f30*/  FFMA.FTZ R75, R51, UR17, -R69.reuse ;  /* 0x00000011334b7c23 */ /* 0x100fe20008010845 */
[----:B------:R0:W-:Y:S01]  /*2f40*/  MUFU.EX2 R42, R71 ;  /* 0x00000047002a7308 */ /* 0x0001e20000000800 */
[----:B------:R-:W-:Y:S01]  /*2f50*/  FMNMX.FTZ R44, R8, R45, !PT ;  /* 0x0000002d082c7209 */ /* 0x000fe20007810000 */
[--C-:B------:R-:W-:Y:S01]  /*2f60*/  FFMA.FTZ R79, R46, UR17, -R69.reuse ;  /* 0x000000112e4f7c23 */ /* 0x100fe20008010845 */
[----:B------:R-:W-:-:S01]  /*2f70*/  FFMA.FTZ R46, R47, UR17, -R69 ;  /* 0x000000112f2e7c23 */ /* 0x000fc20008010845 */
[--C-:B------:R-:W-:Y:S01]  /*2f80*/  FFMA.FTZ R47, R57, UR17, -R69.reuse ;  /* 0x00000011392f7c23 */ /* 0x100fe20008010845 */
[----:B------:R-:W-:Y:S01]  /*2f90*/  FMNMX.FTZ R45, R9, R44, !PT ;  /* 0x0000002c092d7209 */ /* 0x000fe20007810000 */
[--C-:B------:R-:W-:Y:S01]  /*2fa0*/  FFMA.FTZ R57, R59, UR17, -R69.reuse ;  /* 0x000000113b397c23 */ /* 0x100fe20008010845 */
[----:B------:R-:W-:-:S01]  /*2fb0*/  FFMA.FTZ R59, R60, UR17, -R69 ;  /* 0x000000113c3b7c23 */ /* 0x000fc20008010845 */
[----:B------:R1:W-:Y:S01]  /*2fc0*/  MUFU.EX2 R44, R72 ;  /* 0x00000048002c7308 */ /* 0x0003e20000000800 */
[----:B------:R-:W-:Y:S01]  /*2fd0*/  FMNMX.FTZ R48, R10, R45, !PT ;  /* 0x0000002d0a307209 */ /* 0x000fe20007810000 */
[--C-:B------:R-:W-:Y:S01]  /*2fe0*/  FFMA.FTZ R45, R50, UR17, -R69.reuse ;  /* 0x00000011322d7c23 */ /* 0x100fe20008010845 */
[----:B0-----:R-:W-:-:S01]  /*2ff0*/  FFMA.FTZ R71, R53, UR17, -R69 ;  /* 0x0000001135477c23 */ /* 0x001fc20008010845 */
[--C-:B------:R-:W-:Y:S01]  /*3000*/  FFMA.FTZ R60, R62, UR17, -R69.reuse ;  /* 0x000000113e3c7c23 */ /* 0x100fe20008010845 */
[----:B------:R-:W-:Y:S01]  /*3010*/  FMNMX.FTZ R49, R11, R48, !PT ;  /* 0x000000300b317209 */ /* 0x000fe20007810000 */
[--C-:B------:R-:W-:Y:S01]  /*3020*/  FFMA.FTZ R62, R64, UR17, -R69.reuse ;  /* 0x00000011403e7c23 */ /* 0x100fe20008010845 */
[----:B------:R-:W-:-:S01]  /*3030*/  FFMA.FTZ R38, R38, UR17, -R69 ;  /* 0x0000001126267c23 */ /* 0x000fc20008010845 */
[--C-:B------:R-:W-:Y:S01]  /*3040*/  FFMA.FTZ R88, R88, UR17, -R69.reuse ;  /* 0x0000001158587c23 */ /* 0x100fe20008010845 */
[----:B------:R-:W-:Y:S01]  /*3050*/  FMNMX.FTZ R48, R12, R49, !PT ;  /* 0x000000310c307209 */ /* 0x000fe20007810000 */
[--C-:B-1----:R-:W-:Y:S01]  /*3060*/  FFMA.FTZ R72, R55, UR17, -R69.reuse ;  /* 0x0000001137487c23 */ /* 0x102fe20008010845 */
[----:B------:R-:W-:-:S01]  /*3070*/  FFMA.FTZ R43, R43, UR17, -R69 ;  /* 0x000000112b2b7c23 */ /* 0x000fc20008010845 */
[--C-:B------:R-:W-:Y:S01]  /*3080*/  FFMA.FTZ R89, R89, UR17, -R69.reuse ;  /* 0x0000001159597c23 */ /* 0x100fe20008010845 */
[----:B------:R-:W-:Y:S01]  /*3090*/  FMNMX.FTZ R49, R13, R48, !PT ;  /* 0x000000300d317209 */ /* 0x000fe20007810000 */
[--C-:B------:R-:W-:Y:S01]  /*30a0*/  FFMA.FTZ R64, R70, UR17, -R69.reuse ;  /* 0x0000001146407c23 */ /* 0x100fe20008010845 */
[----:B------:R0:W-:Y:S02]  /*30b0*/  MUFU.EX2 R48, R75 ;  /* 0x0000004b00307308 */ /* 0x0001e40000000800 */
[----:B------:R-:W-:Y:S01]  /*30c0*/  FMNMX.FTZ R50, R14, R49, !PT ;  /* 0x000000310e327209 */ /* 0x000fe20007810000 */
[----:B------:R-:W-:-:S03]  /*30d0*/  FFMA.FTZ R49, R52, UR17, -R69 ;  /* 0x0000001134317c23 */ /* 0x000fc60008010845 */
[----:B------:R-:W-:Y:S02]  /*30e0*/  FMNMX.FTZ R51, R15, R50, !PT ;  /* 0x000000320f337209 */ /* 0x000fe40007810000 */
[----:B------:R-:W-:Y:S01]  /*30f0*/  MUFU.EX2 R39, R39 ;  /* 0x0000002700277308 */ /* 0x000fe20000000800 */
[----:B0-----:R-:W-:-:S01]  /*3100*/  FFMA.FTZ R75, R58, UR17, -R69 ;  /* 0x000000113a4b7c23 */ /* 0x001fc20008010845 */
[----:B------:R-:W-:Y:S01]  /*3110*/  FMNMX.FTZ R50, R20, R51, !PT ;  /* 0x0000003314327209 */ /* 0x000fe20007810000 */
[----:B------:R-:W-:-:S01]  /*3120*/  FFMA.FTZ R58, R66, UR17, -R69 ;  /* 0x00000011423a7c23 */ /* 0x000fc20008010845 */
[--C-:B------:R-:W-:Y:S01]  /*3130*/  FFMA.FTZ R66, R61, UR17, -R69.reuse ;  /* 0x000000113d427c23 */ /* 0x100fe20008010845 */
[----:B------:R-:W-:-:S01]  /*3140*/  FFMA.FTZ R61, R67, UR17, -R69 ;  /* 0x00000011433d7c23 */ /* 0x000fc20008010845 */
[----:B------:R-:W-:Y:S02]  /*3150*/  FMNMX.FTZ R51, R21, R50, !PT ;  /* 0x0000003215337209 */ /* 0x000fe40007810000 */
[----:B------:R-:W-:Y:S02]  /*3160*/  MUFU.EX2 R50, R71 ;  /* 0x0000004700327308 */ /* 0x000fe40000000800 */
[----:B------:R-:W-:Y:S01]  /*3170*/  FMNMX.FTZ R52, R24, R51, !PT ;  /* 0x0000003318347209 */ /* 0x000fe20007810000 */
[----:B------:R-:W-:-:S03]  /*3180*/  FFMA.FTZ R51, R54, UR17, -R69 ;  /* 0x0000001136337c23 */ /* 0x000fc60008010845 */
[----:B------:R-:W-:Y:S02]  /*3190*/  FMNMX.FTZ R53, R25, R52, !PT ;  /* 0x0000003419357209 */ /* 0x000fe40007810000 */
[----:B------:R-:W0:Y:S02]  /*31a0*/  MUFU.EX2 R40, R40 ;  /* 0x0000002800287308 */ /* 0x000e240000000800 */
[----:B------:R-:W-:-:S04]  /*31b0*/  FMNMX.FTZ R52, R26, R53, !PT ;  /* 0x000000351a347209 */ /* 0x000fc80007810000 */
[----:B------:R-:W-:Y:S02]  /*31c0*/  FMNMX.FTZ R53, R27, R52, !PT ;  /* 0x000000341b357209 */ /* 0x000fe40007810000 */
[----:B------:R-:W-:Y:S02]  /*31d0*/  MUFU.EX2 R52, R72 ;  /* 0x0000004800347308 */ /* 0x000fe40000000800 */
[----:B------:R-:W-:Y:S01]  /*31e0*/  FMNMX.FTZ R54, R28, R53, !PT ;  /* 0x000000351c367209 */ /* 0x000fe20007810000 */
[--C-:B------:R-:W-:Y:S01]  /*31f0*/  FFMA.FTZ R53, R56, UR17, -R69.reuse ;  /* 0x0000001138357c23 */ /* 0x100fe20008010845 */
[----:B------:R-:W-:Y:S01]  /*3200*/  FSEL R56, R77, -INF , P1 ;  /* 0xff8000004d387808 */ /* 0x000fe20000800000 */
[----:B------:R-:W-:Y:S01]  /*3210*/  FFMA.FTZ R77, R91, UR17, -R69 ;  /* 0x000000115b4d7c23 */ /* 0x000fe20008010845 */
[----:B------:R-:W-:Y:S01]  /*3220*/  FMNMX.FTZ R55, R29, R54, !PT ;  /* 0x000000361d377209 */ /* 0x000fe20007810000 */
[----:B------:R-:W-:Y:S01]  /*3230*/  IMAD.MOV.U32 R91, RZ, RZ, R135 ;  /* 0x000000ffff5b7224 */ /* 0x000fe200078e0087 */
[----:B------:R-:W1:Y:S01]  /*3240*/  MUFU.EX2 R41, R41 ;  /* 0x0000002900297308 */ /* 0x000e620000000800 */
[----:B0-----:R-:W-:-:S01]  /*3250*/  FADD.FTZ R82, R39, R40 ;  /* 0x0000002827527221 */ /* 0x001fc20000010000 */
[----:B------:R-:W-:-:S04]  /*3260*/  FMNMX.FTZ R55, R30, R55, !PT ;  /* 0x000000371e377209 */ /* 0x000fc80007810000 */
[----:B------:R-:W-:Y:S01]  /*3270*/  FMNMX.FTZ R54, R32, R55, !PT ;  /* 0x0000003720367209 */ /* 0x000fe20007810000 */
[----:B------:R-:W-:-:S01]  /*3280*/  FFMA.FTZ R55, R63, UR17, -R69 ;  /* 0x000000113f377c23 */ /* 0x000fc20008010845 */
[----:B------:R-:W-:Y:S02]  /*3290*/  MUFU.EX2 R45, R45 ;  /* 0x0000002d002d7308 */ /* 0x000fe40000000800 */
[----:B------:R-:W-:-:S04]  /*32a0*/  FMNMX.FTZ R54, R31, R54, !PT ;  /* 0x000000361f367209 */ /* 0x000fc80007810000 */
[----:B------:R-:W-:Y:S02]  /*32b0*/  FMNMX.FTZ R63, R33, R54, !PT ;  /* 0x00000036213f7209 */ /* 0x000fe40007810000 */
[----:B------:R-:W0:Y:S01]  /*32c0*/  MUFU.EX2 R49, R49 ;  /* 0x0000003100317308 */ /* 0x000e220000000800 */
[----:B-1----:R-:W-:Y:S02]  /*32d0*/  F2FP.SATFINITE.E4M3.F32.PACK_AB_MERGE_C R149, R42, R41, RZ ;  /* 0x000000292a95723e */ /* 0x002fe400048070ff */
[----:B------:R-:W-:Y:S02]  /*32e0*/  FMNMX.FTZ R54, R34, R63, !PT ;  /* 0x0000003f22367209 */ /* 0x000fe40007810000 */
[----:B------:R-:W-:Y:S02]  /*32f0*/  F2FP.SATFINITE.E4M3.F32.PACK_AB_MERGE_C R149, R40, R39, R149 ;  /* 0x000000272895723e */ /* 0x000fe40004807095 */
[----:B------:R-:W-:Y:S01]  /*3300*/  FMNMX.FTZ R63, R35, R54, !PT ;  /* 0x00000036233f7209 */ /* 0x000fe20007810000 */
[----:B------:R-:W-:Y:S03]  /*3310*/  MUFU.EX2 R51, R51 ;  /* 0x0000003300337308 */ /* 0x000fe60000000800 */
[----:B------:R-:W-:-:S02]  /*3320*/  FMNMX.FTZ R72, R36, R63, !PT ;  /* 0x0000003f24487209 */ /* 0x000fc40007810000 */
[----:B------:R-:W-:Y:S02]  /*3330*/  FSEL R63, R80, -INF , P2 ;  /* 0xff800000503f7808 */ /* 0x000fe40001000000 */
[----:B------:R-:W-:Y:S01]  /*3340*/  FMNMX.FTZ R71, R37, R72, !PT ;  /* 0x0000004825477209 */ /* 0x000fe20007810000 */
[----:B------:R-:W1:Y:S01]  /*3350*/  MUFU.EX2 R53, R53 ;  /* 0x0000003500357308 */ /* 0x000e620000000800 */
[----:B0-----:R-:W-:Y:S02]  /*3360*/  F2FP.SATFINITE.E4M3.F32.PACK_AB_MERGE_C R151, R49, R48, RZ ;  /* 0x000000303197723e */ /* 0x001fe400048070ff */
[----:B------:R-:W-:Y:S02]  /*3370*/  FMNMX.FTZ R72, R56, R71, !PT ;  /* 0x0000004738487209 */ /* 0x000fe40007810000 */
[----:B------:R-:W-:Y:S02]  /*3380*/  F2FP.SATFINITE.E4M3.F32.PACK_AB_MERGE_C R151, R45, R44, R151 ;  /* 0x0000002c2d97723e */ /* 0x000fe40004807097 */
[----:B------:R-:W-:Y:S01]  /*3390*/  FMNMX.FTZ R78, R63, R72, !PT ;  /* 0x000000483f4e7209 */ /* 0x000fe20007810000 */
[----:B------:R-:W-:Y:S03]  /*33a0*/  MUFU.EX2 R38, R38 ;  /* 0x0000002600267308 */ /* 0x000fe60000000800 */
[----:B------:R-:W-:Y:S01]  /*33b0*/  FMNMX.FTZ R71, R73, R78, !PT ;  /* 0x0000004e49477209 */ /* 0x000fe20007810000 */
[----:B------:R-:W-:Y:S01]  /*33c0*/  FFMA.FTZ R78, R90, UR17, -R69 ;  /* 0x000000115a4e7c23 */ /* 0x000fe20008010845 */
[----:B------:R-:W-:-:S02]  /*33d0*/  IMAD.MOV.U32 R90, RZ, RZ, R135 ;  /* 0x000000ffff5a7224 */ /* 0x000fc400078e0087 */
[----:B------:R-:W-:Y:S01]  /*33e0*/  FMNMX.FTZ R71, R74, R71, !PT ;  /* 0x000000474a477209 */ /* 0x000fe20007810000 */
[----:B------:R-:W-:Y:S01]  /*33f0*/  MUFU.EX2 R55, R55 ;  /* 0x0000003700377308 */ /* 0x000fe20000000800 */
[----:B-1----:R-:W-:Y:S02]  /*3400*/  F2FP.SATFINITE.E4M3.F32.PACK_AB_MERGE_C R137, R53, R52, RZ ;  /* 0x000000343589723e */ /* 0x002fe400048070ff */
[----:B------:R-:W-:Y:S02]  /*3410*/  FMNMX.FTZ R71, R76, R71, !PT ;  /* 0x000000474c477209 */ /* 0x000fe40007810000 */
[----:B------:R-:W-:-:S03]  /*3420*/  F2FP.SATFINITE.E4M3.F32.PACK_AB_MERGE_C R137, R51, R50, R137 ;  /* 0x000000323389723e */ /* 0x000fc60004807089 */
[----:B------:R-:W0:Y:S01]  /*3430*/  SHFL.BFLY PT, R80, R71, 0x2, 0x1f ;  /* 0x0c401f0047507f89 */ /* 0x000e2200000e0000 */
[----:B------:R1:W-:Y:S08]  /*3440*/  MUFU.EX2 R54, R88 ;  /* 0x0000005800367308 */ /* 0x0003f00000000800 */
[----:B------:R-:W2:Y:S01]  /*3450*/  MUFU.EX2 R43, R43 ;  /* 0x0000002b002b7308 */ /* 0x000ea20000000800 */
[----:B-1----:R-:W-:-:S07]  /*3460*/  IMAD.MOV.U32 R88, RZ, RZ, R135 ;  /* 0x000000ffff587224 */ /* 0x002fce00078e0087 */
[----:B------:R1:W-:Y:S01]  /*3470*/  MUFU.EX2 R72, R89 ;  /* 0x0000005900487308 */ /* 0x0003e20000000800 */
[----:B0-----:R-:W-:-:S07]  /*3480*/  FMNMX.FTZ R80, R71, R80, !PT ;  /* 0x0000005047507209 */ /* 0x001fce0007810000 */
[----:B------:R-:W-:Y:S01]  /*3490*/  MUFU.EX2 R75, R75 ;  /* 0x0000004b004b7308 */ /* 0x000fe20000000800 */
[----:B--2---:R-:W-:Y:S01]  /*34a0*/  F2FP.SATFINITE.E4M3.F32.PACK_AB_MERGE_C R139, R43, R54, RZ ;  /* 0x000000362b8b723e */ /* 0x004fe200048070ff */
[----:B-1----:R-:W-:Y:S01]  /*34b0*/  IMAD.MOV.U32 R89, RZ, RZ, R135 ;  /* 0x000000ffff597224 */ /* 0x002fe200078e0087 */
[----:B------:R-:W0:Y:S02]  /*34c0*/  SHFL.BFLY PT, R71, R80, 0x1, 0x1f ;  /* 0x0c201f0050477f89 */ /* 0x000e2400000e0000 */
[----:B------:R-:W-:-:S03]  /*34d0*/  F2FP.SATFINITE.E4M3.F32.PACK_AB_MERGE_C R139, R55, R38, R139 ;  /* 0x00000026378b723e */ /* 0x000fc6000480708b */
[----:B------:R-:W-:Y:S08]  /*34e0*/  MUFU.EX2 R77, R77 ;  /* 0x0000004d004d7308 */ /* 0x000ff00000000800 */
[----:B------:R-:W-:Y:S08]  /*34f0*/  MUFU.EX2 R78, R78 ;  /* 0x0000004e004e7308 */ /* 0x000ff00000000800 */
[----:B------:R-:W-:Y:S01]  /*3500*/  MUFU.EX2 R58, R58 ;  /* 0x0000003a003a7308 */ /* 0x000fe20000000800 */
[----:B0-----:R-:W-:Y:S01]  /*3510*/  FMNMX.FTZ R71, R80, R71, !PT ;  /* 0x0000004750477209 */ /* 0x001fe20007810000 */
[----:B------:R-:W-:-:S03]  /*3520*/  IMAD.U32 R80, RZ, RZ, UR17 ;  /* 0x00000011ff507e24 */ /* 0x000fc6000f8e00ff */
[C---:B------:R-:W-:Y:S01]  /*3530*/  FSETP.NEU.FTZ.AND P1, PT, R71.reuse, -INF , PT ;  /* 0xff8000004700780b */ /* 0x040fe20003f3d000 */
[----:B------:R-:W-:-:S01]  /*3540*/  FFMA.FTZ R67, R71, R80, -8 ;  /* 0xc100000047437423 */ /* 0x000fc20000010050 */
[----:B------:R-:W-:Y:S01]  /*3550*/  FFMA.FTZ R80, R68, UR17, -R69 ;  /* 0x0000001144507c23 */ /* 0x000fe20008010845 */
[----:B------:R-:W-:Y:S03]  /*3560*/  MUFU.EX2 R79, R79 ;  /* 0x0000004f004f7308 */ /* 0x000fe60000000800 */
[----:B------:R-:W-:Y:S02]  /*3570*/  FSEL R68, R67, RZ, P1 ;  /* 0x000000ff43447208 */ /* 0x000fe40000800000 */
[----:B------:R-:W-:-:S03]  /*3580*/  PLOP3.LUT P1, PT, PT, PT, UP0, 0x80, 0x0 ;  /* 0x000000000000781c */ /* 0x000fc60003f2f008 */
        /* <DEDUP_REMOVED lines=15> */
[----:B------:R-:W-:-:S01]  /*3680*/  FFMA.FTZ R21, R28, UR17, -R68 ;  /* 0x000000111c157c23 */ /* 0x000fc20008010844 */
[--C-:B------:R-:W-:Y:S01]  /*3690*/  FFMA.FTZ R12, R12, UR17, -R68.reuse ;  /* 0x000000110c0c7c23 */ /* 0x100fe20008010844 */
[----:B------:R-:W-:-:S01]  /*36a0*/  FFMA.FTZ R15, R15, UR17, -R68 ;  /* 0x000000110f0f7c23 */ /* 0x000fc20008010844 */
[--C-:B------:R-:W-:Y:S01]  /*36b0*/  FFMA.FTZ R30, R30, UR17, -R68.reuse ;  /* 0x000000111e1e7c23 */ /* 0x100fe20008010844 */
[----:B------:R-:W-:-:S01]  /*36c0*/  FFMA.FTZ R26, R29, UR17, -R68 ;  /* 0x000000111d1a7c23 */ /* 0x000fc20008010844 */
[--C-:B------:R-:W-:Y:S01]  /*36d0*/  FFMA.FTZ R31, R31, UR17, -R68.reuse ;  /* 0x000000111f1f7c23 */ /* 0x100fe20008010844 */
        /* <DEDUP_REMOVED lines=10> */
[----:B0-----:R-:W-:-:S01]  /*3780*/  FADD.FTZ R28, R5, R6 ;  /* 0x00000006051c7221 */ /* 0x001fc20000010000 */
[----:B------:R-:W-:-:S06]  /*3790*/  FFMA.FTZ R74, R74, UR17, -R68 ;  /* 0x000000114a4a7c23 */ /* 0x000fcc0008010844 */
[----:B------:R-:W0:Y:S08]  /*37a0*/  MUFU.EX2 R7, R7 ;  /* 0x0000000700077308 */ /* 0x000e300000000800 */
[----:B------:R-:W3:Y:S08]  /*37b0*/  MUFU.EX2 R8, R8 ;  /* 0x0000000800087308 */ /* 0x000ef00000000800 */
[----:B------:R4:W-:Y:S08]  /*37c0*/  MUFU.EX2 R67, R80 ;  /* 0x0000005000437308 */ /* 0x0009f00000000800 */
[----:B------:R5:W-:Y:S01]  /*37d0*/  MUFU.EX2 R81, R25 ;  /* 0x0000001900517308 */ /* 0x000be20000000800 */
[----:B----4-:R-:W-:-:S01]  /*37e0*/  FFMA.FTZ R80, R20, UR17, -R68 ;  /* 0x0000001114507c23 */ /* 0x010fc20008010844 */
[----:B------:R-:W-:Y:S01]  /*37f0*/  FFMA.FTZ R20, R27, UR17, -R68 ;  /* 0x000000111b147c23 */ /* 0x000fe20008010844 */
[----:B-1----:R-:W-:-:S01]  /*3800*/  FADD.FTZ R27, R69, R28 ;  /* 0x0000001c451b7221 */ /* 0x002fc20000010000 */
[----:B--2---:R-:W-:-:S03]  /*3810*/  F2FP.SATFINITE.E4M3.F32.PACK_AB_MERGE_C R69, R70, R69, RZ ;  /* 0x000000454645723e */ /* 0x004fc600048070ff */
[----:B------:R-:W-:Y:S01]  /*3820*/  FADD.FTZ R28, R70, R27 ;  /* 0x0000001b461c7221 */ /* 0x000fe20000010000 */
[----:B------:R-:W1:Y:S01]  /*3830*/  MUFU.EX2 R11, R11 ;  /* 0x0000000b000b7308 */ /* 0x000e620000000800 */
[----:B-----5:R-:W-:-:S01]  /*3840*/  FADD.FTZ R25, R41, R82 ;  /* 0x0000005229197221 */ /* 0x020fc20000010000 */
[----:B------:R-:W-:Y:S01]  /*3850*/  F2FP.SATFINITE.E4M3.F32.PACK_AB_MERGE_C R148, R6, R5, R69 ;  /* 0x000000050694723e */ /* 0x000fe20004807045 */
[----:B0-----:R-:W-:-:S02]  /*3860*/  FADD.FTZ R27, R7, R28 ;  /* 0x0000001c071b7221 */ /* 0x001fc40000010000 */
[----:B------:R-:W-:Y:S01]  /*3870*/  FADD.FTZ R83, R42, R25 ;  /* 0x000000192a537221 */ /* 0x000fe20000010000 */
[----:B------:R-:W-:Y:S02]  /*3880*/  @!P6 VIADD R25, R4, 0x19c40 ;  /* 0x00019c400419e836 */ /* 0x000fe40000000000 */
[----:B---3--:R-:W-:Y:S01]  /*3890*/  FADD.FTZ R28, R8, R27 ;  /* 0x0000001b081c7221 */ /* 0x008fe20000010000 */
[----:B------:R-:W0:Y:S01]  /*38a0*/  MUFU.EX2 R12, R12 ;  /* 0x0000000c000c7308 */ /* 0x000e220000000800 */
[----:B------:R-:W-:-:S01]  /*38b0*/  FADD.FTZ R82, R44, R83 ;  /* 0x000000532c527221 */ /* 0x000fc20000010000 */
[--C-:B------:R-:W-:Y:S01]  /*38c0*/  FFMA.FTZ R27, R35, UR17, -R68.reuse ;  /* 0x00000011231b7c23 */ /* 0x100fe20008010844 */
[----:B------:R-:W-:Y:S01]  /*38d0*/  @!P6 PRMT R25, RZ, 0x654, R25 ;  /* 0x00000654ff19e816 */ /* 0x000fe20000000019 */
[----:B------:R-:W-:Y:S01]  /*38e0*/  FFMA.FTZ R68, R76, UR17, -R68 ;  /* 0x000000114c447c23 */ /* 0x000fe20008010844 */
[----:B------:R-:W-:-:S02]  /*38f0*/  FADD.FTZ R83, R45, R82 ;  /* 0x000000522d537221 */ /* 0x000fc40000010000 */
[----:B------:R2:W-:Y:S01]  /*3900*/  @!P6 SYNCS.ARRIVE.TRANS64.RED.A1T0 RZ, [R25+URZ], RZ ;  /* 0x000000ff19ffe9a7 */ /* 0x0005e2000810043f */
[----:B------:R-:W3:Y:S08]  /*3910*/  MUFU.EX2 R9, R9 ;  /* 0x0000000900097308 */ /* 0x000ef00000000800 */
[----:B------:R-:W4:Y:S08]  /*3920*/  MUFU.EX2 R10, R10 ;  /* 0x0000000a000a7308 */ /* 0x000f300000000800 */
[----:B------:R5:W-:Y:S08]  /*3930*/  MUFU.EX2 R29, R30 ;  /* 0x0000001e001d7308 */ /* 0x000bf00000000800 */
[----:B------:R-:W4:Y:S01]  /*3940*/  MUFU.EX2 R15, R15 ;  /* 0x0000000f000f7308 */ /* 0x000f220000000800 */
[----:B-----5:R-:W-:-:S01]  /*3950*/  FADD.FTZ R30, R48, R83 ;  /* 0x00000053301e7221 */ /* 0x020fc20000010000 */
[----:B-1----:R-:W-:-:S03]  /*3960*/  FADD.FTZ R83, R11, R28 ;  /* 0x0000001c0b537221 */ /* 0x002fc60000010000 */
[----:B------:R-:W-:Y:S01]  /*3970*/  FADD.FTZ R85, R49, R30 ;  /* 0x0000001e31557221 */ /* 0x000fe20000010000 */
[----:B0-----:R-:W-:-:S02]  /*3980*/  FADD.FTZ R28, R12, R83 ;  /* 0x000000530c1c7221 */ /* 0x001fc40000010000 */
[----:B------:R-:W0:Y:S01]  /*3990*/  MUFU.EX2 R80, R80 ;  /* 0x0000005000507308 */ /* 0x000e220000000800 */
[----:B------:R-:W-:-:S04]  /*39a0*/  FADD.FTZ R30, R50, R85 ;  /* 0x00000055321e7221 */ /* 0x000fc80000010000 */
[----:B------:R-:W-:-:S03]  /*39b0*/  FADD.FTZ R35, R51, R30 ;  /* 0x0000001e33237221 */ /* 0x000fc60000010000 */
[----:B------:R-:W1:Y:S01]  /*39c0*/  MUFU.EX2 R13, R13 ;  /* 0x0000000d000d7308 */ /* 0x000e620000000800 */
[----:B------:R-:W-:-:S04]  /*39d0*/  FADD.FTZ R30, R52, R35 ;  /* 0x00000023341e7221 */ /* 0x000fc80000010000 */
[----:B------:R-:W-:-:S03]  /*39e0*/  FADD.FTZ R35, R53, R30 ;  /* 0x0000001e35237221 */ /* 0x000fc60000010000 */
[----:B--2---:R3:W-:Y:S01]  /*39f0*/  MUFU.EX2 R25, R31 ;  /* 0x0000001f00197308 */ /* 0x0047e20000000800 */
[----:B------:R-:W-:-:S04]  /*3a00*/  FADD.FTZ R30, R38, R35 ;  /* 0x00000023261e7221 */ /* 0x000fc80000010000 */
[----:B------:R-:W-:-:S03]  /*3a10*/  FADD.FTZ R35, R55, R30 ;  /* 0x0000001e37237221 */ /* 0x000fc60000010000 */
[----:B------:R-:W2:Y:S01]  /*3a20*/  MUFU.EX2 R14, R14 ;  /* 0x0000000e000e7308 */ /* 0x000ea20000000800 */
[----:B---3--:R-:W-:-:S01]  /*3a30*/  FADD.FTZ R31, R9, R28 ;  /* 0x0000001c091f7221 */ /* 0x008fc20000010000 */
[----:B------:R-:W-:-:S03]  /*3a40*/  FADD.FTZ R30, R54, R35 ;  /* 0x00000023361e7221 */ /* 0x000fc60000010000 */
[----:B----4-:R-:W-:Y:S01]  /*3a50*/  FADD.FTZ R28, R10, R31 ;  /* 0x0000001f0a1c7221 */ /* 0x010fe20000010000 */
[----:B------:R-:W-:-:S01]  /*3a60*/  FADD.FTZ R43, R43, R30 ;  /* 0x0000001e2b2b7221 */ /* 0x000fc20000010000 */
[----:B------:R-:W-:Y:S01]  /*3a70*/  F2FP.SATFINITE.E4M3.F32.PACK_AB_MERGE_C R30, R12, R11, RZ ;  /* 0x0000000b0c1e723e */ /* 0x000fe200048070ff */
[----:B------:R-:W3:Y:S01]  /*3a80*/  MUFU.EX2 R24, R24 ;  /* 0x0000001800187308 */ /* 0x000ee20000000800 */
[----:B------:R-:W-:-:S02]  /*3a90*/  FADD.FTZ R31, R15, R28 ;  /* 0x0000001c0f1f7221 */ /* 0x000fc40000010000 */
[----:B------:R-:W-:Y:S02]  /*3aa0*/  F2FP.SATFINITE.E4M3.F32.PACK_AB_MERGE_C R150, R8, R7, R30 ;  /* 0x000000070896723e */ /* 0x000fe4000480701e */
[----:B0-----:R-:W-:-:S01]  /*3ab0*/  FADD.FTZ R28, R80, R31 ;  /* 0x0000001f501c7221 */ /* 0x001fc20000010000 */
[----:B------:R-:W-:Y:S02]  /*3ac0*/  F2FP.SATFINITE.E4M3.F32.PACK_AB_MERGE_C R80, R80, R15, RZ ;  /* 0x0000000f5050723e */ /* 0x000fe400048070ff */
[----:B------:R-:W0:Y:S01]  /*3ad0*/  MUFU.EX2 R20, R20 ;  /* 0x0000001400147308 */ /* 0x000e220000000800 */
[----:B-1----:R-:W-:-:S01]  /*3ae0*/  FADD.FTZ R31, R13, R28 ;  /* 0x0000001c0d1f7221 */ /* 0x002fc20000010000 */
[----:B------:R-:W-:-:S03]  /*3af0*/  F2FP.SATFINITE.E4M3.F32.PACK_AB_MERGE_C R136, R10, R9, R80 ;  /* 0x000000090a88723e */ /* 0x000fc60004807050 */
[----:B--2---:R-:W-:-:S03]  /*3b00*/  FADD.FTZ R31, R14, R31 ;  /* 0x0000001f0e1f7221 */ /* 0x004fc60000010000 */
[----:B------:R-:W1:Y:S01]  /*3b10*/  MUFU.EX2 R21, R21 ;  /* 0x0000001500157308 */ /* 0x000e620000000800 */
[----:B---3--:R-:W-:-:S04]  /*3b20*/  FADD.FTZ R28, R24, R31 ;  /* 0x0000001f181c7221 */ /* 0x008fc80000010000 */
[----:B------:R-:W-:Y:S01]  /*3b30*/  FADD.FTZ R31, R81, R28 ;  /* 0x0000001c511f7221 */ /* 0x000fe20000010000 */
[----:B------:R-:W-:-:S01]  /*3b40*/  FADD.FTZ R28, R72, R43 ;  /* 0x0000002b481c7221 */ /* 0x000fc20000010000 */
[----:B------:R-:W-:Y:S01]  /*3b50*/  F2FP.SATFINITE.E4M3.F32.PACK_AB_MERGE_C R81, R81, R24, RZ ;  /* 0x000000185151723e */ /* 0x000fe200048070ff */
[----:B------:R-:W2:Y:S01]  /*3b60*/  MUFU.EX2 R26, R26 ;  /* 0x0000001a001a7308 */ /* 0x000ea20000000800 */
[----:B0-----:R-:W-:-:S01]  /*3b70*/  FADD.FTZ R12, R20, R31 ;  /* 0x0000001f140c7221 */ /* 0x001fc20000010000 */
[----:B------:R-:W-:Y:S01]  /*3b80*/  FADD.FTZ R28, R75, R28 ;  /* 0x0000001c4b1c7221 */ /* 0x000fe20000010000 */
[----:B------:R-:W-:-:S03]  /*3b90*/  F2FP.SATFINITE.E4M3.F32.PACK_AB_MERGE_C R138, R14, R13, R81 ;  /* 0x0000000d0e8a723e */ /* 0x000fc60004807051 */
[----:B------:R-:W-:Y:S01]  /*3ba0*/  FADD.FTZ R15, R77, R28 ;  /* 0x0000001c4d0f7221 */ /* 0x000fe20000010000 */
[----:B------:R-:W-:Y:S01]  /*3bb0*/  F2FP.SATFINITE.E4M3.F32.PACK_AB_MERGE_C R77, R78, R77, RZ ;  /* 0x0000004d4e4d723e */ /* 0x000fe200048070ff */
[----:B------:R-:W0:Y:S01]  /*3bc0*/  MUFU.EX2 R4, R32 ;  /* 0x0000002000047308 */ /* 0x000e220000000800 */
[----:B-1----:R-:W-:-:S01]  /*3bd0*/  FADD.FTZ R11, R21, R12 ;  /* 0x0000000c150b7221 */ /* 0x002fc20000010000 */
[----:B------:R-:W-:Y:S01]  /*3be0*/  FADD.FTZ R15, R78, R15 ;  /* 0x0000000f4e0f7221 */ /* 0x000fe20000010000 */
[----:B------:R-:W-:-:S03]  /*3bf0*/  F2FP.SATFINITE.E4M3.F32.PACK_AB_MERGE_C R141, R75, R72, R77 ;  /* 0x000000484b8d723e */ /* 0x000fc6000480704d */
[----:B------:R-:W-:Y:S02]  /*3c00*/  FADD.FTZ R24, R58, R15 ;  /* 0x0000000f3a187221 */ /* 0x000fe40000010000 */
[----:B------:R-:W1:Y:S01]  /*3c10*/  MUFU.EX2 R46, R46 ;  /* 0x0000002e002e7308 */ /* 0x000e620000000800 */
[----:B--2---:R-:W-:-:S01]  /*3c20*/  FADD.FTZ R12, R26, R11 ;  /* 0x0000000b1a0c7221 */ /* 0x004fc20000010000 */
[----:B------:R-:W-:Y:S01]  /*3c30*/  F2FP.SATFINITE.E4M3.F32.PACK_AB_MERGE_C R28, R29, R26, RZ ;  /* 0x0000001a1d1c723e */ /* 0x000fe200048070ff */
[----:B------:R-:W-:-:S02]  /*3c40*/  FADD.FTZ R11, R79, R24 ;  /* 0x000000184f0b7221 */ /* 0x000fc40000010000 */
[----:B------:R-:W-:Y:S01]  /*3c50*/  FADD.FTZ R29, R29, R12 ;  /* 0x0000000c1d1d7221 */ /* 0x000fe20000010000 */
[----:B------:R-:W-:Y:S02]  /*3c60*/  F2FP.SATFINITE.E4M3.F32.PACK_AB_MERGE_C R140, R21, R20, R28 ;  /* 0x00000014158c723e */ /* 0x000fe4000480701c */
[----:B------:R-:W2:Y:S01]  /*3c70*/  MUFU.EX2 R33, R33 ;  /* 0x0000002100217308 */ /* 0x000ea20000000800 */
[----:B0-----:R-:W-:-:S04]  /*3c80*/  FADD.FTZ R12, R4, R29 ;  /* 0x0000001d040c7221 */ /* 0x001fc80000010000 */
[----:B------:R-:W-:-:S03]  /*3c90*/  FADD.FTZ R24, R25, R12 ;  /* 0x0000000c19187221 */ /* 0x000fc60000010000 */
[----:B------:R-:W0:Y:S01]  /*3ca0*/  MUFU.EX2 R34, R34 ;  /* 0x0000002200227308 */ /* 0x000e220000000800 */
[----:B-1----:R-:W-:-:S07]  /*3cb0*/  FADD.FTZ R26, R46, R11 ;  /* 0x0000000b2e1a7221 */ /* 0x002fce0000010000 */
[----:B------:R-:W1:Y:S01]  /*3cc0*/  MUFU.EX2 R47, R47 ;  /* 0x0000002f002f7308 */ /* 0x000e620000000800 */
[----:B--2---:R-:W-:-:S07]  /*3cd0*/  FADD.FTZ R11, R33, R24 ;  /* 0x00000018210b7221 */ /* 0x004fce0000010000 */
[----:B------:R-:W-:Y:S01]  /*3ce0*/  MUFU.EX2 R59, R59 ;  /* 0x0000003b003b7308 */ /* 0x000fe20000000800 */
[C---:B0-----:R-:W-:Y:S01]  /*3cf0*/  F2FP.SATFINITE.E4M3.F32.PACK_AB_MERGE_C R33, R34.reuse, R33, RZ ;  /* 0x000000212221723e */ /* 0x041fe200048070ff */
[----:B------:R-:W-:-:S03]  /*3d00*/  FADD.FTZ R34, R34, R11 ;  /* 0x0000000b22227221 */ /* 0x000fc60000010000 */
[----:B------:R-:W-:-:S03]  /*3d10*/  F2FP.SATFINITE.E4M3.F32.PACK_AB_MERGE_C R142, R25, R4, R33 ;  /* 0x00000004198e723e */ /* 0x000fc60004807021 */
[----:B------:R-:W0:Y:S01]  /*3d20*/  MUFU.EX2 R60, R60 ;  /* 0x0000003c003c7308 */ /* 0x000e220000000800 */
[----:B-1----:R-:W-:-:S01]  /*3d30*/  FADD.FTZ R26, R47, R26 ;  /* 0x0000001a2f1a7221 */ /* 0x002fc20000010000 */
        /* <DEDUP_REMOVED lines=16> */
[----:B------:R-:W1:Y:S01]  /*3e40*/  MUFU.EX2 R61, R61 ;  /* 0x0000003d003d7308 */ /* 0x000e620000000800 */
[----:B--2---:R-:W-:-:S07]  /*3e50*/  FADD.FTZ R5, R37, R6 ;  /* 0x0000000625057221 */ /* 0x004fce0000010000 */
[----:B------:R-:W2:Y:S01]  /*3e60*/  MUFU.EX2 R63, R63 ;  /* 0x0000003f003f7308 */ /* 0x000ea20000000800 */
[C---:B0-----:R-:W-:Y:S01]  /*3e70*/  F2FP.SATFINITE.E4M3.F32.PACK_AB_MERGE_C R37, R56.reuse, R37, RZ ;  /* 0x000000253825723e */ /* 0x041fe200048070ff */
[----:B------:R-:W-:-:S03]  /*3e80*/  FADD.FTZ R56, R56, R5 ;  /* 0x0000000538387221 */ /* 0x000fc60000010000 */
[----:B------:R-:W-:-:S03]  /*3e90*/  F2FP.SATFINITE.E4M3.F32.PACK_AB_MERGE_C R144, R36, R27, R37 ;  /* 0x0000001b2490723e */ /* 0x000fc60004807025 */
[----:B------:R-:W0:Y:S01]  /*3ea0*/  MUFU.EX2 R62, R62 ;  /* 0x0000003e003e7308 */ /* 0x000e220000000800 */
[----:B-1----:R-:W-:-:S07]  /*3eb0*/  FADD.FTZ R7, R61, R60 ;  /* 0x0000003c3d077221 */ /* 0x002fce0000010000 */
[----:B------:R-:W1:Y:S01]  /*3ec0*/  MUFU.EX2 R12, R73 ;  /* 0x00000049000c7308 */ /* 0x000e620000000800 */
[----:B--2---:R-:W-:-:S07]  /*3ed0*/  FADD.FTZ R5, R63, R56 ;  /* 0x000000383f057221 */ /* 0x004fce0000010000 */
[----:B------:R-:W2:Y:S01]  /*3ee0*/  MUFU.EX2 R64, R64 ;  /* 0x0000004000407308 */ /* 0x000ea20000000800 */
[----:B0-----:R-:W-:-:S07]  /*3ef0*/  FADD.FTZ R7, R62, R7 ;  /* 0x000000073e077221 */ /* 0x001fce0000010000 */
[----:B------:R-:W-:Y:S01]  /*3f00*/  MUFU.EX2 R74, R74 ;  /* 0x0000004a004a7308 */ /* 0x000fe20000000800 */
[----:B-1----:R-:W-:-:S07]  /*3f10*/  FADD.FTZ R5, R12, R5 ;  /* 0x000000050c057221 */ /* 0x002fce0000010000 */
[----:B------:R-:W0:Y:S01]  /*3f20*/  MUFU.EX2 R11, R68 ;  /* 0x00000044000b7308 */ /* 0x000e220000000800 */
[----:B--2---:R-:W-:Y:S01]  /*3f30*/  F2FP.SATFINITE.E4M3.F32.PACK_AB_MERGE_C R6, R67, R64, RZ ;  /* 0x000000404306723e */ /* 0x004fe200048070ff */
[----:B------:R-:W-:-:S03]  /*3f40*/  FADD.FTZ R64, R64, R7 ;  /* 0x0000000740407221 */ /* 0x000fc60000010000 */
[----:B------:R-:W-:Y:S02]  /*3f50*/  F2FP.SATFINITE.E4M3.F32.PACK_AB_MERGE_C R147, R62, R61, R6 ;  /* 0x0000003d3e93723e */ /* 0x000fe40004807006 */
[----:B0-----:R-:W-:Y:S01]  /*3f60*/  F2FP.SATFINITE.E4M3.F32.PACK_AB_MERGE_C R4, R11, R74, RZ ;  /* 0x0000004a0b04723e */ /* 0x001fe200048070ff */
[----:B------:R-:W-:Y:S01]  /*3f70*/  FADD.FTZ R74, R74, R5 ;  /* 0x000000054a4a7221 */ /* 0x000fe20000010000 */
[----:B------:R-:W-:-:S02]  /*3f80*/  FADD.FTZ R5, R67, R64 ;  /* 0x0000004043057221 */ /* 0x000fc40000010000 */
[----:B------:R-:W-:Y:S01]  /*3f90*/  F2FP.SATFINITE.E4M3.F32.PACK_AB_MERGE_C R146, R12, R63, R4 ;  /* 0x0000003f0c92723e */ /* 0x000fe20004807004 */
[----:B------:R-:W-:-:S01]  /*3fa0*/  FADD.FTZ R7, R11, R74 ;  /* 0x0000004a0b077221 */ /* 0x000fc20000010000 */
        /* <DEDUP_REMOVED lines=31> */
.L_x_154:
[----:B------:R-:W-:-:S04]  /*41a0*/  UISETP.NE.AND UP0, UPT, UR19, 0x1, UPT ;  /* 0x000000011300788c */ /* 0x000fc8000bf05270 */
[----:B------:R-:W-:-:S04]  /*41b0*/  USEL UR37, URZ, 0x1, UP0 ;  /* 0x000000013f257887 */ /* 0x000fc80008000000 */
[----:B------:R-:W-:Y:S01]  /*41c0*/  ULOP3.LUT UR37, UR18, UR37, URZ, 0x3c, !UPT ;  /* 0x0000002512257292 */ /* 0x000fe2000f8e3c3f */
[----:B------:R-:W-:Y:S11]  /*41d0*/  @!P0 BRA `(.L_x_145) ;  /* 0x0000000000048947 */ /* 0x000ff60003800000 */
[----:B------:R-:W-:Y:S01]  /*41e0*/  BPT.TRAP 0x1 ;  /* 0x000000040000795c */ /* 0x000fe20000300000 */
.L_x_145:
[----:B------:R-:W0:Y:S01]  /*41f0*/  S2UR UR6, SR_CgaCtaId ;  /* 0x00000000000679c3 */ /* 0x000e220000008800 */
[----:B------:R-:W-:Y:S01]  /*4200*/  UIADD3 UR36, UR19, 0x1, URZ ;  /* 0x0000000113247890 */ /* 0x000fe2000fffe03f */
[----:B------:R-:W-:Y:S01]  /*4210*/  MOV R2, 0x400 ;  /* 0x0000040000027802 */ /* 0x000fe20000000f00 */
[----:B------:R-:W-:Y:S02]  /*4220*/  IMAD.U32 R9, RZ, RZ, UR37 ;  /* 0x00000025ff097e24 */ /* 0x000fe4000f8e00ff */
[----:B------:R-:W-:-:S03]  /*4230*/  UISETP.NE.AND UP0, UPT, UR36, 0x2, UPT ;  /* 0x000000022400788c */ /* 0x000fc6000bf05270 */
[----:B------:R-:W-:Y:S01]  /*4240*/  SHF.L.U32 R9, R9, 0x1f, RZ ;  /* 0x0000001f09097819 */ /* 0x000fe200000006ff */
[----:B------:R-:W-:-:S06]  /*4250*/  USEL UR36, UR36, URZ, UP0 ;  /* 0x0000003f24247287 */ /* 0x000fcc0008000000 */
[----:B------:R-:W-:Y:S02]  /*4260*/  IMAD.U32 R11, RZ, RZ, UR36 ;  /* 0x00000024ff0b7e24 */ /* 0x000fe4000f8e00ff */
[----:B0-----:R-:W-:-:S05]  /*4270*/  IMAD.U32 R3, RZ, RZ, UR6 ;  /* 0x00000006ff037e24 */ /* 0x001fca000f8e00ff */
[----:B------:R-:W-:-:S05]  /*4280*/  LEA R2, R3, R2, 0x18 ;  /* 0x0000000203027211 */ /* 0x000fca00078ec0ff */
[----:B------:R-:W-:-:S04]  /*4290*/  IMAD R6, R11, 0x8, R2 ;  /* 0x000000080b067824 */ /* 0x000fc800078e0202 */
[----:B------:R0:W1:Y:S01]  /*42a0*/  SYNCS.PHASECHK.TRANS64.TRYWAIT P1, [R6+URZ+0x19c30], R9 ;  /* 0x019c3009060075a7 */ /* 0x000062000802017f */
[----:B------:R-:W-:Y:S05]  /*42b0*/  @!P0 BRA `(.L_x_146) ;  /* 0x0000000000048947 */ /* 0x000fea0003800000 */
[----:B------:R-:W-:Y:S01]  /*42c0*/  BPT.TRAP 0x1 ;  /* 0x000000040000795c */ /* 0x000fe20000300000 */
.L_x_146:
[----:B-1----:R-:W-:Y:S05]  /*42d0*/  @P1 BRA `(.L_x_147) ;  /* 0x0000000000081947 */ /* 0x002fea0003800000 */
[----:B------:R-:W1:Y:S02]  /*42e0*/  SYNCS.PHASECHK.TRANS64.TRYWAIT P1, [R6+URZ+0x19c30], R9 ;  /* 0x019c3009060075a7 */ /* 0x000e64000802017f */
[----:B-1----:R-:W-:Y:S05]  /*42f0*/  @!P1 BRA `(.L_x_148) ;  /* 0x0000009c00c89947 */ /* 0x002fea0003800000 */
.L_x_147:
        /* <DEDUP_REMOVED lines=17> */
.L_x_149:
[----:B------:R-:W-:Y:S01]  /*4410*/  R2UR UR11, R2 ;  /* 0x00000000020b72ca */ /* 0x000fe200000e0000 */
[----:B01----:R-:W-:-:S05]  /*4420*/  IMAD.U32 R9, RZ, RZ, UR18 ;  /* 0x00000012ff097e24 */ /* 0x003fca000f8e00ff */
[----:B------:R-:W-:-:S07]  /*4430*/  SHF.L.U32 R9, R9, 0x1f, RZ ;  /* 0x0000001f09097819 */ /* 0x000fce00000006ff */
[----:B------:R-:W-:-:S09]  /*4440*/  ULEA UR11, UR19, UR11, 0x3 ;  /* 0x0000000b130b7291 */ /* 0x000fd2000f8e183f */
[----:B------:R0:W1:Y:S01]  /*4450*/  SYNCS.PHASECHK.TRANS64.TRYWAIT P1, [UR11+0x19c50], R9 ;  /* 0x019c5009ff0075a7 */ /* 0x000062000802014b */
[----:B------:R-:W-:Y:S05]  /*4460*/  @!P0 BRA `(.L_x_150) ;  /* 0x0000000000048947 */ /* 0x000fea0003800000 */
[----:B------:R-:W-:Y:S01]  /*4470*/  BPT.TRAP 0x1 ;  /* 0x000000040000795c */ /* 0x000fe20000300000 */
.L_x_150:
[----:B-1----:R-:W-:Y:S05]  /*4480*/  @P1 BRA `(.L_x_151) ;  /* 0x0000000000081947 */ /* 0x002fea0003800000 */
[----:B------:R-:W1:Y:S02]  /*4490*/  SYNCS.PHASECHK.TRANS64.TRYWAIT P1, [UR11+0x19c50], R9 ;  /* 0x019c5009ff0075a7 */ /* 0x000e64000802014b */
[----:B-1----:R-:W-:Y:S05]  /*44a0*/  @!P1 BRA `(.L_x_152) ;  /* 0x0000009c00709947 */ /* 0x002fea0003800000 */
.L_x_151:
[----:B------:R-:W-:Y:S01]  /*44b0*/  R2UR UR6, R2 ;  /* 0x00000000020672ca */ /* 0x000fe200000e0000 */
[C---:B01----:R-:W-:Y:S01]  /*44c0*/  FMUL.FTZ R9, R0.reuse, R24 ;  /* 0x0000001800097220 */ /* 0x043fe20000410000 */
[----:B------:R-:W-:Y:S01]  /*44d0*/  WARPGROUP.ARRIVE ;  /* 0x00000000000079c5 */ /* 0x000fe20000000000 */
[C---:B------:R-:W-:Y:S01]  /*44e0*/  FMUL.FTZ R11, R0.reuse, R26 ;  /* 0x0000001a000b7220 */ /* 0x040fe20000410000 */
[C---:B------:R-:W-:Y:S01]  /*44f0*/  FMUL.FTZ R10, R0.reuse, R25 ;  /* 0x00000019000a7220 */ /* 0x040fe20000410000 */
[----:B------:R-:W-:Y:S01]  /*4500*/  UMOV UR7, 0x40000040 ;  /* 0x4000004000077882 */ /* 0x000fe20000000000 */
[C---:B------:R-:W-:Y:S01]  /*4510*/  FMUL.FTZ R12, R0.reuse, R27 ;  /* 0x0000001b000c7220 */ /* 0x040fe20000410000 */
[----:B------:R-:W0:Y:S01]  /*4520*/  MUFU.TANH R9, R9 ;  /* 0x0000000900097308 */ /* 0x000e220000002400 */
[C---:B------:R-:W-:Y:S01]  /*4530*/  FMUL.FTZ R13, R0.reuse, R28 ;  /* 0x0000001c000d7220 */ /* 0x040fe20000410000 */
[C---:B------:R-:W-:Y:S01]  /*4540*/  FMUL.FTZ R15, R0.reuse, R30 ;  /* 0x0000001e000f7220 */ /* 0x040fe20000410000 */
[C---:B------:R-:W-:Y:S01]  /*4550*/  FMUL.FTZ R14, R0.reuse, R29 ;  /* 0x0000001d000e7220 */ /* 0x040fe20000410000 */
[C---:B------:R-:W-:Y:S01]  /*4560*/  FMUL.FTZ R20, R0.reuse, R31 ;  /* 0x0000001f00147220 */ /* 0x040fe20000410000 */
[C---:B------:R-:W-:Y:S01]  /*4570*/  FMUL.FTZ R21, R0.reuse, R32 ;  /* 0x0000002000157220 */ /* 0x040fe20000410000 */
[----:B------:R-:W-:Y:S01]  /*4580*/  UIADD3 UR6, UR6, 0x3000, URZ ;  /* 0x0000300006067890 */ /* 0x000fe2000fffe03f */
[C---:B------:R-:W-:Y:S01]  /*4590*/  FMUL.FTZ R25, R0.reuse, R34 ;  /* 0x0000002200197220 */ /* 0x040fe20000410000 */
[----:B------:R-:W1:Y:S01]  /*45a0*/  MUFU.TANH R11, R11 ;  /* 0x0000000b000b7308 */ /* 0x000e620000002400 */
[C---:B------:R-:W-:Y:S01]  /*45b0*/  FMUL.FTZ R29, R0.reuse, R38 ;  /* 0x00000026001d7220 */ /* 0x040fe20000410000 */
[----:B------:R-:W-:Y:S01]  /*45c0*/  USHF.R.U32.HI UR6, URZ, 0x4, UR6 ;  /* 0x000000043f067899 */ /* 0x000fe20008011606 */
[C---:B------:R-:W-:Y:S01]  /*45d0*/  FMUL.FTZ R24, R0.reuse, R33 ;  /* 0x0000002100187220 */ /* 0x040fe20000410000 */
[C---:B------:R-:W-:Y:S01]  /*45e0*/  FMUL.FTZ R38, R0.reuse, R47 ;  /* 0x0000002f00267220 */ /* 0x040fe20000410000 */
[C---:B------:R-:W-:Y:S01]  /*45f0*/  FMUL.FTZ R47, R0.reuse, R56 ;  /* 0x00000038002f7220 */ /* 0x040fe20000410000 */
[----:B------:R-:W-:Y:S01]  /*4600*/  ULOP3.LUT UR6, UR6, 0x3fff, URZ, 0xc0, !UPT ;  /* 0x00003fff06067892 */ /* 0x000fe2000f8ec03f */
[C---:B------:R-:W-:Y:S01]  /*4610*/  FMUL.FTZ R31, R0.reuse, R40 ;  /* 0x00000028001f7220 */ /* 0x040fe20000410000 */
[----:B------:R-:W2:Y:S01]  /*4620*/  MUFU.TANH R10, R10 ;  /* 0x0000000a000a7308 */ /* 0x000ea20000002400 */
[C---:B------:R-:W-:Y:S01]  /*4630*/  FMUL.FTZ R56, R0.reuse, R65 ;  /* 0x0000004100387220 */ /* 0x040fe20000410000 */
[----:B------:R-:W-:Y:S01]  /*4640*/  ULOP3.LUT UR6, UR6, 0x10000, URZ, 0xfc, !UPT ;  /* 0x0001000006067892 */ /* 0x000fe2000f8efc3f */
[C---:B------:R-:W-:Y:S01]  /*4650*/  FMUL.FTZ R26, R0.reuse, R35 ;  /* 0x00000023001a7220 */ /* 0x040fe20000410000 */
[C---:B------:R-:W-:Y:S01]  /*4660*/  FMUL.FTZ R32, R0.reuse, R41 ;  /* 0x0000002900207220 */ /* 0x040fe20000410000 */
[C---:B------:R-:W-:Y:S01]  /*4670*/  FMUL.FTZ R40, R0.reuse, R49 ;  /* 0x0000003100287220 */ /* 0x040fe20000410000 */
[----:B------:R-:W-:Y:S01]  /*4680*/  UIMAD UR10, UR19, 0x300, UR6 ;  /* 0x00000300130a78a4 */ /* 0x000fe2000f8e0206 */
[----:B0-----:R-:W-:Y:S01]  /*4690*/  FMNMX.FTZ R65, R9, R4, !PT ;  /* 0x0000000409417209 */ /* 0x001fe20007810000 */
[----:B------:R-:W0:Y:S01]  /*46a0*/  MUFU.TANH R12, R12 ;  /* 0x0000000c000c7308 */ /* 0x000e220000002400 */
[C---:B------:R-:W-:Y:S01]  /*46b0*/  FMUL.FTZ R27, R0.reuse, R36 ;  /* 0x00000024001b7220 */ /* 0x040fe20000410000 */
[C---:B------:R-:W-:Y:S01]  /*46c0*/  FMUL.FTZ R41, R0.reuse, R50 ;  /* 0x0000003200297220 */ /* 0x040fe20000410000 */
[C---:B------:R-:W-:Y:S01]  /*46d0*/  FMUL.FTZ R49, R0.reuse, R58 ;  /* 0x0000003a00317220 */ /* 0x040fe20000410000 */
[C---:B------:R-:W-:Y:S01]  /*46e0*/  FMUL.FTZ R50, R0.reuse, R59 ;  /* 0x0000003b00327220 */ /* 0x040fe20000410000 */
[----:B------:R-:W-:Y:S01]  /*46f0*/  UMOV UR6, UR10 ;  /* 0x0000000a00067c82 */ /* 0x000fe20008000000 */
[C---:B------:R-:W-:Y:S01]  /*4700*/  FMUL.FTZ R58, R0.reuse, R67 ;  /* 0x00000043003a7220 */ /* 0x040fe20000410000 */
[----:B------:R-:W-:Y:S01]  /*4710*/  QGMMA.64x96x32.F32.E4M3.E4M3 R88, R148, gdesc[UR4], R88, gsb0 ;  /* 0x0160000494587df3 */ /* 0x000fe20008000858 */
[----:B------:R-:W3:Y:S01]  /*4720*/  MUFU.TANH R13, R13 ;  /* 0x0000000d000d7308 */ /* 0x000ee20000002400 */
[C---:B------:R-:W-:Y:S01]  /*4730*/  FMUL.FTZ R34, R0.reuse, R43 ;  /* 0x0000002b00227220 */ /* 0x040fe20000410000 */
[C---:B------:R-:W-:Y:S01]  /*4740*/  FMUL.FTZ R59, R0.reuse, R68 ;  /* 0x00000044003b7220 */ /* 0x040fe20000410000 */
[----:B-1----:R-:W-:Y:S01]  /*4750*/  FMNMX.FTZ R67, R11, R8, !PT ;  /* 0x000000080b437209 */ /* 0x002fe20007810000 */
[----:B------:R-:W-:Y:S01]  /*4760*/  FMUL.FTZ R43, R0, R52 ;  /* 0x00000034002b7220 */ /* 0x000fe20000410000 */
[----:B--2---:R-:W-:Y:S01]  /*4770*/  FMNMX.FTZ R68, R10, R65, !PT ;  /* 0x000000410a447209 */ /* 0x004fe20007810000 */
[C---:B------:R-:W-:Y:S01]  /*4780*/  FMUL.FTZ R28, R0.reuse, R37 ;  /* 0x00000025001c7220 */ /* 0x040fe20000410000 */
[C---:B------:R-:W-:Y:S01]  /*4790*/  FMUL.FTZ R52, R0.reuse, R61 ;  /* 0x0000003d00347220 */ /* 0x040fe20000410000 */
[----:B------:R-:W1:Y:S01]  /*47a0*/  MUFU.TANH R15, R15 ;  /* 0x0000000f000f7308 */ /* 0x000e620000002400 */
[C---:B------:R-:W-:Y:S01]  /*47b0*/  FMUL.FTZ R61, R0.reuse, R70 ;  /* 0x00000046003d7220 */ /* 0x040fe20000410000 */
[----:B------:R-:W-:Y:S01]  /*47c0*/  FMUL.FTZ R33, R0, R42 ;  /* 0x0000002a00217220 */ /* 0x000fe20000410000 */
[----:B0-----:R-:W-:Y:S01]  /*47d0*/  FMNMX.FTZ R70, R12, R67, !PT ;  /* 0x000000430c467209 */ /* 0x001fe20007810000 */
[C---:B------:R-:W-:Y:S01]  /*47e0*/  FMUL.FTZ R30, R0.reuse, R39 ;  /* 0x00000027001e7220 */ /* 0x040fe20000410000 */
[C---:B------:R-:W-:Y:S01]  /*47f0*/  FMUL.FTZ R42, R0.reuse, R51 ;  /* 0x00000033002a7220 */ /* 0x040fe20000410000 */
[C---:B------:R-:W-:Y:S01]  /*4800*/  FMUL.FTZ R51, R0.reuse, R60 ;  /* 0x0000003c00337220 */ /* 0x040fe20000410000 */
[C---:B------:R-:W-:Y:S01]  /*4810*/  FMUL.FTZ R60, R0.reuse, R69 ;  /* 0x00000045003c7220 */ /* 0x040fe20000410000 */
[----:B------:R-:W0:Y:S01]  /*4820*/  MUFU.TANH R14, R14 ;  /* 0x0000000e000e7308 */ /* 0x000e220000002400 */
[----:B---3--:R-:W-:Y:S01]  /*4830*/  FMNMX.FTZ R65, R13, R68, !PT ;  /* 0x000000440d417209 */ /* 0x008fe20007810000 */
[C---:B------:R-:W-:Y:S01]  /*4840*/  FMUL.FTZ R35, R0.reuse, R44 ;  /* 0x0000002c00237220 */ /* 0x040fe20000410000 */
[C---:B------:R-:W-:Y:S01]  /*4850*/  FMUL.FTZ R36, R0.reuse, R45 ;  /* 0x0000002d00247220 */ /* 0x040fe20000410000 */
[C---:B------:R-:W-:Y:S01]  /*4860*/  FMUL.FTZ R37, R0.reuse, R46 ;  /* 0x0000002e00257220 */ /* 0x040fe20000410000 */
[C---:B------:R-:W-:Y:S01]  /*4870*/  FMUL.FTZ R45, R0.reuse, R54 ;  /* 0x00000036002d7220 */ /* 0x040fe20000410000 */
[C---:B------:R-:W-:Y:S01]  /*4880*/  FMUL.FTZ R54, R0.reuse, R63 ;  /* 0x0000003f00367220 */ /* 0x040fe20000410000 */
[C---:B------:R-:W-:Y:S01]  /*4890*/  FMUL.FTZ R63, R0.reuse, R72 ;  /* 0x00000048003f7220 */ /* 0x040fe20000410000 */
[----:B------:R-:W2:Y:S01]  /*48a0*/  MUFU.TANH R20, R20 ;  /* 0x0000001400147308 */ /* 0x000ea20000002400 */
[----:B-1----:R-:W-:Y:S01]  /*48b0*/  FMNMX.FTZ R69, R15, R70, !PT ;  /* 0x000000460f457209 */ /* 0x002fe20007810000 */
[C---:B------:R-:W-:Y:S01]  /*48c0*/  FMUL.FTZ R44, R0.reuse, R53 ;  /* 0x00000035002c7220 */ /* 0x040fe20000410000 */
[C---:B------:R-:W-:Y:S01]  /*48d0*/  FMUL.FTZ R39, R0.reuse, R48 ;  /* 0x0000003000277220 */ /* 0x040fe20000410000 */
[C---:B------:R-:W-:Y:S01]  /*48e0*/  FMUL.FTZ R53, R0.reuse, R62 ;  /* 0x0000003e00357220 */ /* 0x040fe20000410000 */
[C---:B------:R-:W-:Y:S01]  /*48f0*/  FMUL.FTZ R62, R0.reuse, R71 ;  /* 0x00000047003e7220 */ /* 0x040fe20000410000 */
[C---:B------:R-:W-:Y:S01]  /*4900*/  FMUL.FTZ R48, R0.reuse, R57 ;  /* 0x0000003900307220 */ /* 0x040fe20000410000 */
[----:B------:R-:W-:Y:S01]  /*4910*/  FMUL.FTZ R57, R0, R66 ;  /* 0x0000004200397220 */ /* 0x000fe20000410000 */
[----:B------:R-:W1:Y:S01]  /*4920*/  MUFU.TANH R21, R21 ;  /* 0x0000001500157308 */ /* 0x000e620000002400 */
[----:B0-----:R-:W-:Y:S01]  /*4930*/  FMNMX.FTZ R68, R14, R65, !PT ;  /* 0x000000410e447209 */ /* 0x001fe20007810000 */
[C---:B------:R-:W-:Y:S01]  /*4940*/  FMUL.FTZ R66, R0.reuse, R74 ;  /* 0x0000004a00427220 */ /* 0x040fe20000410000 */
[C---:B------:R-:W-:Y:S01]  /*4950*/  FMUL.FTZ R46, R0.reuse, R55 ;  /* 0x00000037002e7220 */ /* 0x040fe20000410000 */
[C---:B------:R-:W-:Y:S01]  /*4960*/  FMUL.FTZ R55, R0.reuse, R64 ;  /* 0x0000004000377220 */ /* 0x040fe20000410000 */
[----:B------:R-:W-:Y:S01]  /*4970*/  UIADD3 UR6, UR10, 0x2, URZ ;  /* 0x000000020a067890 */ /* 0x000fe2000fffe03f */
[----:B------:R-:W-:Y:S01]  /*4980*/  FMUL.FTZ R64, R0, R73 ;  /* 0x0000004900407220 */ /* 0x000fe20000410000 */
[----:B------:R-:W-:Y:S01]  /*4990*/  UMOV UR7, 0x40000040 ;  /* 0x4000004000077882 */ /* 0x000fe20000000000 */
[----:B------:R-:W0:Y:S01]  /*49a0*/  MUFU.TANH R25, R25 ;  /* 0x0000001900197308 */ /* 0x000e220000002400 */
[----:B--2---:R-:W-:Y:S01]  /*49b0*/  FMNMX.FTZ R70, R20, R69, !PT ;  /* 0x0000004514467209 */ /* 0x004fe20007810000 */
[C---:B------:R-:W-:Y:S01]  /*49c0*/  FMUL.FTZ R73, R0.reuse, R80 ;  /* 0x0000005000497220 */ /* 0x040fe20000410000 */
[C---:B------:R-:W-:Y:S01]  /*49d0*/  FMUL.FTZ R67, R0.reuse, R75 ;  /* 0x0000004b00437220 */ /* 0x040fe20000410000 */
[----:B------:R-:W-:-:S04]  /*49e0*/  FMUL.FTZ R75, R0, R82 ;  /* 0x00000052004b7220 */ /* 0x000fc80000410000 */
[----:B------:R-:W2:Y:S01]  /*49f0*/  MUFU.TANH R24, R24 ;  /* 0x0000001800187308 */ /* 0x000ea20000002400 */
[----:B-1----:R-:W-:Y:S01]  /*4a00*/  FMNMX.FTZ R65, R21, R68, !PT ;  /* 0x0000004415417209 */ /* 0x002fe20007810000 */
[----:B------:R-:W-:-:S06]  /*4a10*/  FMUL.FTZ R68, R0, R76 ;  /* 0x0000004c00447220 */ /* 0x000fcc0000410000 */
[----:B------:R-:W1:Y:S01]  /*4a20*/  MUFU.TANH R26, R26 ;  /* 0x0000001a001a7308 */ /* 0x000e620000002400 */
[----:B0-----:R-:W-:-:S07]  /*4a30*/  FMNMX.FTZ R69, R25, R70, !PT ;  /* 0x0000004619457209 */ /* 0x001fce0007810000 */
[----:B------:R-:W0:Y:S01]  /*4a40*/  MUFU.TANH R27, R27 ;  /* 0x0000001b001b7308 */ /* 0x000e220000002400 */
[----:B--2---:R-:W-:-:S07]  /*4a50*/  FMNMX.FTZ R70, R24, R65, !PT ;  /* 0x0000004118467209 */ /* 0x004fce0007810000 */
[----:B------:R-:W2:Y:S01]  /*4a60*/  MUFU.TANH R29, R29 ;  /* 0x0000001d001d7308 */ /* 0x000ea20000002400 */
[----:B-1----:R-:W-:Y:S01]  /*4a70*/  FMNMX.FTZ R72, R26, R69, !PT ;  /* 0x000000451a487209 */ /* 0x002fe20007810000 */
[C---:B------:R-:W-:Y:S01]  /*4a80*/  FMUL.FTZ R69, R0.reuse, R77 ;  /* 0x0000004d00457220 */ /* 0x040fe20000410000 */
[----:B------:R-:W-:-:S05]  /*4a90*/  FMUL.FTZ R77, R0, R84 ;  /* 0x00000054004d7220 */ /* 0x000fca0000410000 */
[----:B------:R-:W1:Y:S01]  /*4aa0*/  MUFU.TANH R28, R28 ;  /* 0x0000001c001c7308 */ /* 0x000e620000002400 */
[----:B0-----:R-:W-:-:S07]  /*4ab0*/  FMNMX.FTZ R65, R27, R70, !PT ;  /* 0x000000461b417209 */ /* 0x001fce0007810000 */
[----:B------:R-:W0:Y:S01]  /*4ac0*/  MUFU.TANH R30, R30 ;  /* 0x0000001e001e7308 */ /* 0x000e220000002400 */
[----:B--2---:R-:W-:-:S07]  /*4ad0*/  FMNMX.FTZ R71, R29, R72, !PT ;  /* 0x000000481d477209 */ /* 0x004fce0007810000 */
[----:B------:R-:W2:Y:S01]  /*4ae0*/  MUFU.TANH R31, R31 ;  /* 0x0000001f001f7308 */ /* 0x000ea20000002400 */
[----:B-1----:R-:W-:-:S07]  /*4af0*/  FMNMX.FTZ R70, R28, R65, !PT ;  /* 0x000000411c467209 */ /* 0x002fce0007810000 */
[----:B------:R-:W1:Y:S01]  /*4b00*/  MUFU.TANH R33, R33 ;  /* 0x0000002100217308 */ /* 0x000e620000002400 */
[----:B0-----:R-:W-:Y:S01]  /*4b10*/  FMNMX.FTZ R72, R30, R71, !PT ;  /* 0x000000471e487209 */ /* 0x001fe20007810000 */
[----:B------:R-:W-:Y:S02]  /*4b20*/  WARPGROUP.DEPBAR.LE gsb0, 0x0 ;  /* 0x00008000000079c5 */ /* 0x000fe40000010000 */
[----:B------:R-:W-:-:S04]  /*4b30*/  WARPGROUP.ARRIVE ;  /* 0x00000000000079c5 */ /* 0x000fc80000000000 */
[----:B------:R-:W0:Y:S01]  /*4b40*/  MUFU.TANH R32, R32 ;  /* 0x0000002000207308 */ /* 0x000e220000002400 */
[----:B--2---:R-:W-:Y:S01]  /*4b50*/  FMNMX.FTZ R65, R31, R70, !PT ;  /* 0x000000461f417209 */ /* 0x004fe20007810000 */
[----:B------:R-:W-:Y:S01]  /*4b60*/  FMUL.FTZ R70, R0, R78 ;  /* 0x0000004e00467220 */ /* 0x000fe20000410000 */
[----:B------:R-:W2:Y:S01]  /*4b70*/  S2R R151, SR_TID.X ;  /* 0x0000000000977919 */ /* 0x000ea20000002100 */
[----:B------:R-:W-:Y:S01]  /*4b80*/  QGMMA.64x96x32.F32.E4M3.E4M3 R88, R136, gdesc[UR4], R88, gsb0 ;  /* 0x0160000488587df3 */ /* 0x000fe20008000858 */
[----:B------:R-:W-:-:S03]  /*4b90*/  UIADD3 UR6, UR10, 0x4, URZ ;  /* 0x000000040a067890 */ /* 0x000fc6000fffe03f */
[----:B------:R-:W3:Y:S01]  /*4ba0*/  MUFU.TANH R34, R34 ;  /* 0x0000002200227308 */ /* 0x000ee20000002400 */
[----:B-1----:R-:W-:Y:S01]  /*4bb0*/  FMNMX.FTZ R71, R33, R72, !PT ;  /* 0x0000004821477209 */ /* 0x002fe20007810000 */
[----:B------:R-:W-:-:S06]  /*4bc0*/  UMOV UR7, 0x40000040 ;  /* 0x4000004000077882 */ /* 0x000fcc0000000000 */
[----:B------:R-:W1:Y:S01]  /*4bd0*/  MUFU.TANH R35, R35 ;  /* 0x0000002300237308 */ /* 0x000e620000002400 */
[----:B0-----:R-:W-:-:S07]  /*4be0*/  FMNMX.FTZ R72, R32, R65, !PT ;  /* 0x0000004120487209 */ /* 0x001fce0007810000 */
[----:B------:R-:W0:Y:S01]  /*4bf0*/  MUFU.TANH R37, R37 ;  /* 0x0000002500257308 */ /* 0x000e220000002400 */
[----:B---3--:R-:W-:-:S07]  /*4c00*/  FMNMX.FTZ R74, R34, R71, !PT ;  /* 0x00000047224a7209 */ /* 0x008fce0007810000 */
[----:B------:R-:W3:Y:S01]  /*4c10*/  MUFU.TANH R36, R36 ;  /* 0x0000002400247308 */ /* 0x000ee20000002400 */
[----:B-1----:R-:W-:Y:S01]  /*4c20*/  FMNMX.FTZ R65, R35, R72, !PT ;  /* 0x0000004823417209 */ /* 0x002fe20007810000 */
[C---:B------:R-:W-:Y:S01]  /*4c30*/  FMUL.FTZ R72, R0.reuse, R79 ;  /* 0x0000004f00487220 */ /* 0x040fe20000410000 */
[----:B------:R-:W-:Y:S01]  /*4c40*/  FMUL.FTZ R79, R0, R86 ;  /* 0x00000056004f7220 */ /* 0x000fe20000410000 */
[----:B--2---:R-:W-:-:S04]  /*4c50*/  LOP3.LUT P1, RZ, R151, 0x7f, RZ, 0xc0, !PT ;  /* 0x0000007f97ff7812 */ /* 0x004fc8000782c0ff */
[----:B------:R-:W1:Y:S01]  /*4c60*/  MUFU.TANH R38, R38 ;  /* 0x0000002600267308 */ /* 0x000e620000002400 */
[----:B0-----:R-:W-:-:S07]  /*4c70*/  FMNMX.FTZ R71, R37, R74, !PT ;  /* 0x0000004a25477209 */ /* 0x001fce0007810000 */
[----:B------:R-:W0:Y:S01]  /*4c80*/  MUFU.TANH R39, R39 ;  /* 0x0000002700277308 */ /* 0x000e220000002400 */
[----:B---3--:R-:W-:-:S07]  /*4c90*/  FMNMX.FTZ R74, R36, R65, !PT ;  /* 0x00000041244a7209 */ /* 0x008fce0007810000 */
[----:B------:R-:W2:Y:S01]  /*4ca0*/  MUFU.TANH R41, R41 ;  /* 0x0000002900297308 */ /* 0x000ea20000002400 */
[----:B-1----:R-:W-:-:S07]  /*4cb0*/  FMNMX.FTZ R76, R38, R71, !PT ;  /* 0x00000047264c7209 */ /* 0x002fce0007810000 */
[----:B------:R-:W1:Y:S01]  /*4cc0*/  MUFU.TANH R40, R40 ;  /* 0x0000002800287308 */ /* 0x000e620000002400 */
[----:B0-----:R-:W-:-:S07]  /*4cd0*/  FMNMX.FTZ R65, R39, R74, !PT ;  /* 0x0000004a27417209 */ /* 0x001fce0007810000 */
[----:B------:R-:W0:Y:S01]  /*4ce0*/  MUFU.TANH R42, R42 ;  /* 0x0000002a002a7308 */ /* 0x000e220000002400 */
[----:B--2---:R-:W-:-:S07]  /*4cf0*/  FMNMX.FTZ R71, R41, R76, !PT ;  /* 0x0000004c29477209 */ /* 0x004fce0007810000 */
[----:B------:R-:W2:Y:S01]  /*4d00*/  MUFU.TANH R43, R43 ;  /* 0x0000002b002b7308 */ /* 0x000ea20000002400 */
[----:B-1----:R-:W-:-:S07]  /*4d10*/  FMNMX.FTZ R74, R40, R65, !PT ;  /* 0x00000041284a7209 */ /* 0x002fce0007810000 */
[----:B------:R-:W1:Y:S01]  /*4d20*/  MUFU.TANH R45, R45 ;  /* 0x0000002d002d7308 */ /* 0x000e620000002400 */
[----:B0-----:R-:W-:-:S07]  /*4d30*/  FMNMX.FTZ R76, R42, R71, !PT ;  /* 0x000000472a4c7209 */ /* 0x001fce0007810000 */
[----:B------:R-:W0:Y:S01]  /*4d40*/  MUFU.TANH R44, R44 ;  /* 0x0000002c002c7308 */ /* 0x000e220000002400 */
[----:B--2---:R-:W-:Y:S01]  /*4d50*/  FMNMX.FTZ R65, R43, R74, !PT ;  /* 0x0000004a2b417209 */ /* 0x004fe20007810000 */
[----:B------:R-:W-:-:S06]  /*4d60*/  FMUL.FTZ R74, R0, R81 ;  /* 0x00000051004a7220 */ /* 0x000fcc0000410000 */
        /* <DEDUP_REMOVED lines=8> */
[----:B------:R-:W-:Y:S01]  /*4df0*/  QGMMA.64x96x32.F32.E4M3.E4M3 R88, R140, gdesc[UR4], R88, gsb0 ;  /* 0x016000048c587df3 */ /* 0x000fe20008000858 */
[----:B------:R-:W-:Y:S01]  /*4e00*/  UIADD3 UR6, UR10, 0x6, URZ ;  /* 0x000000060a067890 */ /* 0x000fe2000fffe03f */
[----:B------:R-:W-:-:S04]  /*4e10*/  UMOV UR7, 0x40000040 ;  /* 0x4000004000077882 */ /* 0x000fc80000000000 */
        /* <DEDUP_REMOVED lines=10> */
[----:B------:R-:W-:-:S06]  /*4ec0*/  FMUL.FTZ R76, R0, R83 ;  /* 0x00000053004c7220 */ /* 0x000fcc0000410000 */
[----:B------:R-:W0:Y:S01]  /*4ed0*/  MUFU.TANH R54, R54 ;  /* 0x0000003600367308 */ /* 0x000e220000002400 */
[----:B--2---:R-:W-:-:S07]  /*4ee0*/  FMNMX.FTZ R71, R53, R78, !PT ;  /* 0x0000004e35477209 */ /* 0x004fce0007810000 */
        /* <DEDUP_REMOVED lines=13> */
[----:B-1----:R-:W-:Y:S01]  /*4fc0*/  FMNMX.FTZ R65, R59, R78, !PT ;  /* 0x0000004e3b417209 */ /* 0x002fe20007810000 */
[----:B------:R-:W-:-:S06]  /*4fd0*/  FMUL.FTZ R78, R0, R85 ;  /* 0x00000055004e7220 */ /* 0x000fcc0000410000 */
[----:B------:R-:W1:Y:S01]  /*4fe0*/  MUFU.TANH R63, R63 ;  /* 0x0000003f003f7308 */ /* 0x000e620000002400 */
[----:B0-----:R-:W-:Y:S01]  /*4ff0*/  FMNMX.FTZ R71, R61, R80, !PT ;  /* 0x000000503d477209 */ /* 0x001fe20007810000 */
[----:B------:R-:W-:Y:S02]  /*5000*/  WARPGROUP.DEPBAR.LE gsb0, 0x0 ;  /* 0x00008000000079c5 */ /* 0x000fe40000010000 */
[----:B------:R-:W-:-:S04]  /*5010*/  WARPGROUP.ARRIVE ;  /* 0x00000000000079c5 */ /* 0x000fc80000000000 */
[----:B------:R-:W0:Y:S01]  /*5020*/  MUFU.TANH R62, R62 ;  /* 0x0000003e003e7308 */ /* 0x000e220000002400 */
[----:B--2---:R-:W-:Y:S01]  /*5030*/  FMNMX.FTZ R80, R60, R65, !PT ;  /* 0x000000413c507209 */ /* 0x004fe20007810000 */
[----:B------:R-:W-:Y:S06]  /*5040*/  QGMMA.64x96x32.F32.E4M3.E4M3 R88, R144, gdesc[UR4], R88, gsb0 ;  /* 0x0160000490587df3 */ /* 0x000fec0008000858 */
        /* <DEDUP_REMOVED lines=29> */
[----:B------:R-:W-:-:S06]  /*5220*/  WARPGROUP.DEPBAR.LE gsb0, 0x0 ;  /* 0x00008000000079c5 */ /* 0x000fcc0000010000 */
[----:B------:R-:W0:Y:S01]  /*5230*/  MUFU.TANH R80, R80 ;  /* 0x0000005000507308 */ /* 0x000e220000002400 */
[----:B--2---:R-:W-:Y:S02]  /*5240*/  FMNMX.FTZ R81, R78, R65, !PT ;  /* 0x000000414e517209 */ /* 0x004fe40007810000 */
[----:B-1----:R-:W-:-:S03]  /*5250*/  FMNMX.FTZ R71, R79, R84, !PT ;  /* 0x000000544f477209 */ /* 0x002fc60007810000 */
[----:B------:R-:W1:Y:S01]  /*5260*/  SHFL.BFLY PT, R84, R81, 0x2, 0x1f ;  /* 0x0c401f0051547f89 */ /* 0x000e6200000e0000 */
[----:B0-----:R-:W-:-:S05]  /*5270*/  FMNMX.FTZ R82, R80, R71, !PT ;  /* 0x0000004750527209 */ /* 0x001fca0007810000 */
[----:B------:R-:W0:Y:S01]  /*5280*/  SHFL.BFLY PT, R65, R82, 0x2, 0x1f ;  /* 0x0c401f0052417f89 */ /* 0x000e2200000e0000 */
[----:B-1----:R-:W-:-:S05]  /*5290*/  FMNMX.FTZ R84, R81, R84, !PT ;  /* 0x0000005451547209 */ /* 0x002fca0007810000 */
[----:B------:R-:W1:Y:S01]  /*52a0*/  SHFL.BFLY PT, R71, R84, 0x1, 0x1f ;  /* 0x0c201f0054477f89 */ /* 0x000e6200000e0000 */
[----:B0-----:R-:W-:-:S05]  /*52b0*/  FMNMX.FTZ R83, R82, R65, !PT ;  /* 0x0000004152537209 */ /* 0x001fca0007810000 */
[----:B------:R-:W0:Y:S01]  /*52c0*/  SHFL.BFLY PT, R86, R83, 0x1, 0x1f ;  /* 0x0c201f0053567f89 */ /* 0x000e2200000e0000 */
[----:B-1----:R-:W-:-:S05]  /*52d0*/  FMNMX.FTZ R71, R84, R71, !PT ;  /* 0x0000004754477209 */ /* 0x002fca0007810000 */
[----:B------:R-:W-:-:S04]  /*52e0*/  FADD.FTZ R4, -R71, R4 ;  /* 0x0000000447047221 */ /* 0x000fc80000010100 */
[----:B------:R-:W-:Y:S01]  /*52f0*/  FMUL.FTZ R82, R4, UR17 ;  /* 0x0000001104527c20 */ /* 0x000fe20008410000 */
[----:B0-----:R-:W-:Y:S01]  /*5300*/  FMNMX.FTZ R65, R83, R86, !PT ;  /* 0x0000005653417209 */ /* 0x001fe20007810000 */
[----:B------:R-:W-:-:S04]  /*5310*/  IMAD.U32 R86, RZ, RZ, UR17 ;  /* 0x00000011ff567e24 */ /* 0x000fc8000f8e00ff */
[----:B------:R-:W-:Y:S01]  /*5320*/  FADD.FTZ R4, -R65, R8 ;  /* 0x0000000841047221 */ /* 0x000fe20000010100 */
[----:B------:R-:W-:-:S01]  /*5330*/  FFMA.FTZ R81, R71, R86, -8 ;  /* 0xc100000047517423 */ /* 0x000fc20000010056 */
[----:B------:R0:W-:Y:S02]  /*5340*/  MUFU.EX2 R8, R82 ;  /* 0x0000005200087308 */ /* 0x0001e40000000800 */
[----:B------:R-:W-:Y:S01]  /*5350*/  FMUL.FTZ R4, R4, UR17 ;  /* 0x0000001104047c20 */ /* 0x000fe20008410000 */
[--C-:B------:R-:W-:Y:S01]  /*5360*/  FFMA.FTZ R9, R9, UR17, -R81.reuse ;  /* 0x0000001109097c23 */ /* 0x100fe20008010851 */
[----:B------:R-:W-:-:S01]  /*5370*/  FFMA.FTZ R10, R10, UR17, -R81 ;  /* 0x000000110a0a7c23 */ /* 0x000fc20008010851 */
[--C-:B------:R-:W-:Y:S01]  /*5380*/  FFMA.FTZ R13, R13, UR17, -R81.reuse ;  /* 0x000000110d0d7c23 */ /* 0x100fe20008010851 */
[----:B------:R-:W-:-:S01]  /*5390*/  FFMA.FTZ R14, R14, UR17, -R81 ;  /* 0x000000110e0e7c23 */ /* 0x000fc20008010851 */
[--C-:B------:R-:W-:Y:S01]  /*53a0*/  FFMA.FTZ R21, R21, UR17, -R81.reuse ;  /* 0x0000001115157c23 */ /* 0x100fe20008010851 */
[----:B------:R-:W-:-:S01]  /*53b0*/  FFMA.FTZ R24, R24, UR17, -R81 ;  /* 0x0000001118187c23 */ /* 0x000fc20008010851 */
[----:B0-----:R-:W-:-:S02]  /*53c0*/  IMAD.U32 R82, RZ, RZ, UR17 ;  /* 0x00000011ff527e24 */ /* 0x001fc4000f8e00ff */
        /* <DEDUP_REMOVED lines=25> */
[----:B------:R-:W-:Y:S01]  /*5560*/  FFMA.FTZ R78, R78, UR17, -R81 ;  /* 0x000000114e4e7c23 */ /* 0x000fe20008010851 */
[----:B------:R-:W-:-:S01]  /*5570*/  FFMA.FTZ R81, R65, R82, -8 ;  /* 0xc100000041517423 */ /* 0x000fc20000010052 */
[----:B------:R-:W0:Y:S03]  /*5580*/  MUFU.EX2 R9, R9 ;  /* 0x0000000900097308 */ /* 0x000e260000000800 */
        /* <DEDUP_REMOVED lines=30> */
[----:B-1----:R-:W-:-:S01]  /*5770*/  FFMA.FTZ R5, R4, R5, R11 ;  /* 0x0000000504057223 */ /* 0x002fc2000001000b */
[--C-:B------:R-:W-:Y:S01]  /*5780*/  FFMA.FTZ R67, R67, UR17, -R81.reuse ;  /* 0x0000001143437c23 */ /* 0x100fe20008010851 */
[----:B------:R-:W-:-:S01]  /*5790*/  FFMA.FTZ R70, R70, UR17, -R81 ;  /* 0x0000001146467c23 */ /* 0x000fc20008010851 */
[--C-:B------:R-:W-:Y:S01]  /*57a0*/  FFMA.FTZ R83, R72, UR17, -R81.reuse ;  /* 0x0000001148537c23 */ /* 0x100fe20008010851 */
[----:B------:R-:W-:-:S01]  /*57b0*/  FFMA.FTZ R72, R75, UR17, -R81 ;  /* 0x000000114b487c23 */ /* 0x000fc20008010851 */
[----:B------:R-:W-:-:S02]  /*57c0*/  FFMA.FTZ R75, R76, UR17, -R81 ;  /* 0x000000114c4b7c23 */ /* 0x000fc40008010851 */
        /* <DEDUP_REMOVED lines=91> */
[----:B0-----:R-:W-:-:S01]  /*5d80*/  FADD.FTZ R5, R62, R7 ;  /* 0x000000073e057221 */ /* 0x001fc20000010000 */
[----:B------:R-:W-:-:S06]  /*5d90*/  FFMA.FTZ R7, R79, UR17, -R81 ;  /* 0x000000114f077c23 */ /* 0x000fcc0008010851 */
[----:B------:R-:W0:Y:S01]  /*5da0*/  MUFU.EX2 R64, R64 ;  /* 0x0000004000407308 */ /* 0x000e220000000800 */
[----:B--2---:R-:W-:-:S07]  /*5db0*/  FADD.FTZ R79, R63, R76 ;  /* 0x0000004c3f4f7221 */ /* 0x004fce0000010000 */
[----:B------:R-:W2:Y:S01]  /*5dc0*/  MUFU.EX2 R67, R67 ;  /* 0x0000004300437308 */ /* 0x000ea20000000800 */
[----:B-1----:R-:W-:-:S01]  /*5dd0*/  FADD.FTZ R76, R66, R5 ;  /* 0x00000005424c7221 */ /* 0x002fc20000010000 */
[----:B------:R-:W-:-:S05]  /*5de0*/  @!P1 VIADD R5, R6, 0x19c40 ;  /* 0x00019c4006059836 */ /* 0x000fca0000000000 */
[----:B------:R-:W-:Y:S01]  /*5df0*/  @!P1 PRMT R5, RZ, 0x654, R5 ;  /* 0x00000654ff059816 */ /* 0x000fe20000000005 */
[----:B------:R-:W1:Y:S01]  /*5e00*/  MUFU.EX2 R68, R68 ;  /* 0x0000004400447308 */ /* 0x000e620000000800 */
[----:B0-----:R-:W-:-:S01]  /*5e10*/  FADD.FTZ R85, R64, R79 ;  /* 0x0000004f40557221 */ /* 0x001fc20000010000 */
[----:B------:R-:W-:Y:S01]  /*5e20*/  FFMA.FTZ R79, R80, UR17, -R81 ;  /* 0x00000011504f7c23 */ /* 0x000fe20008010851 */
[----:B------:R0:W-:Y:S05]  /*5e30*/  @!P1 SYNCS.ARRIVE.TRANS64.RED.A1T0 RZ, [R5+URZ], RZ ;  /* 0x000000ff05ff99a7 */ /* 0x0001ea000810043f */
[----:B------:R-:W3:Y:S01]  /*5e40*/  MUFU.EX2 R70, R70 ;  /* 0x0000004600467308 */ /* 0x000ee20000000800 */
[----:B--2---:R-:W-:-:S07]  /*5e50*/  FADD.FTZ R87, R67, R76 ;  /* 0x0000004c43577221 */ /* 0x004fce0000010000 */
[----:B------:R-:W2:Y:S01]  /*5e60*/  MUFU.EX2 R69, R69 ;  /* 0x0000004500457308 */ /* 0x000ea20000000800 */
[----:B-1----:R-:W-:-:S07]  /*5e70*/  FADD.FTZ R76, R68, R85 ;  /* 0x00000055444c7221 */ /* 0x002fce0000010000 */
[----:B------:R-:W0:Y:S01]  /*5e80*/  MUFU.EX2 R83, R83 ;  /* 0x0000005300537308 */ /* 0x000e220000000800 */
[----:B---3--:R-:W-:-:S07]  /*5e90*/  FADD.FTZ R80, R70, R87 ;  /* 0x0000005746507221 */ /* 0x008fce0000010000 */
[----:B------:R-:W1:Y:S01]  /*5ea0*/  MUFU.EX2 R73, R73 ;  /* 0x0000004900497308 */ /* 0x000e620000000800 */
[----:B--2---:R-:W-:-:S07]  /*5eb0*/  FADD.FTZ R76, R69, R76 ;  /* 0x0000004c454c7221 */ /* 0x004fce0000010000 */
[----:B------:R-:W2:Y:S01]  /*5ec0*/  MUFU.EX2 R72, R72 ;  /* 0x0000004800487308 */ /* 0x000ea20000000800 */
[----:B0-----:R-:W-:-:S07]  /*5ed0*/  FADD.FTZ R5, R83, R80 ;  /* 0x0000005053057221 */ /* 0x001fce0000010000 */
[----:B------:R-:W0:Y:S08]  /*5ee0*/  MUFU.EX2 R74, R74 ;  /* 0x0000004a004a7308 */ /* 0x000e300000000800 */
[----:B------:R-:W3:Y:S08]  /*5ef0*/  MUFU.EX2 R75, R75 ;  /* 0x0000004b004b7308 */ /* 0x000ef00000000800 */
[----:B------:R-:W4:Y:S08]  /*5f00*/  MUFU.EX2 R77, R77 ;  /* 0x0000004d004d7308 */ /* 0x000f300000000800 */
[----:B------:R1:W5:Y:S08]  /*5f10*/  MUFU.EX2 R6, R7 ;  /* 0x0000000700067308 */ /* 0x0003700000000800 */
[----:B------:R-:W5:Y:S01]  /*5f20*/  MUFU.EX2 R78, R78 ;  /* 0x0000004e004e7308 */ /* 0x000f620000000800 */
[----:B-1----:R-:W-:-:S01]  /*5f30*/  FADD.FTZ R7, R73, R76 ;  /* 0x0000004c49077221 */ /* 0x002fc20000010000 */
[----:B--2---:R-:W-:-:S03]  /*5f40*/  FADD.FTZ R76, R72, R5 ;  /* 0x00000005484c7221 */ /* 0x004fc60000010000 */
[----:B0-----:R-:W-:Y:S01]  /*5f50*/  FADD.FTZ R80, R74, R7 ;  /* 0x000000074a507221 */ /* 0x001fe20000010000 */
[----:B---3--:R-:W-:-:S02]  /*5f60*/  FADD.FTZ R5, R75, R76 ;  /* 0x0000004c4b057221 */ /* 0x008fc40000010000 */
[----:B------:R-:W0:Y:S01]  /*5f70*/  MUFU.EX2 R79, R79 ;  /* 0x0000004f004f7308 */ /* 0x000e220000000800 */
[----:B----4-:R-:W-:-:S01]  /*5f80*/  FADD.FTZ R7, R77, R80 ;  /* 0x000000504d077221 */ /* 0x010fc20000010000 */
[----:B-----5:R-:W-:-:S03]  /*5f90*/  FADD.FTZ R76, R6, R5 ;  /* 0x00000005064c7221 */ /* 0x020fc60000010000 */
[----:B------:R-:W-:Y:S01]  /*5fa0*/  FADD.FTZ R7, R78, R7 ;  /* 0x000000074e077221 */ /* 0x000fe20000010000 */
[----:B0-----:R-:W-:-:S01]  /*5fb0*/  FADD.FTZ R5, R79, R76 ;  /* 0x0000004c4f057221 */ /* 0x001fc20000010000 */
[----:B------:R-:W-:Y:S06]  /*5fc0*/  @!P0 BRA `(.L_x_153) ;  /* 0x0000000000048947 */ /* 0x000fec0003800000 */
[----:B------:R-:W-:Y:S01]  /*5fd0*/  BPT.TRAP 0x1 ;  /* 0x000000040000795c */ /* 0x000fe20000300000 */
.L_x_153:
[----:B------:R-:W-:Y:S01]  /*5fe0*/  R2UR UR7, R3 ;  /* 0x00000000030772ca */ /* 0x000fe200000e0000 */
[----:B------:R-:W-:Y:S01]  /*5ff0*/  UIADD3 UR6, UR11, 0x19c60, URZ ;  /* 0x00019c600b067890 */ /* 0x000fe2000fffe03f */
[----:B------:R-:W-:Y:S01]  /*6000*/  ISETP.LT.AND P1, PT, RZ, UR46, PT ;  /* 0x0000002eff007c0c */ /* 0x000fe2000bf21270 */
[----:B------:R-:W-:Y:S01]  /*6010*/  UMOV UR18, UR37 ;  /* 0x0000002500127c82 */ /* 0x000fe20008000000 */
[----:B------:R-:W-:Y:S01]  /*6020*/  F2FP.SATFINITE.E4M3.F32.PACK_AB_MERGE_C R13, R14, R13, RZ ;  /* 0x0000000d0e0d723e */ /* 0x000fe200048070ff */
[----:B------:R-:W-:Y:S01]  /*6030*/  UMOV UR19, UR36 ;  /* 0x0000002400137c82 */ /* 0x000fe20008000000 */
[----:B------:R-:W-:Y:S01]  /*6040*/  F2FP.SATFINITE.E4M3.F32.PACK_AB_MERGE_C R15, R20, R15, RZ ;  /* 0x0000000f140f723e */ /* 0x000fe200048070ff */
[-C--:B------:R-:W-:Y:S01]  /*6050*/  FMUL.FTZ R88, R88, R8.reuse ;  /* 0x0000000858587220 */ /* 0x080fe20000410000 */
[----:B------:R-:W-:Y:S01]  /*6060*/  F2FP.SATFINITE.E4M3.F32.PACK_AB_MERGE_C R27, R28, R27, RZ ;  /* 0x0000001b1c1b723e */ /* 0x000fe200048070ff */
[-C--:B------:R-:W-:Y:S01]  /*6070*/  FMUL.FTZ R89, R89, R8.reuse ;  /* 0x0000000859597220 */ /* 0x080fe20000410000 */
[----:B------:R-:W-:Y:S01]  /*6080*/  F2FP.SATFINITE.E4M3.F32.PACK_AB_MERGE_C R29, R30, R29, RZ ;  /* 0x0000001d1e1d723e */ /* 0x000fe200048070ff */
[-C--:B------:R-:W-:Y:S01]  /*6090*/  FMUL.FTZ R92, R92, R8.reuse ;  /* 0x000000085c5c7220 */ /* 0x080fe20000410000 */
[----:B------:R-:W-:Y:S01]  /*60a0*/  F2FP.SATFINITE.E4M3.F32.PACK_AB_MERGE_C R35, R36, R35, RZ ;  /* 0x000000232423723e */ /* 0x000fe200048070ff */
[----:B------:R-:W-:Y:S01]  /*60b0*/  UPRMT UR6, UR7, 0x654, UR6 ;  /* 0x0000065407067896 */ /* 0x000fe20008000006 */
[----:B------:R-:W-:Y:S01]  /*60c0*/  F2FP.SATFINITE.E4M3.F32.PACK_AB_MERGE_C R37, R38, R37, RZ ;  /* 0x000000252625723e */ /* 0x000fe200048070ff */
[----:B------:R-:W-:Y:S01]  /*60d0*/  UIADD3 UR7, UR46, -0x1, URZ ;  /* 0xffffffff2e077890 */ /* 0x000fe2000fffe03f */
[----:B------:R-:W-:Y:S01]  /*60e0*/  F2FP.SATFINITE.E4M3.F32.PACK_AB_MERGE_C R43, R44, R43, RZ ;  /* 0x0000002b2c2b723e */ /* 0x000fe200048070ff */
[-C--:B------:R-:W-:Y:S01]  /*60f0*/  FMUL.FTZ R93, R93, R8.reuse ;  /* 0x000000085d5d7220 */ /* 0x080fe20000410000 */
[----:B------:R-:W-:Y:S01]  /*6100*/  F2FP.SATFINITE.E4M3.F32.PACK_AB_MERGE_C R45, R46, R45, RZ ;  /* 0x0000002d2e2d723e */ /* 0x000fe200048070ff */
[-C--:B------:R-:W-:Y:S01]  /*6110*/  FMUL.FTZ R96, R96, R8.reuse ;  /* 0x0000000860607220 */ /* 0x080fe20000410000 */
[----:B------:R-:W-:Y:S01]  /*6120*/  F2FP.SATFINITE.E4M3.F32.PACK_AB_MERGE_C R51, R52, R51, RZ ;  /* 0x000000333433723e */ /* 0x000fe200048070ff */
[-C--:B------:R-:W-:Y:S01]  /*6130*/  FMUL.FTZ R97, R97, R8.reuse ;  /* 0x0000000861617220 */ /* 0x080fe20000410000 */
[----:B------:R-:W-:Y:S01]  /*6140*/  F2FP.SATFINITE.E4M3.F32.PACK_AB_MERGE_C R53, R54, R53, RZ ;  /* 0x000000353635723e */ /* 0x000fe200048070ff */
[----:B------:R-:W-:Y:S01]  /*6150*/  SYNCS.ARRIVE.TRANS64.RED.A1T0 RZ, [UR6], RZ ;  /* 0x000000ffffff79a7 */ /* 0x000fe20008100406 */
[----:B------:R-:W-:Y:S01]  /*6160*/  F2FP.SATFINITE.E4M3.F32.PACK_AB_MERGE_C R59, R60, R59, RZ ;  /* 0x0000003b3c3b723e */ /* 0x000fe200048070ff */
[----:B------:R-:W-:Y:S01]  /*6170*/  UMOV UR46, UR7 ;  /* 0x00000007002e7c82 */ /* 0x000fe20008000000 */
[----:B------:R-:W-:Y:S01]  /*6180*/  F2FP.SATFINITE.E4M3.F32.PACK_AB_MERGE_C R61, R62, R61, RZ ;  /* 0x0000003d3e3d723e */ /* 0x000fe200048070ff */
[----:B------:R-:W-:Y:S01]  /*6190*/  FMUL.FTZ R100, R100, R8 ;  /* 0x0000000864647220 */ /* 0x000fe20000410000 */
        /* <DEDUP_REMOVED lines=64> */
.L_x_144:
[----:B------:R-:W-:Y:S06]  /*65a0*/  BAR.ARV 0x8, 0x200 ;  /* 0x0208000000007b1d */ /* 0x000fec0000002000 */
[----:B------:R-:W-:Y:S05]  /*65b0*/  @!P0 BRA `(.L_x_155) ;  /* 0x0000000000048947 */ /* 0x000fea0003800000 */
[----:B------:R-:W-:Y:S01]  /*65c0*/  BPT.TRAP 0x1 ;  /* 0x000000040000795c */ /* 0x000fe20000300000 */
.L_x_155:
[----:B------:R-:W-:Y:S01]  /*65d0*/  MOV R15, UR36 ;  /* 0x00000024000f7c02 */ /* 0x000fe20008000f00 */
[----:B------:R-:W-:-:S04]  /*65e0*/  IMAD.U32 R0, RZ, RZ, UR37 ;  /* 0x00000025ff007e24 */ /* 0x000fc8000f8e00ff */
[----:B------:R-:W-:Y:S01]  /*65f0*/  IMAD R15, R15, 0x8, R2 ;  /* 0x000000080f0f7824 */ /* 0x000fe200078e0202 */
[----:B------:R-:W-:-:S04]  /*6600*/  SHF.L.U32 R0, R0, 0x1f, RZ ;  /* 0x0000001f00007819 */ /* 0x000fc800000006ff */
[----:B------:R0:W1:Y:S01]  /*6610*/  SYNCS.PHASECHK.TRANS64.TRYWAIT P1, [R15+URZ+0x19c50], R0 ;  /* 0x019c50000f0075a7 */ /* 0x000062000802017f */
[----:B------:R-:W-:Y:S05]  /*6620*/  @!P0 BRA `(.L_x_156) ;  /* 0x0000000000048947 */ /* 0x000fea0003800000 */
[----:B------:R-:W-:Y:S01]  /*6630*/  BPT.TRAP 0x1 ;  /* 0x000000040000795c */ /* 0x000fe20000300000 */
.L_x_156:
[----:B------:R-:W-:Y:S01]  /*6640*/  VIADD R2, R2, 0x3000 ;  /* 0x0000300002027836 */ /* 0x000fe20000000000 */
[----:B-1----:R-:W-:Y:S06]  /*6650*/  @P1 BRA `(.L_x_157) ;  /* 0x0000000000081947 */ /* 0x002fec0003800000 */
[----:B------:R-:W1:Y:S02]  /*6660*/  SYNCS.PHASECHK.TRANS64.TRYWAIT P1, [R15+URZ+0x19c50], R0 ;  /* 0x019c50000f0075a7 */ /* 0x000e64000802017f */
[----:B-1----:R-:W-:Y:S05]  /*6670*/  @!P1 BRA `(.L_x_158) ;  /* 0x0000007c00149947 */ /* 0x002fea0003800000 */
.L_x_157:
[----:B------:R-:W-:Y:S05]  /*6680*/  WARPSYNC.ALL ;  /* 0x0000000000007948 */ /* 0x000fea0003800000 */
[----:B------:R-:W-:Y:S01]  /*6690*/  ULDC.64 UR10, c[0x0][0x9a0] ;  /* 0x00026800000a7ab9 */ /* 0x000fe20000000a00 */
[----:B------:R-:W-:Y:S01]  /*66a0*/  SHF.R.U32.HI R2, RZ, 0x4, R2 ;  /* 0x00000004ff027819 */ /* 0x000fe20000011602 */
[----:B------:R-:W-:Y:S01]  /*66b0*/  UISETP.NE.U32.AND UP0, UPT, UR10, URZ, UPT ;  /* 0x0000003f0a00728c */ /* 0x000fe2000bf05070 */
[----:B------:R-:W-:Y:S01]  /*66c0*/  IMAD.U32 R9, RZ, RZ, UR36 ;  /* 0x00000024ff097e24 */ /* 0x000fe2000f8e00ff */
[----:B------:R-:W-:Y:S01]  /*66d0*/  WARPGROUP.ARRIVE ;  /* 0x00000000000079c5 */ /* 0x000fe20000000000 */
[----:B------:R-:W-:Y:S01]  /*66e0*/  LOP3.LUT R2, R2, 0x3fff, RZ, 0xc0, !PT ;  /* 0x00003fff02027812 */ /* 0x000fe200078ec0ff */
[----:B------:R-:W-:Y:S01]  /*66f0*/  UISETP.NE.AND.EX UP0, UPT, UR11, URZ, UPT, UP0 ;  /* 0x0000003f0b00728c */ /* 0x000fe2000bf05300 */
[----:B------:R-:W-:-:S02]  /*6700*/  IMAD.MOV.U32 R4, RZ, RZ, 0x3f800000 ;  /* 0x3f800000ff047424 */ /* 0x000fc400078e00ff */
[----:B------:R-:W-:-:S03]  /*6710*/  LOP3.LUT R2, R2, 0x10000, RZ, 0xfc, !PT ;  /* 0x0001000002027812 */ /* 0x000fc600078efcff */
[----:B------:R-:W-:Y:S02]  /*6720*/  PLOP3.LUT P1, PT, PT, PT, UP0, 0x80, 0x0 ;  /* 0x000000000000781c */ /* 0x000fe40003f2f008 */
[----:B------:R-:W-:Y:S02]  /*6730*/  IMAD R8, R9, 0x300, R2 ;  /* 0x0000030009087824 */ /* 0x000fe400078e0202 */
[----:B------:R-:W-:Y:S01]  /*6740*/  IMAD.MOV.U32 R9, RZ, RZ, 0x40000040 ;  /* 0x40000040ff097424 */ /* 0x000fe200078e00ff */
[----:B------:R-:W-:Y:S01]  /*6750*/  @UP0 ULDC.64 UR8, c[0x0][0x9c8] ;  /* 0x0002720000080ab9 */ /* 0x000fe20000000a00 */
[----:B------:R-:W-:Y:S01]  /*6760*/  @UP0 ULDC.64 UR12, c[0x0][0x9d0] ;  /* 0x00027400000c0ab9 */ /* 0x000fe20000000a00 */
[----:B------:R-:W-:Y:S02]  /*6770*/  @UP0 UIMAD UR6, UR40, UR8, URZ ;  /* 0x00000008280602a4 */ /* 0x000fe4000f8e023f */
[----:B------:R-:W-:Y:S01]  /*6780*/  @UP0 UIMAD.WIDE.U32 UR4, UR41, UR8, URZ ;  /* 0x00000008290402a5 */ /* 0x000fe2000f8e003f */
[----:B------:R-:W-:Y:S01]  /*6790*/  R2UR UR7, R9 ;  /* 0x00000000090772ca */ /* 0x000fe200000e0000 */
[----:B------:R-:W-:-:S02]  /*67a0*/  @UP0 UIMAD UR8, UR41, UR9, UR6 ;  /* 0x00000009290802a4 */ /* 0x000fc4000f8e0206 */
[----:B------:R-:W-:Y:S01]  /*67b0*/  @UP0 USHF.R.S32.HI UR9, URZ, 0x1f, UR43 ;  /* 0x0000001f3f090899 */ /* 0x000fe2000801142b */
[----:B------:R-:W-:Y:S01]  /*67c0*/  R2UR UR6, R8 ;  /* 0x00000000080672ca */ /* 0x000fe200000e0000 */
[----:B------:R-:W-:Y:S02]  /*67d0*/  @UP0 UIADD3 UR5, UR5, UR8, URZ ;  /* 0x0000000805050290 */ /* 0x000fe4000fffe03f */
[----:B------:R-:W-:Y:S02]  /*67e0*/  @UP0 UIMAD UR8, UR9, UR12, URZ ;  /* 0x0000000c090802a4 */ /* 0x000fe4000f8e023f */
[----:B------:R-:W-:Y:S02]  /*67f0*/  @UP0 UIMAD.WIDE.U32 UR4, UR43, UR12, UR4 ;  /* 0x0000000c2b0402a5 */ /* 0x000fe4000f8e0004 */
[----:B------:R-:W-:-:S04]  /*6800*/  @UP0 UIMAD UR8, UR43, UR13, UR8 ;  /* 0x0000000d2b0802a4 */ /* 0x000fc8000f8e0208 */
[----:B------:R-:W-:-:S09]  /*6810*/  @UP0 UIADD3 UR5, UR5, UR8, URZ ;  /* 0x0000000805050290 */ /* 0x000fd2000fffe03f */
[----:B------:R-:W-:Y:S01]  /*6820*/  QGMMA.64x96x32.F32.E4M3.E4M3 R88, R148, gdesc[UR4], R88, gsb0 ;  /* 0x0160000494587df3 */ /* 0x000fe20008000858 */
[----:B------:R-:W-:-:S04]  /*6830*/  @UP0 ULEA UR6, UP1, UR4, UR10, 0x2 ;  /* 0x0000000a04060291 */ /* 0x000fc8000f82103f */
[----:B------:R-:W-:-:S03]  /*6840*/  @UP0 ULEA.HI.X UR5, UR4, UR11, UR5, 0x2, UP1 ;  /* 0x0000000b04050291 */ /* 0x000fc600088f1405 */
[----:B------:R-:W-:Y:S02]  /*6850*/  @UP0 UMOV UR4, UR6 ;  /* 0x0000000600040c82 */ /* 0x000fe40008000000 */
[----:B------:R-:W-:Y:S02]  /*6860*/  IMAD.U32 R12, RZ, RZ, UR4 ;  /* 0x00000004ff0c7e24 */ /* 0x000fe4000f8e00ff */
[----:B------:R-:W-:-:S05]  /*6870*/  IMAD.U32 R13, RZ, RZ, UR5 ;  /* 0x00000005ff0d7e24 */ /* 0x000fca000f8e00ff */
[----:B------:R2:W3:Y:S01]  /*6880*/  @P1 LDG.E R4, desc[UR52][R12.64] ;  /* 0x000000340c041981 */ /* 0x0004e2000c1e1900 */
[----:B------:R-:W-:Y:S02]  /*6890*/  VIADD R10, R8, 0x2 ;  /* 0x00000002080a7836 */ /* 0x000fe40000000000 */
[----:B------:R-:W-:-:S03]  /*68a0*/  IMAD.MOV.U32 R11, RZ, RZ, 0x40000040 ;  /* 0x40000040ff0b7424 */ /* 0x000fc600078e00ff */
[----:B------:R-:W-:Y:S02]  /*68b0*/  R2UR UR6, R10 ;  /* 0x000000000a0672ca */ /* 0x000fe400000e0000 */
[----:B------:R-:W-:Y:S01]  /*68c0*/  R2UR UR7, R11 ;  /* 0x000000000b0772ca */ /* 0x000fe200000e0000 */
[----:B------:R-:W-:Y:S02]  /*68d0*/  VIADD R10, R8, 0x4 ;  /* 0x00000004080a7836 */ /* 0x000fe40000000000 */
[----:B------:R-:W-:Y:S01]  /*68e0*/  IMAD.MOV.U32 R11, RZ, RZ, 0x40000040 ;  /* 0x40000040ff0b7424 */ /* 0x000fe200078e00ff */
[----:B------:R-:W-:Y:S02]  /*68f0*/  WARPGROUP.DEPBAR.LE gsb0, 0x0 ;  /* 0x00008000000079c5 */ /* 0x000fe40000010000 */
[----:B------:R-:W-:-:S07]  /*6900*/  WARPGROUP.ARRIVE ;  /* 0x00000000000079c5 */ /* 0x000fce0000000000 */
[----:B------:R-:W-:Y:S01]  /*6910*/  QGMMA.64x96x32.F32.E4M3.E4M3 R88, R136, gdesc[UR4], R88, gsb0 ;  /* 0x0160000488587df3 */ /* 0x000fe20008000858 */
[----:B------:R-:W-:Y:S02]  /*6920*/  R2UR UR6, R10 ;  /* 0x000000000a0672ca */ /* 0x000fe400000e0000 */
[----:B------:R-:W-:Y:S01]  /*6930*/  R2UR UR7, R11 ;  /* 0x000000000b0772ca */ /* 0x000fe200000e0000 */
[----:B------:R-:W-:Y:S01]  /*6940*/  VIADD R8, R8, 0x6 ;  /* 0x0000000608087836 */ /* 0x000fe20000000000 */
[----:B01----:R-:W0:Y:S01]  /*6950*/  SHFL.BFLY PT, R0, R7, 0x2, 0x1f ;  /* 0x0c401f0007007f89 */ /* 0x003e2200000e0000 */
[----:B------:R-:W-:-:S03]  /*6960*/  IMAD.MOV.U32 R9, RZ, RZ, 0x40000040 ;  /* 0x40000040ff097424 */ /* 0x000fc600078e00ff */
[----:B------:R-:W1:Y:S01]  /*6970*/  SHFL.BFLY PT, R2, R5, 0x2, 0x1f ;  /* 0x0c401f0005027f89 */ /* 0x000e6200000e0000 */
[----:B------:R-:W-:Y:S02]  /*6980*/  WARPGROUP.DEPBAR.LE gsb0, 0x0 ;  /* 0x00008000000079c5 */ /* 0x000fe40000010000 */
[----:B------:R-:W-:-:S06]  /*6990*/  WARPGROUP.ARRIVE ;  /* 0x00000000000079c5 */ /* 0x000fcc0000000000 */
[----:B------:R-:W-:Y:S01]  /*69a0*/  QGMMA.64x96x32.F32.E4M3.E4M3 R88, R140, gdesc[UR4], R88, gsb0 ;  /* 0x016000048c587df3 */ /* 0x000fe20008000858 */
[----:B------:R-:W-:Y:S02]  /*69b0*/  R2UR UR6, R8 ;  /* 0x00000000080672ca */ /* 0x000fe400000e0000 */
[----:B------:R-:W-:Y:S01]  /*69c0*/  R2UR UR7, R9 ;  /* 0x00000000090772ca */ /* 0x000fe200000e0000 */
[----:B0-----:R-:W-:-:S01]  /*69d0*/  FADD.FTZ R0, R0, R7 ;  /* 0x0000000700007221 */ /* 0x001fc20000010000 */
[----:B-1----:R-:W-:-:S04]  /*69e0*/  FADD.FTZ R2, R2, R5 ;  /* 0x0000000502027221 */ /* 0x002fc80000010000 */
[----:B------:R-:W0:Y:S04]  /*69f0*/  SHFL.BFLY PT, R9, R0, 0x1, 0x1f ;  /* 0x0c201f0000097f89 */ /* 0x000e2800000e0000 */
[----:B------:R-:W1:Y:S01]  /*6a00*/  SHFL.BFLY PT, R11, R2, 0x1, 0x1f ;  /* 0x0c201f00020b7f89 */ /* 0x000e6200000e0000 */
        /* <DEDUP_REMOVED lines=16> */
[----:B------:R-:W4:Y:S01]  /*6b10*/  @P1 MUFU.RCP R9, R11 ;  /* 0x0000000b00091308 */ /* 0x000f220000001000 */
[----:B--2---:R-:W-:-:S02]  /*6b20*/  IMAD.U32 R12, RZ, RZ, UR17 ;  /* 0x00000011ff0c7e24 */ /* 0x004fc4000f8e00ff */
        /* <DEDUP_REMOVED lines=10> */
[----:B----4-:R-:W-:Y:S01]  /*6bd0*/  FMUL.FTZ R6, R9, R4 ;  /* 0x0000000409067220 */ /* 0x010fe20000410000 */
[----:B------:R-:W-:-:S02]  /*6be0*/  WARPGROUP.DEPBAR.LE gsb0, 0x0 ;  /* 0x00008000000079c5 */ /* 0x000fc40000010000 */
[----:B------:R-:W-:Y:S05]  /*6bf0*/  @!P0 BRA `(.L_x_159) ;  /* 0x0000000000048947 */ /* 0x000fea0003800000 */
[----:B------:R-:W-:Y:S01]  /*6c00*/  BPT.TRAP 0x1 ;  /* 0x000000040000795c */ /* 0x000fe20000300000 */
.L_x_159:
[----:B------:R-:W-:Y:S01]  /*6c10*/  VIADD R4, R15, 0x19c60 ;  /* 0x00019c600f047836 */ /* 0x000fe20000000000 */
[----:B------:R-:W-:Y:S01]  /*6c20*/  UIADD3 UR36, UR36, 0x1, URZ ;  /* 0x0000000124247890 */ /* 0x000fe2000fffe03f */
[-C--:B------:R-:W-:Y:S01]  /*6c30*/  FMUL.FTZ R62, R88, R5.reuse ;  /* 0x00000005583e7220 */ /* 0x080fe20000410000 */
[-C--:B------:R-:W-:Y:S01]  /*6c40*/  FMUL.FTZ R58, R89, R5.reuse ;  /* 0x00000005593a7220 */ /* 0x080fe20000410000 */
[-C--:B------:R-:W-:Y:S01]  /*6c50*/  FMUL.FTZ R61, R92, R5.reuse ;  /* 0x000000055c3d7220 */ /* 0x080fe20000410000 */
[----:B------:R-:W-:Y:S01]  /*6c60*/  PRMT R3, R3, 0x654, R4 ;  /* 0x0000065403037816 */ /* 0x000fe20000000004 */
[----:B------:R-:W-:Y:S01]  /*6c70*/  UISETP.NE.AND UP0, UPT, UR36, 0x2, UPT ;  /* 0x000000022400788c */ /* 0x000fe2000bf05270 */
[-C--:B------:R-:W-:Y:S01]  /*6c80*/  FMUL.FTZ R57, R93, R5.reuse ;  /* 0x000000055d397220 */ /* 0x080fe20000410000 */
[-C--:B------:R-:W-:Y:S01]  /*6c90*/  FMUL.FTZ R54, R96, R5.reuse ;  /* 0x0000000560367220 */ /* 0x080fe20000410000 */
[----:B------:R0:W-:Y:S01]  /*6ca0*/  SYNCS.ARRIVE.TRANS64.RED.A1T0 RZ, [R3+URZ], RZ ;  /* 0x000000ff03ff79a7 */ /* 0x0001e2000810043f */
        /* <DEDUP_REMOVED lines=19> */
[----:B------:R-:W-:Y:S01]  /*6de0*/  USEL UR4, URZ, 0x1, UP0 ;  /* 0x000000013f047887 */ /* 0x000fe20008000000 */
        /* <DEDUP_REMOVED lines=19> */
[----:B------:R-:W-:Y:S01]  /*6f20*/  PLOP3.LUT P0, PT, PT, PT, PT, 0x8, 0x0 ;  /* 0x000000000000781c */ /* 0x000fe20003f0e170 */
[-C--:B------:R-:W-:Y:S01]  /*6f30*/  FMUL.FTZ R15, R127, R6.reuse ;  /* 0x000000067f0f7220 */ /* 0x080fe20000410000 */
[-C--:B------:R-:W-:Y:S01]  /*6f40*/  FMUL.FTZ R12, R130, R6.reuse ;  /* 0x00000006820c7220 */ /* 0x080fe20000410000 */
[-C--:B------:R-:W-:Y:S01]  /*6f50*/  FMUL.FTZ R8, R131, R6.reuse ;  /* 0x0000000683087220 */ /* 0x080fe20000410000 */
[-C--:B------:R-:W-:Y:S01]  /*6f60*/  FMUL.FTZ R11, R134, R6.reuse ;  /* 0x00000006860b7220 */ /* 0x080fe20000410000 */
[----:B------:R-:W-:Y:S01]  /*6f70*/  FMUL.FTZ R135, R135, R6 ;  /* 0x0000000687877220 */ /* 0x000fe20000410000 */
[----:B------:R-:W-:-:S02]  /*6f80*/  UIADD3 UR38, UR38, 0x1, URZ ;  /* 0x0000000126267890 */ /* 0x000fc4000fffe03f */
[----:B------:R-:W-:Y:S02]  /*6f90*/  USEL UR36, UR36, URZ, UP0 ;  /* 0x0000003f24247287 */ /* 0x000fe40008000000 */
[----:B0-----:R-:W-:-:S12]  /*6fa0*/  ULOP3.LUT UR37, UR37, UR4, URZ, 0x3c, !UPT ;  /* 0x0000000425257292 */ /* 0x001fd8000f8e3c3f */
.L_x_137:
[----:B------:R-:W0:Y:S01]  /*6fb0*/  S2R R6, SR_CgaCtaId ;  /* 0x0000000000067919 */ /* 0x000e220000008800 */
[----:B------:R-:W-:Y:S01]  /*6fc0*/  MOV R3, 0x400 ;  /* 0x0000040000037802 */ /* 0x000fe20000000f00 */
[----:B------:R-:W-:Y:S01]  /*6fd0*/  BSSY B0, `(.L_x_160) ;  /* 0x0000214000007945 */ /* 0x000fe20003800000 */
[----:B------:R-:W-:Y:S02]  /*6fe0*/  BAR.SYNC.DEFER_BLOCKING 0x5, 0x200 ;  /* 0x0148000000007b1d */ /* 0x000fe40000010000 */
[----:B0-----:R-:W-:-:S05]  /*6ff0*/  LEA R3, R6, R3, 0x18 ;  /* 0x0000000306037211 */ /* 0x001fca00078ec0ff */
[----:B------:R-:W0:Y:S02]  /*7000*/  LDS.128 R40, [R3+0x19cd0] ;  /* 0x019cd00003287984 */ /* 0x000e240000000c00 */
[----:B0-----:R-:W-:Y:S02]  /*7010*/  R2UR UR5, R41 ;  /* 0x00000000290572ca */ /* 0x001fe400000e0000 */
[----:B------:R-:W-:Y:S01]  /*7020*/  R2UR UR43, R42 ;  /* 0x000000002a2b72ca */ /* 0x000fe200000e0000 */
[----:B------:R-:W-:Y:S06]  /*7030*/  BAR.ARV 0x4, 0x200 ;  /* 0x0108000000007b1d */ /* 0x000fec0000002000 */
[----:B------:R-:W-:Y:S08]  /*7040*/  @P0 BRA `(.L_x_161) ;  /* 0x0000001400a40947 */ /* 0x000ff00003800000 */
[----:B------:R-:W0:Y:S01]  /*7050*/  S2R R63, SR_TID.X ;  /* 0x00000000003f7919 */ /* 0x000e220000002100 */
[----:B------:R-:W-:Y:S01]  /*7060*/  ULDC.64 UR6, c[0x4][0x38] ;  /* 0x01000e0000067ab9 */ /* 0x000fe20000000a00 */
[----:B0-----:R-:W-:-:S05]  /*7070*/  IMAD.SHL.U32 R6, R63, 0x4, RZ ;  /* 0x000000043f067824 */ /* 0x001fca00078e00ff */
[----:B------:R-:W-:-:S04]  /*7080*/  LOP3.LUT R6, R6, 0xc, RZ, 0xc0, !PT ;  /* 0x0000000c06067812 */ /* 0x000fc800078ec0ff */
[----:B------:R-:W-:-:S05]  /*7090*/  IADD3 R6, P0, R6, UR6, RZ ;  /* 0x0000000606067c10 */ /* 0x000fca000ff1e0ff */
[----:B------:R-:W-:Y:S01]  /*70a0*/  IMAD.X R7, RZ, RZ, UR7, P0 ;  /* 0x00000007ff077e24 */ /* 0x000fe200080e06ff */
[----:B------:R-:W0:Y:S01]  /*70b0*/  S2R R40, SR_SWINHI ;  /* 0x0000000000287919 */ /* 0x000e220000002f00 */
[----:B------:R-:W-:Y:S01]  /*70c0*/  F2FP.BF16.F32.PACK_AB R47, R47, R48 ;  /* 0x000000302f2f723e */ /* 0x000fe200000010ff */
[----:B------:R-:W-:Y:S02]  /*70d0*/  ULDC.64 UR6, c[0x0][0xc00] ;  /* 0x0003000000067ab9 */ /* 0x000fe40000000a00 */
[----:B------:R1:W2:Y:S01]  /*70e0*/  LDG.E.CONSTANT R6, desc[UR52][R6.64] ;  /* 0x0000003406067981 */ /* 0x0002a2000c1e9900 */
[----:B------:R-:W-:Y:S01]  /*70f0*/  F2FP.BF16.F32.PACK_AB R44, R39, R44 ;  /* 0x0000002c272c723e */ /* 0x000fe200000010ff */
[----:B------:R-:W-:Y:S01]  /*7100*/  UISETP.NE.U32.AND UP0, UPT, UR6, URZ, UPT ;  /* 0x0000003f0600728c */ /* 0x000fe2000bf05070 */
[----:B------:R-:W-:Y:S01]  /*7110*/  F2FP.BF16.F32.PACK_AB R5, R5, R52 ;  /* 0x000000340505723e */ /* 0x000fe200000010ff */
[----:B------:R-:W-:Y:S01]  /*7120*/  USHF.L.U32 UR8, UR41, 0x2, URZ ;  /* 0x0000000229087899 */ /* 0x000fe2000800063f */
[----:B------:R-:W-:Y:S01]  /*7130*/  F2FP.BF16.F32.PACK_AB R50, R49, R50 ;  /* 0x000000323132723e */ /* 0x000fe200000010ff */
[----:B------:R-:W-:Y:S01]  /*7140*/  UISETP.NE.AND.EX UP0, UPT, UR7, URZ, UPT, UP0 ;  /* 0x0000003f0700728c */ /* 0x000fe2000bf05300 */
[----:B------:R-:W-:Y:S01]  /*7150*/  F2FP.BF16.F32.PACK_AB R53, R53, R54 ;  /* 0x000000363535723e */ /* 0x000fe200000010ff */
[----:B------:R-:W-:Y:S01]  /*7160*/  USHF.L.U64.HI UR9, UR41, 0x2, UR40 ;  /* 0x0000000229097899 */ /* 0x000fe20008010228 */
[----:B------:R-:W-:Y:S01]  /*7170*/  F2FP.BF16.F32.PACK_AB R4, R51, R4 ;  /* 0x000000043304723e */ /* 0x000fe200000010ff */
[----:B------:R-:W-:Y:S01]  /*7180*/  UIADD3 UR4, UP1, UR8, UR6, URZ ;  /* 0x0000000608047290 */ /* 0x000fe2000ff3e03f */
[----:B-1----:R-:W-:-:S02]  /*7190*/  LOP3.LUT P0, R7, R63, 0x3, RZ, 0xc0, !PT ;  /* 0x000000033f077812 */ /* 0x002fc4000780c0ff */
[----:B------:R-:W-:Y:S01]  /*71a0*/  F2FP.BF16.F32.PACK_AB R38, R37, R38 ;  /* 0x000000262526723e */ /* 0x000fe200000010ff */
[----:B------:R-:W-:Y:S01]  /*71b0*/  UIADD3.X UR6, UR9, UR7, URZ, UP1, !UPT ;  /* 0x0000000709067290 */ /* 0x000fe20008ffe43f */
[----:B------:R-:W-:Y:S02]  /*71c0*/  ISETP.EQ.OR P0, PT, R7, 0x3, !P0 ;  /* 0x000000030700780c */ /* 0x000fe40004702670 */
[----:B------:R-:W-:Y:S02]  /*71d0*/  F2FP.BF16.F32.PACK_AB R32, R31, R32 ;  /* 0x000000201f20723e */ /* 0x000fe400000010ff */
[----:B------:R-:W-:Y:S02]  /*71e0*/  SEL R37, R47, R44, P0 ;  /* 0x0000002c2f257207 */ /* 0x000fe40000000000 */
[----:B------:R-:W-:Y:S02]  /*71f0*/  SEL R44, R44, R47, P0 ;  /* 0x0000002f2c2c7207 */ /* 0x000fe40000000000 */
[----:B------:R-:W-:-:S02]  /*7200*/  F2FP.BF16.F32.PACK_AB R25, R25, R26 ;  /* 0x0000001a1919723e */ /* 0x000fc400000010ff */
[----:B------:R-:W-:Y:S02]  /*7210*/  SEL R47, R5, R50, P0 ;  /* 0x00000032052f7207 */ /* 0x000fe40000000000 */
[----:B------:R-:W-:Y:S02]  /*7220*/  SEL R31, R53, R4, P0 ;  /* 0x00000004351f7207 */ /* 0x000fe40000000000 */
[----:B------:R-:W-:Y:S02]  /*7230*/  SEL R26, R4, R53, P0 ;  /* 0x00000035041a7207 */ /* 0x000fe40000000000 */
[----:B------:R-:W-:Y:S02]  /*7240*/  SEL R50, R50, R5, P0 ;  /* 0x0000000532327207 */ /* 0x000fe40000000000 */
[----:B------:R-:W-:Y:S02]  /*7250*/  MOV R4, R3 ;  /* 0x0000000300047202 */ /* 0x000fe40000000f00 */
[----:B0-----:R-:W-:-:S02]  /*7260*/  MOV R5, R40 ;  /* 0x0000002800057202 */ /* 0x001fc40000000f00 */
[----:B------:R-:W-:Y:S02]  /*7270*/  F2FP.BF16.F32.PACK_AB R11, R11, R12 ;  /* 0x0000000c0b0b723e */ /* 0x000fe400000010ff */
[----:B------:R-:W-:Y:S02]  /*7280*/  F2FP.BF16.F32.PACK_AB R10, R9, R10 ;  /* 0x0000000a090a723e */ /* 0x000fe400000010ff */
[----:B------:R-:W-:Y:S01]  /*7290*/  F2FP.BF16.F32.PACK_AB R12, R135, R8 ;  /* 0x00000008870c723e */ /* 0x000fe200000010ff */
[----:B------:R-:W-:Y:S01]  /*72a0*/  IMAD.WIDE R8, R156, 0x2, R4 ;  /* 0x000000029c087825 */ /* 0x000fe200078e0204 */
[----:B------:R-:W-:Y:S02]  /*72b0*/  F2FP.BF16.F32.PACK_AB R35, R35, R36 ;  /* 0x000000242323723e */ /* 0x000fe400000010ff */
[----:B------:R-:W-:Y:S02]  /*72c0*/  F2FP.BF16.F32.PACK_AB R45, R45, R46 ;  /* 0x0000002e2d2d723e */ /* 0x000fe400000010ff */
[----:B------:R-:W-:-:S02]  /*72d0*/  F2FP.BF16.F32.PACK_AB R27, R27, R28 ;  /* 0x0000001c1b1b723e */ /* 0x000fc400000010ff */
[----:B------:R-:W-:Y:S02]  /*72e0*/  F2FP.BF16.F32.PACK_AB R24, R21, R24 ;  /* 0x000000181518723e */ /* 0x000fe400000010ff */
[----:B------:R-:W-:Y:S02]  /*72f0*/  F2FP.BF16.F32.PACK_AB R13, R13, R14 ;  /* 0x0000000e0d0d723e */ /* 0x000fe400000010ff */
[----:B------:R-:W-:Y:S02]  /*7300*/  SEL R51, R11, R12, P0 ;  /* 0x0000000c0b337207 */ /* 0x000fe40000000000 */
[----:B------:R-:W-:Y:S02]  /*7310*/  SEL R46, R12, R11, P0 ;  /* 0x0000000b0c2e7207 */ /* 0x000fe40000000000 */
[----:B------:R-:W-:Y:S02]  /*7320*/  LOP3.LUT R7, R8, 0x180, RZ, 0xc0, !PT ;  /* 0x0000018008077812 */ /* 0x000fe400078ec0ff */
[----:B------:R-:W-:-:S02]  /*7330*/  SEL R39, R35, R32, P0 ;  /* 0x0000002023277207 */ /* 0x000fc40000000000 */
[----:B------:R-:W-:Y:S02]  /*7340*/  IADD3 R12, P5, R8, 0x20, RZ ;  /* 0x00000020080c7810 */ /* 0x000fe40007fbe0ff */
[----:B------:R-:W-:Y:S02]  /*7350*/  SEL R32, R32, R35, P0 ;  /* 0x0000002320207207 */ /* 0x000fe40000000000 */
[----:B------:R-:W-:Y:S02]  /*7360*/  SEL R35, R27, R24, P0 ;  /* 0x000000181b237207 */ /* 0x000fe40000000000 */
[----:B------:R-:W-:Y:S02]  /*7370*/  SEL R28, R24, R27, P0 ;  /* 0x0000001b181c7207 */ /* 0x000fe40000000000 */
[----:B------:R-:W-:Y:S02]  /*7380*/  SEL R27, R13, R10, P0 ;  /* 0x0000000a0d1b7207 */ /* 0x000fe40000000000 */
[----:B------:R-:W-:-:S02]  /*7390*/  SEL R36, R10, R13, P0 ;  /* 0x0000000d0a247207 */ /* 0x000fc40000000000 */
[----:B------:R-:W-:Y:S02]  /*73a0*/  SHF.R.U64 R7, R7, 0x3, RZ ;  /* 0x0000000307077819 */ /* 0x000fe400000012ff */
[----:B------:R-:W-:Y:S02]  /*73b0*/  LOP3.LUT R10, R12, 0x180, RZ, 0xc0, !PT ;  /* 0x000001800c0a7812 */ /* 0x000fe400078ec0ff */
[----:B------:R-:W-:Y:S02]  /*73c0*/  F2FP.BF16.F32.PACK_AB R58, R57, R58 ;  /* 0x0000003a393a723e */ /* 0x000fe400000010ff */
[----:B------:R-:W-:Y:S02]  /*73d0*/  F2FP.BF16.F32.PACK_AB R56, R55, R56 ;  /* 0x000000383738723e */ /* 0x000fe400000010ff */
[C---:B------:R-:W-:Y:S02]  /*73e0*/  IADD3 R14, P4, R8.reuse, 0x3000, RZ ;  /* 0x00003000080e7810 */ /* 0x040fe40007f9e0ff */
[----:B------:R-:W-:-:S02]  /*73f0*/  IADD3 R53, P3, R8, 0x3020, RZ ;  /* 0x0000302008357810 */ /* 0x000fc40007f7e0ff */
[C---:B------:R-:W-:Y:S01]  /*7400*/  IADD3 R55, P2, R8.reuse, 0x6000, RZ ;  /* 0x0000600008377810 */ /* 0x040fe20007f5e0ff */
[--C-:B------:R-:W-:Y:S01]  /*7410*/  IMAD.X R21, RZ, RZ, R9.reuse, P4 ;  /* 0x000000ffff157224 */ /* 0x100fe200020e0609 */
[----:B------:R-:W-:Y:S02]  /*7420*/  IADD3 R57, P1, R8, 0x6020, RZ ;  /* 0x0000602008397810 */ /* 0x000fe40007f3e0ff */
[----:B------:R-:W-:Y:S01]  /*7430*/  LOP3.LUT R8, R7, R8, RZ, 0x3c, !PT ;  /* 0x0000000807087212 */ /* 0x000fe200078e3cff */
[--C-:B------:R-:W-:Y:S01]  /*7440*/  IMAD.X R13, RZ, RZ, R9.reuse, P2 ;  /* 0x000000ffff0d7224 */ /* 0x100fe200010e0609 */
[----:B------:R-:W-:Y:S01]  /*7450*/  SHF.R.U64 R7, R10, 0x3, RZ ;  /* 0x000000030a077819 */ /* 0x000fe200000012ff */
[----:B------:R-:W-:Y:S01]  /*7460*/  IMAD.X R11, RZ, RZ, R9, P1 ;  /* 0x000000ffff0b7224 */ /* 0x000fe200008e0609 */
[----:B------:R-:W-:Y:S02]  /*7470*/  F2FP.BF16.F32.PACK_AB R33, R33, R34 ;  /* 0x000000222121723e */ /* 0x000fe400000010ff */
[----:B------:R-:W-:-:S02]  /*7480*/  LOP3.LUT R24, R7, R12, RZ, 0x3c, !PT ;  /* 0x0000000c07187212 */ /* 0x000fc400078e3cff */
[----:B------:R-:W-:Y:S02]  /*7490*/  LOP3.LUT R7, R14, 0x180, RZ, 0xc0, !PT ;  /* 0x000001800e077812 */ /* 0x000fe400078ec0ff */
[----:B------:R-:W-:Y:S02]  /*74a0*/  F2FP.BF16.F32.PACK_AB R30, R29, R30 ;  /* 0x0000001e1d1e723e */ /* 0x000fe400000010ff */
[----:B------:R-:W-:Y:S02]  /*74b0*/  F2FP.BF16.F32.PACK_AB R61, R61, R62 ;  /* 0x0000003e3d3d723e */ /* 0x000fe400000010ff */
[----:B------:R-:W-:Y:S02]  /*74c0*/  F2FP.BF16.F32.PACK_AB R59, R59, R60 ;  /* 0x0000003c3b3b723e */ /* 0x000fe400000010ff */
[----:B------:R-:W-:Y:S01]  /*74d0*/  F2FP.BF16.F32.PACK_AB R20, R15, R20 ;  /* 0x000000140f14723e */ /* 0x000fe200000010ff */
[----:B------:R-:W-:Y:S01]  /*74e0*/  IMAD.X R15, RZ, RZ, R9, P3 ;  /* 0x000000ffff0f7224 */ /* 0x000fe200018e0609 */
[----:B------:R-:W-:-:S02]  /*74f0*/  SEL R49, R45, R38, P0 ;  /* 0x000000262d317207 */ /* 0x000fc40000000000 */
[----:B------:R-:W-:Y:S02]  /*7500*/  SEL R40, R38, R45, P0 ;  /* 0x0000002d26287207 */ /* 0x000fe40000000000 */
[----:B------:R-:W-:Y:S02]  /*7510*/  SHF.R.U64 R7, R7, 0x3, RZ ;  /* 0x0000000307077819 */ /* 0x000fe400000012ff */
[----:B------:R-:W-:Y:S02]  /*7520*/  SEL R45, R33, R30, P0 ;  /* 0x0000001e212d7207 */ /* 0x000fe40000000000 */
[----:B------:R-:W-:Y:S02]  /*7530*/  SEL R30, R30, R33, P0 ;  /* 0x000000211e1e7207 */ /* 0x000fe40000000000 */
[----:B------:R-:W-:Y:S02]  /*7540*/  LOP3.LUT R10, R53, 0x180, RZ, 0xc0, !PT ;  /* 0x00000180350a7812 */ /* 0x000fe400078ec0ff */
[----:B------:R-:W-:-:S02]  /*7550*/  LOP3.LUT R34, R57, 0x180, RZ, 0xc0, !PT ;  /* 0x0000018039227812 */ /* 0x000fc400078ec0ff */
[----:B------:R-:W-:Y:S02]  /*7560*/  SEL R29, R61, R58, P0 ;  /* 0x0000003a3d1d7207 */ /* 0x000fe40000000000 */
[----:B------:R-:W-:Y:S02]  /*7570*/  SEL R41, R59, R56, P0 ;  /* 0x000000383b297207 */ /* 0x000fe40000000000 */
[----:B------:R-:W-:Y:S02]  /*7580*/  SEL R33, R25, R20, P0 ;  /* 0x0000001419217207 */ /* 0x000fe40000000000 */
[----:B------:R-:W-:Y:S01]  /*7590*/  SEL R42, R20, R25, P0 ;  /* 0x00000019142a7207 */ /* 0x000fe20000000000 */
[----:B------:R-:W-:Y:S01]  /*75a0*/  IMAD.X R25, RZ, RZ, R9, P5 ;  /* 0x000000ffff197224 */ /* 0x000fe200028e0609 */
[----:B------:R-:W-:Y:S02]  /*75b0*/  SEL R58, R58, R61, P0 ;  /* 0x0000003d3a3a7207 */ /* 0x000fe40000000000 */
[----:B------:R-:W-:-:S02]  /*75c0*/  SEL R56, R56, R59, P0 ;  /* 0x0000003b38387207 */ /* 0x000fc40000000000 */
[----:B------:R-:W-:Y:S02]  /*75d0*/  LOP3.LUT R20, R7, R14, RZ, 0x3c, !PT ;  /* 0x0000000e07147212 */ /* 0x000fe400078e3cff */
[----:B------:R-:W-:Y:S02]  /*75e0*/  SHF.R.U64 R10, R10, 0x3, RZ ;  /* 0x000000030a0a7819 */ /* 0x000fe400000012ff */
[----:B------:R-:W-:Y:S02]  /*75f0*/  SHF.R.U64 R34, R34, 0x3, RZ ;  /* 0x0000000322227819 */ /* 0x000fe400000012ff */
[----:B------:R-:W-:Y:S02]  /*7600*/  LOP3.LUT R14, R10, R53, RZ, 0x3c, !PT ;  /* 0x000000350a0e7212 */ /* 0x000fe400078e3cff */
[----:B------:R-:W-:Y:S02]  /*7610*/  LOP3.LUT R10, R34, R57, RZ, 0x3c, !PT ;  /* 0x00000039220a7212 */ /* 0x000fe400078e3cff */
[----:B------:R-:W-:-:S02]  /*7620*/  MOV R54, R20 ;  /* 0x0000001400367202 */ /* 0x000fc40000000f00 */
[----:B------:R-:W-:Y:S02]  /*7630*/  LOP3.LUT R12, R55, 0x180, RZ, 0xc0, !PT ;  /* 0x00000180370c7812 */ /* 0x000fe400078ec0ff */
[----:B------:R-:W-:Y:S02]  /*7640*/  MOV R57, R8 ;  /* 0x0000000800397202 */ /* 0x000fe40000000f00 */
[----:B------:R-:W-:Y:S02]  /*7650*/  SHF.R.U64 R12, R12, 0x3, RZ ;  /* 0x000000030c0c7819 */ /* 0x000fe400000012ff */
[----:B------:R-:W-:Y:S02]  /*7660*/  MOV R48, R10 ;  /* 0x0000000a00307202 */ /* 0x000fe40000000f00 */
[----:B------:R-:W-:Y:S02]  /*7670*/  LOP3.LUT R12, R12, R55, RZ, 0x3c, !PT ;  /* 0x000000370c0c7212 */ /* 0x000fe400078e3cff */
[----:B------:R-:W-:-:S02]  /*7680*/  MOV R53, R14 ;  /* 0x0000000e00357202 */ /* 0x000fc40000000f00 */
[----:B------:R-:W-:Y:S02]  /*7690*/  MOV R52, R12 ;  /* 0x0000000c00347202 */ /* 0x000fe40000000f00 */
[----:B------:R-:W-:Y:S02]  /*76a0*/  MOV R55, R24 ;  /* 0x0000001800377202 */ /* 0x000fe40000000f00 */
[----:B------:R-:W-:Y:S02]  /*76b0*/  PLOP3.LUT P2, PT, PT, PT, UP0, 0x80, 0x0 ;  /* 0x000000000000781c */ /* 0x000fe40003f4f008 */
[----:B--2---:R-:W-:Y:S01]  /*76c0*/  LOP3.LUT R7, R6, 0x2, RZ, 0x3c, !PT ;  /* 0x0000000206077812 */ /* 0x004fe200078e3cff */
[----:B------:R-:W-:Y:S04]  /*76d0*/  SHFL.IDX PT, R29, R29, R6, 0x1c1f ;  /* 0x001c1f061d1d7589 */ /* 0x000fe800000e0000 */
[----:B------:R-:W0:Y:S04]  /*76e0*/  SHFL.IDX PT, R58, R58, R7, 0x1c1f ;  /* 0x001c1f073a3a7589 */ /* 0x000e2800000e0000 */
[----:B------:R-:W-:Y:S04]  /*76f0*/  SHFL.IDX PT, R41, R41, R6, 0x1c1f ;  /* 0x001c1f0629297589 */ /* 0x000fe800000e0000 */
[----:B------:R-:W1:Y:S04]  /*7700*/  SHFL.IDX PT, R56, R56, R7, 0x1c1f ;  /* 0x001c1f0738387589 */ /* 0x000e6800000e0000 */
[----:B------:R-:W-:Y:S04]  /*7710*/  SHFL.IDX PT, R27, R27, R6, 0x1c1f ;  /* 0x001c1f061b1b7589 */ /* 0x000fe800000e0000 */
[----:B------:R-:W2:Y:S04]  /*7720*/  SHFL.IDX PT, R38, R36, R7, 0x1c1f ;  /* 0x001c1f0724267589 */ /* 0x000ea800000e0000 */
[----:B------:R-:W-:Y:S04]  /*7730*/  SHFL.IDX PT, R31, R31, R6, 0x1c1f ;  /* 0x001c1f061f1f7589 */ /* 0x000fe800000e0000 */
[----:B------:R-:W3:Y:S01]  /*7740*/  SHFL.IDX PT, R26, R26, R7, 0x1c1f ;  /* 0x001c1f071a1a7589 */ /* 0x000ee200000e0000 */
[----:B0-----:R-:W-:-:S02]  /*7750*/  SEL R8, R29, R58, P0 ;  /* 0x0000003a1d087207 */ /* 0x001fc40000000000 */
[----:B------:R-:W-:Y:S01]  /*7760*/  SEL R10, R58, R29, P0 ;  /* 0x0000001d3a0a7207 */ /* 0x000fe20000000000 */
[----:B------:R-:W-:Y:S04]  /*7770*/  SHFL.IDX PT, R39, R39, R6, 0x1c1f ;  /* 0x001c1f0627277589 */ /* 0x000fe800000e0000 */
[----:B------:R-:W-:Y:S01]  /*7780*/  SHFL.IDX PT, R47, R47, R6, 0x1c1f ;  /* 0x001c1f062f2f7589 */ /* 0x000fe200000e0000 */
[----:B-1----:R-:W-:Y:S02]  /*7790*/  SEL R9, R41, R56, P0 ;  /* 0x0000003829097207 */ /* 0x002fe40000000000 */
[----:B------:R-:W-:Y:S01]  /*77a0*/  SEL R11, R56, R41, P0 ;  /* 0x00000029380b7207 */ /* 0x000fe20000000000 */
[----:B------:R-:W0:Y:S01]  /*77b0*/  SHFL.IDX PT, R50, R50, R7, 0x1c1f ;  /* 0x001c1f0732327589 */ /* 0x000e2200000e0000 */
[----:B------:R-:W1:Y:S03]  /*77c0*/  LDC R41, c[0x0][0xbe8] ;  /* 0x0002fa00ff297b82 */ /* 0x000e660000000800 */
[----:B------:R-:W4:Y:S01]  /*77d0*/  SHFL.IDX PT, R32, R32, R7, 0x1c1f ;  /* 0x001c1f0720207589 */ /* 0x000f2200000e0000 */
[----:B--2---:R-:W-:-:S02]  /*77e0*/  SEL R36, R27, R38, P0 ;  /* 0x000000261b247207 */ /* 0x004fc40000000000 */
[----:B------:R-:W-:Y:S01]  /*77f0*/  SEL R38, R38, R27, P0 ;  /* 0x0000001b26267207 */ /* 0x000fe20000000000 */
[----:B------:R-:W-:Y:S04]  /*7800*/  SHFL.IDX PT, R37, R37, R6, 0x1c1f ;  /* 0x001c1f0625257589 */ /* 0x000fe800000e0000 */
[----:B------:R-:W-:Y:S01]  /*7810*/  SHFL.IDX PT, R35, R35, R6, 0x1c1f ;  /* 0x001c1f0623237589 */ /* 0x000fe200000e0000 */
[----:B---3--:R-:W-:Y:S02]  /*7820*/  SEL R12, R31, R26, P0 ;  /* 0x0000001a1f0c7207 */ /* 0x008fe40000000000 */
[----:B------:R-:W-:Y:S01]  /*7830*/  SEL R14, R26, R31, P0 ;  /* 0x0000001f1a0e7207 */ /* 0x000fe20000000000 */
[----:B------:R-:W-:Y:S04]  /*7840*/  SHFL.IDX PT, R49, R49, R6, 0x1c1f ;  /* 0x001c1f0631317589 */ /* 0x000fe800000e0000 */
[----:B------:R-:W2:Y:S04]  /*7850*/  SHFL.IDX PT, R44, R44, R7, 0x1c1f ;  /* 0x001c1f072c2c7589 */ /* 0x000ea800000e0000 */
[----:B------:R4:W3:Y:S01]  /*7860*/  SHFL.IDX PT, R34, R28, R7, 0x1c1f ;  /* 0x001c1f071c227589 */ /* 0x0008e200000e0000 */
[----:B0-----:R-:W-:-:S02]  /*7870*/  SEL R13, R47, R50, P0 ;  /* 0x000000322f0d7207 */ /* 0x001fc40000000000 */
[----:B------:R-:W-:Y:S01]  /*7880*/  SEL R15, R50, R47, P0 ;  /* 0x0000002f320f7207 */ /* 0x000fe20000000000 */
[----:B------:R-:W0:Y:S04]  /*7890*/  SHFL.IDX PT, R40, R40, R7, 0x1c1f ;  /* 0x001c1f0728287589 */ /* 0x000e2800000e0000 */
[----:B------:R-:W-:Y:S01]  /*78a0*/  SHFL.IDX PT, R45, R45, R6, 0x1c1f ;  /* 0x001c1f062d2d7589 */ /* 0x000fe200000e0000 */
[----:B----4-:R-:W-:-:S03]  /*78b0*/  SEL R28, R39, R32, P0 ;  /* 0x00000020271c7207 */ /* 0x010fc60000000000 */
[----:B------:R4:W1:Y:S04]  /*78c0*/  SHFL.IDX PT, R20, R30, R7, 0x1c1f ;  /* 0x001c1f071e147589 */ /* 0x00086800000e0000 */
[----:B------:R-:W-:Y:S04]  /*78d0*/  SHFL.IDX PT, R21, R33, R6, 0x1c1f ;  /* 0x001c1f0621157589 */ /* 0x000fe800000e0000 */
[----:B------:R-:W1:Y:S01]  /*78e0*/  SHFL.IDX PT, R42, R42, R7, 0x1c1f ;  /* 0x001c1f072a2a7589 */ /* 0x000e6200000e0000 */
[----:B--2---:R-:W-:Y:S02]  /*78f0*/  SEL R24, R37, R44, P0 ;  /* 0x0000002c25187207 */ /* 0x004fe40000000000 */
[----:B----4-:R-:W-:Y:S01]  /*7900*/  SEL R30, R32, R39, P0 ;  /* 0x00000027201e7207 */ /* 0x010fe20000000000 */
[----:B------:R2:W-:Y:S01]  /*7910*/  SHFL.IDX PT, R51, R51, R6, 0x1c1f ;  /* 0x001c1f0633337589 */ /* 0x0005e200000e0000 */
[----:B------:R-:W-:-:S02]  /*7920*/  SEL R26, R44, R37, P0 ;  /* 0x000000252c1a7207 */ /* 0x000fc40000000000 */
[----:B---3--:R-:W-:Y:S01]  /*7930*/  SEL R32, R35, R34, P0 ;  /* 0x0000002223207207 */ /* 0x008fe20000000000 */
[----:B------:R3:W4:Y:S01]  /*7940*/  SHFL.IDX PT, R46, R46, R7, 0x1c1f ;  /* 0x001c1f072e2e7589 */ /* 0x00072200000e0000 */
[----:B0-----:R-:W-:Y:S02]  /*7950*/  SEL R25, R49, R40, P0 ;  /* 0x0000002831197207 */ /* 0x001fe40000000000 */
[----:B------:R-:W-:Y:S01]  /*7960*/  SEL R27, R40, R49, P0 ;  /* 0x00000031281b7207 */ /* 0x000fe20000000000 */
[----:B------:R-:W-:Y:S01]  /*7970*/  BAR.SYNC.DEFER_BLOCKING 0x1, 0x180 ;  /* 0x0046000000007b1d */ /* 0x000fe20000010000 */
[----:B------:R-:W-:Y:S01]  /*7980*/  SEL R34, R34, R35, P0 ;  /* 0x0000002322227207 */ /* 0x000fe20000000000 */
[----:B--2---:R-:W-:Y:S01]  /*7990*/  IMAD.U32 R6, RZ, RZ, UR4 ;  /* 0x00000004ff067e24 */ /* 0x004fe2000f8e00ff */
[----:B-1----:R-:W-:Y:S02]  /*79a0*/  SEL R29, R45, R20, P0 ;  /* 0x000000142d1d7207 */ /* 0x002fe40000000000 */
[----:B------:R-:W-:Y:S01]  /*79b0*/  SEL R31, R20, R45, P0 ;  /* 0x0000002d141f7207 */ /* 0x000fe20000000000 */
[----:B---3--:R-:W-:Y:S01]  /*79c0*/  IMAD.U32 R7, RZ, RZ, UR6 ;  /* 0x00000006ff077e24 */ /* 0x008fe2000f8e00ff */
[----:B------:R-:W-:Y:S01]  /*79d0*/  ULDC.64 UR6, c[0x0][0xc08] ;  /* 0x0003020000067ab9 */ /* 0x000fe20000000a00 */
[----:B------:R-:W-:-:S02]  /*79e0*/  SEL R33, R21, R42, P0 ;  /* 0x0000002a15217207 */ /* 0x000fc40000000000 */
[----:B------:R-:W-:Y:S02]  /*79f0*/  SEL R35, R42, R21, P0 ;  /* 0x000000152a237207 */ /* 0x000fe40000000000 */
[----:B----4-:R-:W-:Y:S02]  /*7a00*/  SEL R37, R51, R46, P0 ;  /* 0x0000002e33257207 */ /* 0x010fe40000000000 */
[----:B------:R-:W-:Y:S01]  /*7a10*/  SEL R39, R46, R51, P0 ;  /* 0x000000332e277207 */ /* 0x000fe20000000000 */
[----:B------:R0:W-:Y:S04]  /*7a20*/  STSM.16.M88.4 [R57], R8 ;  /* 0x0000000839007844 */ /* 0x0001e80000000200 */
[----:B------:R1:W-:Y:S04]  /*7a30*/  STSM.16.M88.4 [R55], R12 ;  /* 0x0000000c37007844 */ /* 0x0003e80000000200 */
[----:B------:R2:W-:Y:S04]  /*7a40*/  STSM.16.M88.4 [R54], R24 ;  /* 0x0000001836007844 */ /* 0x0005e80000000200 */
[----:B------:R2:W-:Y:S04]  /*7a50*/  STSM.16.M88.4 [R53], R28 ;  /* 0x0000001c35007844 */ /* 0x0005e80000000200 */
[----:B------:R2:W-:Y:S04]  /*7a60*/  STSM.16.M88.4 [R52], R32 ;  /* 0x0000002034007844 */ /* 0x0005e80000000200 */
[----:B------:R2:W-:Y:S01]  /*7a70*/  STSM.16.M88.4 [R48], R36 ;  /* 0x0000002430007844 */ /* 0x0005e20000000200 */
[----:B------:R-:W-:Y:S06]  /*7a80*/  BAR.SYNC.DEFER_BLOCKING 0x1, 0x180 ;  /* 0x0046000000007b1d */ /* 0x000fec0000010000 */
[----:B0-----:R-:W3:Y:S01]  /*7a90*/  @P2 LDG.E R8, desc[UR52][R6.64] ;  /* 0x0000003406082981 */ /* 0x001ee2000c1e1900 */
[----:B------:R-:W-:Y:S01]  /*7aa0*/  UISETP.NE.U32.AND UP1, UPT, UR6, URZ, UPT ;  /* 0x0000003f0600728c */ /* 0x000fe2000bf25070 */
[----:B------:R-:W-:Y:S01]  /*7ab0*/  ISETP.NE.AND P1, PT, R41, 0x1, PT ;  /* 0x000000012900780c */ /* 0x000fe20003f25270 */
[----:B------:R-:W-:-:S02]  /*7ac0*/  UMOV UR4, URZ ;  /* 0x0000003f00047c82 */ /* 0x000fc40008000000 */
[----:B------:R-:W-:-:S06]  /*7ad0*/  UISETP.NE.AND.EX UP1, UPT, UR7, URZ, UPT, UP1 ;  /* 0x0000003f0700728c */ /* 0x000fcc000bf25310 */
[----:B------:R-:W-:-:S04]  /*7ae0*/  PLOP3.LUT P0, PT, PT, PT, UP1, 0x80, 0x0 ;  /* 0x000000000000781c */ /* 0x000fc80003f0f018 */
[----:B------:R-:W0:Y:S01]  /*7af0*/  @P1 LDC R10, c[0x0][0xbec] ;  /* 0x0002fb00ff0a1b82 */ /* 0x000e220000000800 */
[----:B------:R-:W-:-:S03]  /*7b00*/  @UP1 UIADD3 UR6, UP2, UR8, UR6, URZ ;  /* 0x0000000608061290 */ /* 0x000fc6000ff5e03f */
[----:B------:R-:W-:Y:S01]  /*7b10*/  ULDC UR8, c[0x0][0xa88] ;  /* 0x0002a20000087ab9 */ /* 0x000fe20000000800 */
[----:B------:R-:W-:Y:S02]  /*7b20*/  @UP1 UIADD3.X UR7, UR9, UR7, URZ, UP2, !UPT ;  /* 0x0000000709071290 */ /* 0x000fe400097fe43f */
[----:B-1----:R-:W-:Y:S01]  /*7b30*/  IMAD.U32 R14, RZ, RZ, UR6 ;  /* 0x00000006ff0e7e24 */ /* 0x002fe2000f8e00ff */
[----:B------:R-:W1:Y:S03]  /*7b40*/  @P1 LDC R12, c[0x0][0xbf0] ;  /* 0x0002fc00ff0c1b82 */ /* 0x000e660000000800 */
[----:B------:R-:W-:Y:S01]  /*7b50*/  IMAD.U32 R15, RZ, RZ, UR7 ;  /* 0x00000007ff0f7e24 */ /* 0x000fe2000f8e00ff */
[----:B---3--:R-:W-:Y:S01]  /*7b60*/  @P2 R2UR UR4, R8 ;  /* 0x00000000080422ca */ /* 0x008fe200000e0000 */
[----:B------:R-:W-:-:S06]  /*7b70*/  IMAD.U32 R8, RZ, RZ, UR8 ;  /* 0x00000008ff087e24 */ /* 0x000fcc000f8e00ff */
[----:B------:R2:W5:Y:S01]  /*7b80*/  @P0 LDG.E R8, desc[UR52][R14.64] ;  /* 0x000000340e080981 */ /* 0x000562000c1e1900 */
[----:B01----:R-:W-:Y:S07]  /*7b90*/  @P0 BRA `(.L_x_162) ;  /* 0x0000000000100947 */ /* 0x003fee0003800000 */
[----:B------:R-:W-:Y:S05]  /*7ba0*/  @!P2 BRA `(.L_x_162) ;  /* 0x00000000000ca947 */ /* 0x000fea0003800000 */
[----:B------:R-:W3:Y:S04]  /*7bb0*/  LDG.E R9, desc[UR52][R6.64] ;  /* 0x0000003406097981 */ /* 0x000ee8000c1e1900 */
[----:B-----5:R-:W3:Y:S02]  /*7bc0*/  LDG.E R8, desc[UR52][R6.64+0x4] ;  /* 0x0000043406087981 */ /* 0x020ee4000c1e1900 */
[----:B---3--:R-:W-:-:S07]  /*7bd0*/  IMAD.IADD R8, R8, 0x1, -R9 ;  /* 0x0000000108087824 */ /* 0x008fce00078e0a09 */
.L_x_162:
[----:B------:R-:W-:Y:S01]  /*7be0*/  IMAD.U32 R6, RZ, RZ, UR39 ;  /* 0x00000027ff067e24 */ /* 0x000fe2000f8e00ff */
[----:B------:R-:W-:Y:S01]  /*7bf0*/  USHF.R.S32.HI UR14, URZ, 0x1f, UR44 ;  /* 0x0000001f3f0e7899 */ /* 0x000fe2000801142c */
[----:B------:R-:W-:Y:S01]  /*7c00*/  IMAD R9, R22, 0x20, R16 ;  /* 0x0000002016097824 */ /* 0x000fe200078e0210 */
[----:B------:R-:W-:Y:S01]  /*7c10*/  ULDC.64 UR12, c[0x0][0xb90] ;  /* 0x0002e400000c7ab9 */ /* 0x000fe20000000a00 */
[----:B------:R-:W-:Y:S01]  /*7c20*/  IMAD R11, R6, 0xc0, R155 ;  /* 0x000000c0060b7824 */ /* 0x000fe200078e029b */
[----:B------:R-:W-:Y:S01]  /*7c30*/  USHF.R.S32.HI UR9, URZ, 0x1f, UR4 ;  /* 0x0000001f3f097899 */ /* 0x000fe20008011404 */
[----:B------:R-:W-:Y:S01]  /*7c40*/  IMAD.WIDE R4, R9, 0x2, R4 ;  /* 0x0000000209047825 */ /* 0x000fe200078e0204 */
[----:B------:R-:W-:Y:S01]  /*7c50*/  UIMAD UR10, UR14, UR12, URZ ;  /* 0x0000000c0e0a72a4 */ /* 0x000fe2000f8e023f */
[----:B------:R-:W0:Y:S01]  /*7c60*/  @P1 LDC R47, c[0x0][0xbec] ;  /* 0x0002fb00ff2f1b82 */ /* 0x000e220000000800 */
[----:B------:R-:W-:Y:S01]  /*7c70*/  UMOV UR8, UR4 ;  /* 0x0000000400087c82 */ /* 0x000fe20008000000 */
[----:B------:R-:W-:Y:S01]  /*7c80*/  @P1 IMAD.HI.U32 R7, R11, R10, RZ ;  /* 0x0000000a0b071227 */ /* 0x000fe200078e00ff */
[----:B------:R-:W-:Y:S01]  /*7c90*/  USEL UR40, UR40, URZ, !UP0 ;  /* 0x0000003f28287287 */ /* 0x000fe2000c000000 */
[----:B------:R-:W-:Y:S01]  /*7ca0*/  IADD3 R21, P2, R4, 0x1800, RZ ;  /* 0x0000180004157810 */ /* 0x000fe20007f5e0ff */
[----:B------:R-:W-:Y:S01]  /*7cb0*/  UIMAD.WIDE.U32 UR6, UR44, UR12, UR8 ;  /* 0x0000000c2c0672a5 */ /* 0x000fe2000f8e0008 */
[----:B------:R-:W-:Y:S01]  /*7cc0*/  IMAD.MOV.U32 R6, RZ, RZ, R11 ;  /* 0x000000ffff067224 */ /* 0x000fe200078e000b */
[----:B------:R-:W-:Y:S01]  /*7cd0*/  UIMAD UR10, UR44, UR13, UR10 ;  /* 0x0000000d2c0a72a4 */ /* 0x000fe2000f8e020a */
[----:B------:R-:W-:Y:S01]  /*7ce0*/  @P1 SHF.R.U32.HI R6, RZ, R12, R7 ;  /* 0x0000000cff061219 */ /* 0x000fe20000011607 */
[----:B------:R-:W-:Y:S01]  /*7cf0*/  USEL UR41, UR41, URZ, !UP0 ;  /* 0x0000003f29297287 */ /* 0x000fe2000c000000 */
[----:B--2---:R-:W-:Y:S01]  /*7d00*/  IMAD.U32 R14, RZ, RZ, UR39 ;  /* 0x00000027ff0e7e24 */ /* 0x004fe2000f8e00ff */
[----:B------:R-:W-:Y:S01]  /*7d10*/  ULDC.64 UR12, c[0x0][0xb98] ;  /* 0x0002e600000c7ab9 */ /* 0x000fe20000000a00 */
[----:B------:R-:W-:Y:S01]  /*7d20*/  UIADD3 UR7, UR7, UR10, URZ ;  /* 0x0000000a07077290 */ /* 0x000fe2000fffe03f */
[--C-:B------:R-:W-:Y:S01]  /*7d30*/  IMAD.MOV R10, RZ, RZ, -R6.reuse ;  /* 0x000000ffff0a7224 */ /* 0x100fe200078e0a06 */
[----:B------:R-:W-:Y:S01]  /*7d40*/  UIMAD UR8, UR40, UR12, URZ ;  /* 0x0000000c280872a4 */ /* 0x000fe2000f8e023f */
[----:B------:R-:W-:Y:S01]  /*7d50*/  SHF.R.S32.HI R7, RZ, 0x1f, R6 ;  /* 0x0000001fff077819 */ /* 0x000fe20000011406 */
[----:B------:R-:W-:Y:S01]  /*7d60*/  UIMAD.WIDE.U32 UR6, UR41, UR12, UR6 ;  /* 0x0000000c290672a5 */ /* 0x000fe2000f8e0006 */
[----:B------:R-:W-:Y:S01]  /*7d70*/  IMAD R9, R41, R10, R11 ;  /* 0x0000000a29097224 */ /* 0x000fe200078e020b */
[----:B------:R-:W-:Y:S01]  /*7d80*/  UIMAD UR8, UR41, UR13, UR8 ;  /* 0x0000000d290872a4 */ /* 0x000fe2000f8e0208 */
[----:B------:R-:W-:Y:S01]  /*7d90*/  LOP3.LUT R20, R21, 0x180, RZ, 0xc0, !PT ;  /* 0x0000018015147812 */ /* 0x000fe200078ec0ff */
[----:B------:R-:W-:Y:S01]  /*7da0*/  IMAD R14, R14, 0xc0, R153 ;  /* 0x000000c00e0e7824 */ /* 0x000fe200078e0299 */
[----:B------:R-:W-:Y:S01]  /*7db0*/  IADD3 R29, P6, R4, 0x3000, RZ ;  /* 0x00003000041d7810 */ /* 0x000fe20007fde0ff */
[----:B-----5:R-:W-:Y:S01]  /*7dc0*/  IMAD R45, R8, R41, RZ ;  /* 0x00000029082d7224 */ /* 0x020fe200078e02ff */
[----:B------:R-:W-:Y:S01]  /*7dd0*/  IADD3 R6, P0, R6, UR6, RZ ;  /* 0x0000000606067c10 */ /* 0x000fe2000ff1e0ff */
[----:B------:R-:W-:Y:S01]  /*7de0*/  IMAD.U32 R12, RZ, RZ, UR8 ;  /* 0x00000008ff0c7e24 */ /* 0x000fe2000f8e00ff */
[----:B------:R-:W-:Y:S01]  /*7df0*/  SHF.R.S32.HI R10, RZ, 0x1f, R9 ;  /* 0x0000001fff0a7819 */ /* 0x000fe20000011409 */
[----:B------:R-:W-:Y:S01]  /*7e00*/  ULDC.64 UR10, c[0x0][0xaa0] ;  /* 0x0002a800000a7ab9 */ /* 0x000fe20000000a00 */
[----:B------:R-:W-:-:S02]  /*7e10*/  SHF.R.U64 R20, R20, 0x3, RZ ;  /* 0x0000000314147819 */ /* 0x000fc400000012ff */
[----:B------:R-:W-:Y:S01]  /*7e20*/  IADD3.X R7, R7, UR7, R12, P0, !PT ;  /* 0x0000000707077c10 */ /* 0x000fe200087fe40c */
[----:B------:R-:W-:Y:S01]  /*7e30*/  ULDC.64 UR6, c[0x0][0xb88] ;  /* 0x0002e20000067ab9 */ /* 0x000fe20000000a00 */
[----:B------:R-:W-:Y:S01]  /*7e40*/  LOP3.LUT R20, R20, R21, RZ, 0x3c, !PT ;  /* 0x0000001514147212 */ /* 0x000fe200078e3cff */
[----:B------:R-:W-:Y:S01]  /*7e50*/  IMAD R10, R10, UR6, RZ ;  /* 0x000000060a0a7c24 */ /* 0x000fe2000f8e02ff */
[C---:B------:R-:W-:Y:S01]  /*7e60*/  IADD3 R13, P5, R4.reuse, 0x4800, RZ ;  /* 0x00004800040d7810 */ /* 0x040fe20007fbe0ff */
[----:B------:R-:W-:Y:S01]  /*7e70*/  IMAD.WIDE.U32 R6, R9, UR6, R6 ;  /* 0x0000000609067c25 */ /* 0x000fe2000f8e0006 */
[----:B------:R-:W-:Y:S02]  /*7e80*/  IADD3 R33, P4, R4, 0x6000, RZ ;  /* 0x0000600004217810 */ /* 0x000fe40007f9e0ff */
[----:B------:R-:W-:Y:S01]  /*7e90*/  LOP3.LUT R28, R29, 0x180, RZ, 0xc0, !PT ;  /* 0x000001801d1c7812 */ /* 0x000fe200078ec0ff */
[----:B------:R-:W-:Y:S01]  /*7ea0*/  IMAD R11, R9, UR7, R10 ;  /* 0x00000007090b7c24 */ /* 0x000fe2000f8e020a */
[----:B------:R-:W-:Y:S01]  /*7eb0*/  ULDC.64 UR6, c[0x0][0xb50] ;  /* 0x0002d40000067ab9 */ /* 0x000fe20000000a00 */
[----:B------:R-:W-:Y:S01]  /*7ec0*/  IMAD.X R21, RZ, RZ, R5, P2 ;  /* 0x000000ffff157224 */ /* 0x000fe200010e0605 */
[----:B------:R-:W-:Y:S01]  /*7ed0*/  LEA R10, P0, R6, UR6, 0x2 ;  /* 0x00000006060a7c11 */ /* 0x000fe2000f8010ff */
[----:B------:R-:W-:Y:S01]  /*7ee0*/  IMAD.IADD R7, R7, 0x1, R11 ;  /* 0x0000000107077824 */ /* 0x000fe200078e020b */
[----:B------:R-:W-:-:S02]  /*7ef0*/  LOP3.LUT R9, R4, 0x180, RZ, 0xc0, !PT ;  /* 0x0000018004097812 */ /* 0x000fc400078ec0ff */
[----:B------:R-:W-:Y:S01]  /*7f00*/  LOP3.LUT R12, R13, 0x180, RZ, 0xc0, !PT ;  /* 0x000001800d0c7812 */ /* 0x000fe200078ec0ff */
[----:B------:R-:W-:Y:S01]  /*7f10*/  SHFL.IDX PT, R36, R10, RZ, 0x1c1f ;  /* 0x001c1fff0a247589 */ /* 0x000fe200000e0000 */
[----:B------:R-:W-:Y:S01]  /*7f20*/  LEA.HI.X R11, R6, UR7, R7, 0x2, P0 ;  /* 0x00000007060b7c11 */ /* 0x000fe200080f1407 */
[----:B------:R-:W-:Y:S01]  /*7f30*/  VIADD R6, R14, 0x8 ;  /* 0x000000080e067836 */ /* 0x000fe20000000000 */
[----:B------:R-:W-:Y:S01]  /*7f40*/  LOP3.LUT P0, RZ, R23, 0x3, RZ, 0xc0, !PT ;  /* 0x0000000317ff7812 */ /* 0x000fe2000780c0ff */
[----:B------:R-:W-:Y:S01]  /*7f50*/  SHFL.IDX PT, R38, R10, 0x1, 0x1c1f ;  /* 0x003c1f000a267f89 */ /* 0x000fe200000e0000 */
[----:B------:R-:W-:Y:S02]  /*7f60*/  IADD3 R7, P3, R4, 0x7800, RZ ;  /* 0x0000780004077810 */ /* 0x000fe40007f7e0ff */
[-C--:B------:R-:W-:Y:S01]  /*7f70*/  ISETP.GE.OR P2, PT, R14, R45.reuse, P0 ;  /* 0x0000002d0e00720c */ /* 0x080fe20000746670 */
[----:B------:R-:W1:Y:S01]  /*7f80*/  SHFL.IDX PT, R37, R11, RZ, 0x1c1f ;  /* 0x001c1fff0b257589 */ /* 0x000e6200000e0000 */
[----:B------:R-:W-:-:S02]  /*7f90*/  ISETP.GE.OR P0, PT, R6, R45, P0 ;  /* 0x0000002d0600720c */ /* 0x000fc40000706670 */
[----:B------:R-:W-:Y:S01]  /*7fa0*/  SHF.R.U64 R9, R9, 0x3, RZ ;  /* 0x0000000309097819 */ /* 0x000fe200000012ff */
[----:B------:R-:W2:Y:S01]  /*7fb0*/  SHFL.IDX PT, R39, R11, 0x1, 0x1c1f ;  /* 0x003c1f000b277f89 */ /* 0x000ea200000e0000 */
[----:B------:R-:W-:Y:S01]  /*7fc0*/  LOP3.LUT R32, R33, 0x180, RZ, 0xc0, !PT ;  /* 0x0000018021207812 */ /* 0x000fe200078ec0ff */
[----:B------:R-:W-:Y:S01]  /*7fd0*/  UIMAD UR8, UR9, UR10, URZ ;  /* 0x0000000a090872a4 */ /* 0x000fe2000f8e023f */
[----:B------:R-:W-:Y:S02]  /*7fe0*/  LOP3.LUT R6, R7, 0x180, RZ, 0xc0, !PT ;  /* 0x0000018007067812 */ /* 0x000fe400078ec0ff */
[----:B------:R-:W-:Y:S02]  /*7ff0*/  SHF.R.U64 R28, R28, 0x3, RZ ;  /* 0x000000031c1c7819 */ /* 0x000fe400000012ff */
[----:B------:R-:W-:Y:S01]  /*8000*/  SHF.R.U64 R12, R12, 0x3, RZ ;  /* 0x000000030c0c7819 */ /* 0x000fe200000012ff */
[----:B------:R-:W-:Y:S01]  /*8010*/  UIMAD.WIDE.U32 UR6, UR4, UR10, URZ ;  /* 0x0000000a040672a5 */ /* 0x000fe2000f8e003f */
[----:B------:R-:W-:Y:S01]  /*8020*/  LOP3.LUT R8, R9, R4, RZ, 0x3c, !PT ;  /* 0x0000000409087212 */ /* 0x000fe200078e3cff */
[--C-:B------:R-:W-:Y:S01]  /*8030*/  IMAD.X R25, RZ, RZ, R5.reuse, P3 ;  /* 0x000000ffff197224 */ /* 0x100fe200018e0605 */
[----:B------:R-:W-:Y:S01]  /*8040*/  SHF.R.U64 R32, R32, 0x3, RZ ;  /* 0x0000000320207819 */ /* 0x000fe200000012ff */
[----:B-1----:R-:W-:Y:S01]  /*8050*/  @!P2 ST.E desc[UR52][R36.64], R0 ;  /* 0x000000002400a985 */ /* 0x002fe2000c101934 */
[----:B------:R-:W-:Y:S01]  /*8060*/  SHF.R.U64 R4, R6, 0x3, RZ ;  /* 0x0000000306047819 */ /* 0x000fe200000012ff */
[----:B------:R-:W-:Y:S01]  /*8070*/  UIMAD UR8, UR4, UR11, UR8 ;  /* 0x0000000b040872a4 */ /* 0x000fe2000f8e0208 */
[----:B------:R-:W-:Y:S01]  /*8080*/  LOP3.LUT R28, R28, R29, RZ, 0x3c, !PT ;  /* 0x0000001d1c1c7212 */ /* 0x000fe200078e3cff */
[----:B--2---:R1:W-:Y:S01]  /*8090*/  @!P0 ST.E desc[UR52][R38.64], R2 ;  /* 0x0000000226008985 */ /* 0x0043e2000c101934 */
[----:B------:R-:W-:Y:S01]  /*80a0*/  LOP3.LUT R12, R12, R13, RZ, 0x3c, !PT ;  /* 0x0000000d0c0c7212 */ /* 0x000fe200078e3cff */
[--C-:B------:R-:W-:Y:S01]  /*80b0*/  IMAD.X R29, RZ, RZ, R5.reuse, P6 ;  /* 0x000000ffff1d7224 */ /* 0x100fe200030e0605 */
[----:B------:R-:W-:Y:S01]  /*80c0*/  LOP3.LUT R32, R32, R33, RZ, 0x3c, !PT ;  /* 0x0000002120207212 */ /* 0x000fe200078e3cff */
[--C-:B------:R-:W-:Y:S01]  /*80d0*/  IMAD.X R13, RZ, RZ, R5.reuse, P5 ;  /* 0x000000ffff0d7224 */ /* 0x100fe200028e0605 */
[----:B------:R-:W-:Y:S01]  /*80e0*/  LOP3.LUT R24, R4, R7, RZ, 0x3c, !PT ;  /* 0x0000000704187212 */ /* 0x000fe200078e3cff */
[--C-:B------:R-:W-:Y:S01]  /*80f0*/  IMAD.X R33, RZ, RZ, R5.reuse, P4 ;  /* 0x000000ffff217224 */ /* 0x100fe200020e0605 */
[----:B------:R-:W-:Y:S01]  /*8100*/  ULDC.64 UR10, c[0x0][0xae8] ;  /* 0x0002ba00000a7ab9 */ /* 0x000fe20000000a00 */
[----:B------:R-:W-:Y:S01]  /*8110*/  IMAD.MOV.U32 R9, RZ, RZ, R5 ;  /* 0x000000ffff097224 */ /* 0x000fe200078e0005 */
[----:B------:R-:W-:Y:S01]  /*8120*/  UIADD3 UR7, UR7, UR8, URZ ;  /* 0x0000000807077290 */ /* 0x000fe2000fffe03f */
[----:B------:R2:W5:Y:S01]  /*8130*/  LD.E.128 R4, desc[UR52][R20.64] ;  /* 0x0000003414047980 */ /* 0x000562000c101d00 */
[----:B-1----:R-:W1:Y:S01]  /*8140*/  @P1 LDC R39, c[0x0][0xbf0] ;  /* 0x0002fc00ff271b82 */ /* 0x002e620000000800 */
[----:B------:R-:W-:Y:S01]  /*8150*/  IMAD R0, R19, 0x60, R22 ;  /* 0x0000006013007824 */ /* 0x000fe200078e0216 */
[----:B------:R-:W-:Y:S01]  /*8160*/  UIMAD UR4, UR14, UR10, URZ ;  /* 0x0000000a0e0472a4 */ /* 0x000fe2000f8e023f */
[----:B------:R-:W5:Y:S01]  /*8170*/  LD.E.128 R8, desc[UR52][R8.64] ;  /* 0x0000003408087980 */ /* 0x000f62000c101d00 */
[----:B------:R-:W-:-:S03]  /*8180*/  ULDC.64 UR8, c[0x0][0xaf0] ;  /* 0x0002bc0000087ab9 */ /* 0x000fc60000000a00 */
[----:B------:R-:W5:Y:S01]  /*8190*/  LD.E.128 R28, desc[UR52][R28.64] ;  /* 0x000000341c1c7980 */ /* 0x000f62000c101d00 */
[----:B--2---:R-:W-:Y:S01]  /*81a0*/  IMAD.U32 R21, RZ, RZ, UR39 ;  /* 0x00000027ff157e24 */ /* 0x004fe2000f8e00ff */
[----:B------:R-:W-:Y:S02]  /*81b0*/  UIMAD UR4, UR44, UR11, UR4 ;  /* 0x0000000b2c0472a4 */ /* 0x000fe4000f8e0204 */
[----:B------:R-:W-:Y:S01]  /*81c0*/  UIMAD.WIDE.U32 UR6, UR44, UR10, UR6 ;  /* 0x0000000a2c0672a5 */ /* 0x000fe2000f8e0006 */
[----:B------:R-:W-:Y:S01]  /*81d0*/  IMAD R36, R21, 0xc0, R0 ;  /* 0x000000c015247824 */ /* 0x000fe200078e0200 */
[----:B------:R-:W5:Y:S02]  /*81e0*/  LD.E.128 R12, desc[UR52][R12.64] ;  /* 0x000000340c0c7980 */ /* 0x000f64000c101d00 */
[----:B------:R-:W-:Y:S01]  /*81f0*/  UIADD3 UR7, UR7, UR4, URZ ;  /* 0x0000000407077290 */ /* 0x000fe2000fffe03f */
[----:B0-----:R-:W-:Y:S01]  /*8200*/  @P1 IMAD.HI.U32 R0, R36, R47, RZ ;  /* 0x0000002f24001227 */ /* 0x001fe200078e00ff */
[----:B------:R-:W-:Y:S01]  /*8210*/  UIMAD UR4, UR40, UR8, URZ ;  /* 0x00000008280472a4 */ /* 0x000fe2000f8e023f */
[----:B------:R-:W5:Y:S02]  /*8220*/  LD.E.128 R32, desc[UR52][R32.64] ;  /* 0x0000003420207980 */ /* 0x000f64000c101d00 */
[----:B------:R-:W-:Y:S01]  /*8230*/  IMAD.MOV.U32 R37, RZ, RZ, R36 ;  /* 0x000000ffff257224 */ /* 0x000fe200078e0024 */
[----:B------:R-:W-:Y:S01]  /*8240*/  UIMAD UR4, UR41, UR9, UR4 ;  /* 0x00000009290472a4 */ /* 0x000fe2000f8e0204 */
[----:B------:R-:W5:Y:S01]  /*8250*/  LD.E.128 R24, desc[UR52][R24.64] ;  /* 0x0000003418187980 */ /* 0x000f62000c101d00 */
[----:B------:R-:W-:Y:S01]  /*8260*/  UIMAD.WIDE.U32 UR6, UR41, UR8, UR6 ;  /* 0x00000008290672a5 */ /* 0x000fe2000f8e0006 */
[----:B-1----:R-:W-:-:S02]  /*8270*/  @P1 SHF.R.U32.HI R37, RZ, R39, R0 ;  /* 0x00000027ff251219 */ /* 0x002fc40000011600 */
[----:B------:R-:W-:Y:S01]  /*8280*/  ULDC.64 UR8, c[0x0][0xae0] ;  /* 0x0002b80000087ab9 */ /* 0x000fe20000000a00 */
[----:B------:R-:W-:Y:S01]  /*8290*/  UIADD3 UR4, UR7, UR4, URZ ;  /* 0x0000000407047290 */ /* 0x000fe2000fffe03f */
[--C-:B------:R-:W-:Y:S01]  /*82a0*/  SHF.R.S32.HI R0, RZ, 0x1f, R37.reuse ;  /* 0x0000001fff007819 */ /* 0x100fe20000011425 */
[----:B------:R-:W-:Y:S01]  /*82b0*/  IMAD.MOV R2, RZ, RZ, -R37 ;  /* 0x000000ffff027224 */ /* 0x000fe200078e0a25 */
[----:B------:R-:W-:Y:S01]  /*82c0*/  @!PT LDS RZ, [RZ] ;  /* 0x00000000fffff984 */ /* 0x000fe20000000800 */
[----:B------:R-:W-:Y:S01]  /*82d0*/  @!PT LDS RZ, [RZ] ;  /* 0x00000000fffff984 */ /* 0x000fe20000000800 */
[----:B------:R-:W-:Y:S01]  /*82e0*/  @!PT LDS RZ, [RZ] ;  /* 0x00000000fffff984 */ /* 0x000fe20000000800 */
[----:B------:R-:W-:Y:S01]  /*82f0*/  @!PT LDS RZ, [RZ] ;  /* 0x00000000fffff984 */ /* 0x000fe20000000800 */
[----:B------:R0:W-:Y:S06]  /*8300*/  MEMBAR.ALL.CTA ;  /* 0x0000000000007992 */ /* 0x0001ec0000008000 */
[----:B0-----:R-:W0:Y:S01]  /*8310*/  FENCE.VIEW.ASYNC.S ;  /* 0x00000000000073c6 */ /* 0x001e220000000000 */
[----:B------:R-:W-:-:S02]  /*8320*/  IMAD.U32 R21, RZ, RZ, UR7 ;  /* 0x00000007ff157e24 */ /* 0x000fc4000f8e00ff */
[----:B------:R-:W-:Y:S02]  /*8330*/  IMAD R0, R0, UR8, RZ ;  /* 0x0000000800007c24 */ /* 0x000fe4000f8e02ff */
[----:B------:R-:W-:Y:S02]  /*8340*/  IMAD R39, R41, R2, R36 ;  /* 0x0000000229277224 */ /* 0x000fe400078e0224 */
[----:B------:R-:W-:Y:S01]  /*8350*/  IMAD.U32 R20, RZ, RZ, UR6 ;  /* 0x00000006ff147e24 */ /* 0x000fe2000f8e00ff */
[----:B------:R-:W-:Y:S01]  /*8360*/  ULDC.64 UR6, c[0x0][0xad8] ;  /* 0x0002b60000067ab9 */ /* 0x000fe20000000a00 */
[----:B------:R-:W-:Y:S02]  /*8370*/  IMAD.U32 R21, RZ, RZ, UR4 ;  /* 0x00000004ff157e24 */ /* 0x000fe4000f8e00ff */
[C---:B------:R-:W-:Y:S01]  /*8380*/  IMAD R41, R37.reuse, UR9, R0 ;  /* 0x0000000925297c24 */ /* 0x040fe2000f8e0200 */
[----:B------:R-:W-:Y:S01]  /*8390*/  SHF.R.S32.HI R0, RZ, 0x1f, R39 ;  /* 0x0000001fff007819 */ /* 0x000fe20000011427 */
[----:B------:R-:W-:-:S04]  /*83a0*/  IMAD.WIDE.U32 R20, R37, UR8, R20 ;  /* 0x0000000825147c25 */ /* 0x000fc8000f8e0014 */
[----:B------:R-:W-:Y:S02]  /*83b0*/  IMAD.IADD R21, R21, 0x1, R41 ;  /* 0x0000000115157824 */ /* 0x000fe400078e0229 */
[----:B------:R-:W-:Y:S02]  /*83c0*/  IMAD R0, R0, UR6, RZ ;  /* 0x0000000600007c24 */ /* 0x000fe4000f8e02ff */
[----:B------:R-:W-:Y:S02]  /*83d0*/  IMAD.U32 R41, RZ, RZ, UR39 ;  /* 0x00000027ff297e24 */ /* 0x000fe4000f8e00ff */
[----:B------:R-:W-:Y:S02]  /*83e0*/  IMAD R37, R39, UR7, R0 ;  /* 0x0000000727257c24 */ /* 0x000fe4000f8e0200 */
[----:B------:R-:W-:Y:S02]  /*83f0*/  IMAD R0, R41, 0xc0, R22 ;  /* 0x000000c029007824 */ /* 0x000fe400078e0216 */
[----:B------:R-:W-:Y:S01]  /*8400*/  IMAD.WIDE.U32 R20, R39, UR6, R20 ;  /* 0x0000000627147c25 */ /* 0x000fe2000f8e0014 */
[----:B------:R-:W-:-:S02]  /*8410*/  ULDC.64 UR6, c[0x0][0xa80] ;  /* 0x0002a00000067ab9 */ /* 0x000fc40000000a00 */
[----:B------:R-:W-:Y:S01]  /*8420*/  ISETP.GE.AND P0, PT, R0, R45, PT ;  /* 0x0000002d0000720c */ /* 0x000fe20003f06270 */
[----:B------:R-:W-:Y:S01]  /*8430*/  IMAD.IADD R21, R21, 0x1, R37 ;  /* 0x0000000115157824 */ /* 0x000fe200078e0225 */
[----:B------:R-:W-:Y:S01]  /*8440*/  LEA R40, P1, R20, UR6, 0x1 ;  /* 0x0000000614287c11 */ /* 0x000fe2000f8208ff */
[----:B------:R-:W-:-:S03]  /*8450*/  VIADD R3, R3, 0x19c20 ;  /* 0x00019c2003037836 */ /* 0x000fc60000000000 */
[----:B------:R-:W-:Y:S02]  /*8460*/  LEA.HI.X R41, R20, UR7, R21, 0x1, P1 ;  /* 0x0000000714297c11 */ /* 0x000fe400088f0c15 */
[----:B------:R-:W-:Y:S01]  /*8470*/  PRMT R3, RZ, 0x654, R3 ;  /* 0x00000654ff037816 */ /* 0x000fe20000000003 */
[----:B0-----:R0:W1:Y:S01]  /*8480*/  SHFL.IDX PT, R20, R40, RZ, 0x1c1f ;  /* 0x001c1fff28147589 */ /* 0x00106200000e0000 */
[----:B------:R-:W-:Y:S02]  /*8490*/  BSSY B1, `(.L_x_163) ;  /* 0x0000011000017945 */ /* 0x000fe40003800000 */
[----:B------:R0:W-:Y:S01]  /*84a0*/  SYNCS.ARRIVE.TRANS64.RED.A1T0 RZ, [R3+URZ], RZ ;  /* 0x000000ff03ff79a7 */ /* 0x0001e2000810043f */
[----:B------:R0:W2:Y:S01]  /*84b0*/  SHFL.IDX PT, R21, R41, RZ, 0x1c1f ;  /* 0x001c1fff29157589 */ /* 0x0000a200000e0000 */
[----:B------:R-:W-:Y:S01]  /*84c0*/  SHF.R.S32.HI R42, RZ, 0x1f, R17 ;  /* 0x0000001fff2a7819 */ /* 0x000fe20000011411 */
[----:B------:R-:W-:Y:S06]  /*84d0*/  @P0 BRA `(.L_x_164) ;  /* 0x0000000000300947 */ /* 0x000fec0003800000 */
[----:B------:R-:W-:Y:S02]  /*84e0*/  ULDC UR4, c[0x0][0xac8] ;  /* 0x0002b20000047ab9 */ /* 0x000fe40000000800 */
[----:B------:R-:W-:Y:S02]  /*84f0*/  ISETP.GE.AND P1, PT, R17, UR4, PT ;  /* 0x0000000411007c0c */ /* 0x000fe4000bf26270 */
[----:B------:R-:W-:Y:S02]  /*8500*/  ISETP.GE.AND P2, PT, R18, UR4, PT ;  /* 0x0000000412007c0c */ /* 0x000fe4000bf46270 */
[----:B------:R-:W-:-:S09]  /*8510*/  ISETP.GE.AND P0, PT, R16, UR4, PT ;  /* 0x0000000410007c0c */ /* 0x000fd2000bf06270 */
[CC--:B-1----:R-:W-:Y:S02]  /*8520*/  @!P1 LEA R36, P3, R17.reuse, R20.reuse, 0x1 ;  /* 0x0000001411249211 */ /* 0x0c2fe400078608ff */
[----:B------:R-:W-:Y:S02]  /*8530*/  @!P2 LEA R38, P4, R18, R20, 0x1 ;  /* 0x000000141226a211 */ /* 0x000fe400078808ff */
[----:B0-2---:R-:W-:Y:S01]  /*8540*/  @!P0 IMAD.WIDE R2, R16, 0x2, R20 ;  /* 0x0000000210028825 */ /* 0x005fe200078e0214 */
[-C--:B------:R-:W-:Y:S02]  /*8550*/  @!P1 LEA.HI.X R37, R17, R21.reuse, R42, 0x1, P3 ;  /* 0x0000001511259211 */ /* 0x080fe400018f0c2a */
[----:B------:R-:W-:Y:S02]  /*8560*/  @!P2 LEA.HI.X R39, R18, R21, R157, 0x1, P4 ;  /* 0x000000151227a211 */ /* 0x000fe400020f0c9d */
[----:B-----5:R3:W-:Y:S04]  /*8570*/  @!P0 ST.E.128 desc[UR52][R2.64], R8 ;  /* 0x0000000802008985 */ /* 0x0207e8000c101d34 */
[----:B------:R3:W-:Y:S04]  /*8580*/  @!P1 ST.E.128 desc[UR52][R36.64], R28 ;  /* 0x0000001c24009985 */ /* 0x0007e8000c101d34 */
[----:B------:R3:W-:Y:S02]  /*8590*/  @!P2 ST.E.128 desc[UR52][R38.64], R32 ;  /* 0x000000202600a985 */ /* 0x0007e4000c101d34 */
.L_x_164:
[----:B------:R-:W-:Y:S05]  /*85a0*/  BSYNC B1 ;  /* 0x0000000000017941 */ /* 0x000fea0003800000 */
.L_x_163:
[----:B------:R-:W-:Y:S01]  /*85b0*/  VIADD R0, R0, 0x60 ;  /* 0x0000006000007836 */ /* 0x000fe20000000000 */
[----:B---3-5:R3:W4:Y:S04]  /*85c0*/  SHFL.IDX PT, R9, R41, 0x1, 0x1c1f ;  /* 0x003c1f0029097f89 */ /* 0x02872800000e0000 */
[----:B------:R-:W-:Y:S01]  /*85d0*/  ISETP.GE.AND P0, PT, R0, R45, PT ;  /* 0x0000002d0000720c */ /* 0x000fe20003f06270 */
[----:B------:R3:W0:-:S12]  /*85e0*/  SHFL.IDX PT, R8, R40, 0x1, 0x1c1f ;  /* 0x003c1f0028087f89 */ /* 0x00061800000e0000 */
[----:B---3--:R-:W-:Y:S05]  /*85f0*/  @P0 BRA `(.L_x_165) ;  /* 0x0000000800c40947 */ /* 0x008fea0003800000 */
[----:B------:R-:W-:Y:S02]  /*8600*/  ULDC UR4, c[0x0][0xac8] ;  /* 0x0002b20000047ab9 */ /* 0x000fe40000000800 */
[----:B------:R-:W-:Y:S02]  /*8610*/  ISETP.GE.AND P2, PT, R17, UR4, PT ;  /* 0x0000000411007c0c */ /* 0x000fe4000bf46270 */
[----:B------:R-:W-:-:S11]  /*8620*/  ISETP.GE.AND P1, PT, R16, UR4, PT ;  /* 0x0000000410007c0c */ /* 0x000fd6000bf26270 */
[C---:B0-----:R-:W-:Y:S02]  /*8630*/  @!P2 LEA R10, P0, R17.reuse, R8, 0x1 ;  /* 0x00000008110aa211 */ /* 0x041fe400078008ff */
[----:B----4-:R-:W-:Y:S02]  /*8640*/  @!P1 IMAD.WIDE R2, R16, 0x2, R8 ;  /* 0x0000000210029825 */ /* 0x010fe400078e0208 */
[----:B------:R-:W-:Y:S02]  /*8650*/  @!P2 LEA.HI.X R11, R17, R9, R42, 0x1, P0 ;  /* 0x00000009110ba211 */ /* 0x000fe400000f0c2a */
[----:B------:R-:W-:Y:S01]  /*8660*/  ISETP.GE.AND P0, PT, R18, UR4, PT ;  /* 0x0000000412007c0c */ /* 0x000fe2000bf06270 */
[----:B------:R3:W-:Y:S04]  /*8670*/  @!P1 ST.E.128 desc[UR52][R2.64], R4 ;  /* 0x0000000402009985 */ /* 0x0007e8000c101d34 */
[----:B------:R3:W-:Y:S08]  /*8680*/  @!P2 ST.E.128 desc[UR52][R10.64], R12 ;  /* 0x0000000c0a00a985 */ /* 0x0007f0000c101d34 */
[----:B------:R-:W-:Y:S05]  /*8690*/  @P0 BRA `(.L_x_165) ;  /* 0x00000008009c0947 */ /* 0x000fea0003800000 */
[----:B---3--:R-:W-:-:S04]  /*86a0*/  LEA R2, P0, R18, R8, 0x1 ;  /* 0x0000000812027211 */ /* 0x008fc800078008ff */
[----:B------:R-:W-:-:S05]  /*86b0*/  LEA.HI.X R3, R18, R9, R157, 0x1, P0 ;  /* 0x0000000912037211 */ /* 0x000fca00000f0c9d */
[----:B------:R0:W-:Y:S01]  /*86c0*/  ST.E.128 desc[UR52][R2.64], R24 ;  /* 0x0000001802007985 */ /* 0x0001e2000c101d34 */
[----:B------:R-:W-:Y:S05]  /*86d0*/  BRA `(.L_x_165) ;  /* 0x00000008008c7947 */ /* 0x000fea0003800000 */
.L_x_161:
[----:B------:R-:W-:Y:S01]  /*86e0*/  ULDC.64 UR6, c[0x0][0xc00] ;  /* 0x0003000000067ab9 */ /* 0x000fe20000000a00 */
[----:B------:R-:W-:Y:S01]  /*86f0*/  ULDC UR4, c[0x0][0xa88] ;  /* 0x0002a20000047ab9 */ /* 0x000fe20000000800 */
[----:B------:R-:W-:Y:S01]  /*8700*/  UISETP.NE.U32.AND UP0, UPT, UR6, URZ, UPT ;  /* 0x0000003f0600728c */ /* 0x000fe2000bf05070 */
[----:B------:R-:W0:Y:S03]  /*8710*/  LDC R11, c[0x0][0xbe8] ;  /* 0x0002fa00ff0b7b82 */ /* 0x000e260000000800 */
[----:B------:R-:W-:-:S03]  /*8720*/  UISETP.NE.AND.EX UP0, UPT, UR7, URZ, UPT, UP0 ;  /* 0x0000003f0700728c */ /* 0x000fc6000bf05300 */
[----:B------:R-:W-:Y:S02]  /*8730*/  ULDC.64 UR6, c[0x0][0xc00] ;  /* 0x0003000000067ab9 */ /* 0x000fe40000000a00 */
[----:B------:R-:W-:Y:S01]  /*8740*/  UIMAD.WIDE UR6, UR41, 0x4, UR6 ;  /* 0x00000004290678a5 */ /* 0x000fe2000f8e0206 */
[----:B------:R-:W-:-:S05]  /*8750*/  PLOP3.LUT P2, PT, PT, PT, UP0, 0x80, 0x0 ;  /* 0x000000000000781c */ /* 0x000fca0003f4f008 */
[----:B------:R-:W-:Y:S02]  /*8760*/  IMAD.U32 R2, RZ, RZ, UR6 ;  /* 0x00000006ff027e24 */ /* 0x000fe4000f8e00ff */
[----:B------:R-:W-:Y:S01]  /*8770*/  IMAD.U32 R3, RZ, RZ, UR7 ;  /* 0x00000007ff037e24 */ /* 0x000fe2000f8e00ff */
[----:B------:R-:W-:Y:S02]  /*8780*/  ULDC.64 UR6, c[0x0][0xc08] ;  /* 0x0003020000067ab9 */ /* 0x000fe40000000a00 */
[----:B------:R-:W-:-:S03]  /*8790*/  UISETP.NE.U32.AND UP1, UPT, UR6, URZ, UPT ;  /* 0x0000003f0600728c */ /* 0x000fc6000bf25070 */
[----:B------:R-:W2:Y:S01]  /*87a0*/  @P2 LDG.E R6, desc[UR52][R2.64] ;  /* 0x0000003402062981 */ /* 0x000ea2000c1e1900 */
[----:B------:R-:W-:Y:S01]  /*87b0*/  UISETP.NE.AND.EX UP1, UPT, UR7, URZ, UPT, UP1 ;  /* 0x0000003f0700728c */ /* 0x000fe2000bf25310 */
[----:B------:R-:W-:-:S05]  /*87c0*/  IMAD.U32 R0, RZ, RZ, UR4 ;  /* 0x00000004ff007e24 */ /* 0x000fca000f8e00ff */
[----:B------:R-:W-:-:S05]  /*87d0*/  PLOP3.LUT P3, PT, PT, PT, UP1, 0x80, 0x0 ;  /* 0x000000000000781c */ /* 0x000fca0003f6f018 */
[----:B------:R-:W-:Y:S02]  /*87e0*/  @UP1 ULDC.64 UR6, c[0x0][0xc08] ;  /* 0x0003020000061ab9 */ /* 0x000fe40000000a00 */
[----:B------:R-:W-:-:S06]  /*87f0*/  @UP1 UIMAD.WIDE UR6, UR41, 0x4, UR6 ;  /* 0x00000004290618a5 */ /* 0x000fcc000f8e0206 */
[----:B------:R-:W-:Y:S02]  /*8800*/  IMAD.U32 R4, RZ, RZ, UR6 ;  /* 0x00000006ff047e24 */ /* 0x000fe4000f8e00ff */
[----:B------:R-:W-:-:S05]  /*8810*/  IMAD.U32 R5, RZ, RZ, UR7 ;  /* 0x00000007ff057e24 */ /* 0x000fca000f8e00ff */
[----:B------:R1:W5:Y:S01]  /*8820*/  @P3 LDG.E R0, desc[UR52][R4.64] ;  /* 0x0000003404003981 */ /* 0x000362000c1e1900 */
[----:B0-----:R-:W-:Y:S01]  /*8830*/  ISETP.NE.AND P0, PT, R11, 0x1, PT ;  /* 0x000000010b00780c */ /* 0x001fe20003f05270 */
[----:B------:R-:W-:Y:S01]  /*8840*/  UMOV UR4, URZ ;  /* 0x0000003f00047c82 */ /* 0x000fe20008000000 */
[----:B------:R-:W-:Y:S01]  /*8850*/  USHF.R.S32.HI UR10, URZ, 0x1f, UR44 ;  /* 0x0000001f3f0a7899 */ /* 0x000fe2000801142c */
[----:B------:R-:W0:Y:S10]  /*8860*/  S2R R7, SR_TID.X ;  /* 0x0000000000077919 */ /* 0x000e340000002100 */
[----:B------:R-:W3:Y:S01]  /*8870*/  @P0 LDC R9, c[0x0][0xbec] ;  /* 0x0002fb00ff090b82 */ /* 0x000ee20000000800 */
[----:B0-----:R-:W-:-:S05]  /*8880*/  VIADD R7, R7, 0xffffff80 ;  /* 0xffffff8007077836 */ /* 0x001fca0000000000 */
[----:B------:R-:W-:Y:S02]  /*8890*/  ISETP.GE.AND P1, PT, R7, 0xc0, PT ;  /* 0x000000c00700780c */ /* 0x000fe40003f26270 */
[----:B--2---:R-:W-:-:S13]  /*88a0*/  @P2 R2UR UR4, R6 ;  /* 0x00000000060422ca */ /* 0x004fda00000e0000 */
[----:B------:R-:W-:Y:S01]  /*88b0*/  USHF.R.S32.HI UR9, URZ, 0x1f, UR4 ;  /* 0x0000001f3f097899 */ /* 0x000fe20008011404 */
[----:B-1-3--:R-:W-:Y:S11]  /*88c0*/  @P3 BRA `(.L_x_166) ;  /* 0x0000000000103947 */ /* 0x00aff60003800000 */
[----:B------:R-:W-:Y:S05]  /*88d0*/  @!P2 BRA `(.L_x_166) ;  /* 0x00000000000ca947 */ /* 0x000fea0003800000 */
[----:B------:R-:W2:Y:S04]  /*88e0*/  LDG.E R5, desc[UR52][R2.64] ;  /* 0x0000003402057981 */ /* 0x000ea8000c1e1900 */
[----:B-----5:R-:W2:Y:S02]  /*88f0*/  LDG.E R0, desc[UR52][R2.64+0x4] ;  /* 0x0000043402007981 */ /* 0x020ea4000c1e1900 */
[----:B--2---:R-:W-:-:S07]  /*8900*/  IMAD.IADD R0, R0, 0x1, -R5 ;  /* 0x0000000100007824 */ /* 0x004fce00078e0a05 */
.L_x_166:
[----:B------:R-:W-:Y:S01]  /*8910*/  USEL UR41, UR41, URZ, !UP0 ;  /* 0x0000003f29297287 */ /* 0x000fe2000c000000 */
[----:B------:R-:W-:Y:S01]  /*8920*/  BSSY B1, `(.L_x_167) ;  /* 0x000002d000017945 */ /* 0x000fe20003800000 */
[----:B------:R-:W-:-:S03]  /*8930*/  USEL UR40, UR40, URZ, !UP0 ;  /* 0x0000003f28287287 */ /* 0x000fc6000c000000 */
[----:B------:R-:W-:Y:S09]  /*8940*/  @P1 BRA `(.L_x_168) ;  /* 0x0000000000a81947 */ /* 0x000ff20003800000 */
[----:B------:R-:W0:Y:S01]  /*8950*/  S2R R3, SR_TID.X ;  /* 0x0000000000037919 */ /* 0x000e220000002100 */
[----:B------:R-:W1:Y:S01]  /*8960*/  LDC R7, c[0x0][0xbe8] ;  /* 0x0002fa00ff077b82 */ /* 0x000e620000000800 */
[----:B------:R-:W-:-:S04]  /*8970*/  IMAD.U32 R2, RZ, RZ, UR39 ;  /* 0x00000027ff027e24 */ /* 0x000fc8000f8e00ff */
[----:B0-----:R-:W-:Y:S02]  /*8980*/  IMAD R2, R2, 0xc0, R3 ;  /* 0x000000c002027824 */ /* 0x001fe400078e0203 */
[----:B-1---5:R-:W-:Y:S02]  /*8990*/  IMAD R3, R0, R7, RZ ;  /* 0x0000000700037224 */ /* 0x022fe400078e02ff */
[----:B------:R-:W-:-:S05]  /*89a0*/  VIADD R4, R2, 0xffffff80 ;  /* 0xffffff8002047836 */ /* 0x000fca0000000000 */
[----:B------:R-:W-:-:S13]  /*89b0*/  ISETP.GE.AND P1, PT, R4, R3, PT ;  /* 0x000000030400720c */ /* 0x000fda0003f26270 */
[----:B------:R-:W-:Y:S05]  /*89c0*/  @P1 BRA `(.L_x_168) ;  /* 0x0000000000881947 */ /* 0x000fea0003800000 */
[----:B------:R-:W-:Y:S01]  /*89d0*/  ISETP.NE.AND P1, PT, R7, 0x1, PT ;  /* 0x000000010700780c */ /* 0x000fe20003f25270 */
[----:B------:R-:W-:Y:S01]  /*89e0*/  ULDC.64 UR12, c[0x0][0xb90] ;  /* 0x0002e400000c7ab9 */ /* 0x000fe20000000a00 */
[----:B------:R-:W-:Y:S01]  /*89f0*/  UMOV UR6, UR4 ;  /* 0x0000000400067c82 */ /* 0x000fe20008000000 */
[----:B------:R-:W-:Y:S01]  /*8a00*/  UIMAD UR8, UR10, UR12, URZ ;  /* 0x0000000c0a0872a4 */ /* 0x000fe2000f8e023f */
[----:B------:R-:W-:Y:S01]  /*8a10*/  IMAD.MOV.U32 R2, RZ, RZ, R4 ;  /* 0x000000ffff027224 */ /* 0x000fe200078e0004 */
[----:B------:R-:W-:Y:S02]  /*8a20*/  UMOV UR7, UR9 ;  /* 0x0000000900077c82 */ /* 0x000fe40008000000 */
[----:B------:R-:W-:Y:S02]  /*8a30*/  UIMAD.WIDE.U32 UR6, UR44, UR12, UR6 ;  /* 0x0000000c2c0672a5 */ /* 0x000fe4000f8e0006 */
[----:B------:R-:W-:-:S03]  /*8a40*/  UIMAD UR8, UR44, UR13, UR8 ;  /* 0x0000000d2c0872a4 */ /* 0x000fc6000f8e0208 */
[----:B------:R-:W-:Y:S01]  /*8a50*/  ULDC.64 UR12, c[0x0][0xb98] ;  /* 0x0002e600000c7ab9 */ /* 0x000fe20000000a00 */
[----:B------:R-:W0:Y:S01]  /*8a60*/  @P1 LDC R3, c[0x0][0xbec] ;  /* 0x0002fb00ff031b82 */ /* 0x000e220000000800 */
[----:B------:R-:W-:Y:S02]  /*8a70*/  UIADD3 UR7, UR7, UR8, URZ ;  /* 0x0000000807077290 */ /* 0x000fe4000fffe03f */
[----:B------:R-:W-:Y:S02]  /*8a80*/  UIMAD UR8, UR40, UR12, URZ ;  /* 0x0000000c280872a4 */ /* 0x000fe4000f8e023f */
[----:B------:R-:W-:Y:S02]  /*8a90*/  UIMAD.WIDE.U32 UR6, UR41, UR12, UR6 ;  /* 0x0000000c290672a5 */ /* 0x000fe4000f8e0006 */
[----:B------:R-:W-:Y:S01]  /*8aa0*/  UIMAD UR8, UR41, UR13, UR8 ;  /* 0x0000000d290872a4 */ /* 0x000fe2000f8e0208 */
[----:B------:R-:W1:Y:S02]  /*8ab0*/  @P1 LDC R6, c[0x0][0xbf0] ;  /* 0x0002fc00ff061b82 */ /* 0x000e640000000800 */
[----:B------:R-:W-:Y:S01]  /*8ac0*/  ULDC.64 UR12, c[0x0][0xb88] ;  /* 0x0002e200000c7ab9 */ /* 0x000fe20000000a00 */
[----:B0-----:R-:W-:-:S05]  /*8ad0*/  @P1 IMAD.HI.U32 R3, R4, R3, RZ ;  /* 0x0000000304031227 */ /* 0x001fca00078e00ff */
[----:B-1----:R-:W-:Y:S01]  /*8ae0*/  @P1 SHF.R.U32.HI R2, RZ, R6, R3 ;  /* 0x00000006ff021219 */ /* 0x002fe20000011603 */
[----:B------:R-:W-:-:S03]  /*8af0*/  IMAD.U32 R6, RZ, RZ, UR8 ;  /* 0x00000008ff067e24 */ /* 0x000fc6000f8e00ff */
[--C-:B------:R-:W-:Y:S01]  /*8b00*/  SHF.R.S32.HI R3, RZ, 0x1f, R2.reuse ;  /* 0x0000001fff037819 */ /* 0x100fe20000011402 */
[----:B------:R-:W-:Y:S01]  /*8b10*/  IMAD.MOV R5, RZ, RZ, -R2 ;  /* 0x000000ffff057224 */ /* 0x000fe200078e0a02 */
[----:B------:R-:W-:-:S03]  /*8b20*/  IADD3 R2, P1, R2, UR6, RZ ;  /* 0x0000000602027c10 */ /* 0x000fc6000ff3e0ff */
[----:B------:R-:W-:Y:S01]  /*8b30*/  IMAD R5, R7, R5, R4 ;  /* 0x0000000507057224 */ /* 0x000fe200078e0204 */
[----:B------:R-:W-:Y:S01]  /*8b40*/  IADD3.X R3, R3, UR7, R6, P1, !PT ;  /* 0x0000000703037c10 */ /* 0x000fe20008ffe406 */
[----:B------:R-:W-:-:S03]  /*8b50*/  ULDC.64 UR6, c[0x0][0xb50] ;  /* 0x0002d40000067ab9 */ /* 0x000fc60000000a00 */
[----:B------:R-:W-:Y:S01]  /*8b60*/  SHF.R.S32.HI R4, RZ, 0x1f, R5 ;  /* 0x0000001fff047819 */ /* 0x000fe20000011405 */
[----:B------:R-:W-:-:S04]  /*8b70*/  IMAD.WIDE.U32 R2, R5, UR12, R2 ;  /* 0x0000000c05027c25 */ /* 0x000fc8000f8e0002 */
[----:B------:R-:W-:-:S04]  /*8b80*/  IMAD R4, R4, UR12, RZ ;  /* 0x0000000c04047c24 */ /* 0x000fc8000f8e02ff */
[----:B------:R-:W-:Y:S01]  /*8b90*/  IMAD R7, R5, UR13, R4 ;  /* 0x0000000d05077c24 */ /* 0x000fe2000f8e0204 */
[----:B------:R-:W-:-:S03]  /*8ba0*/  LEA R4, P1, R2, UR6, 0x2 ;  /* 0x0000000602047c11 */ /* 0x000fc6000f8210ff */
[----:B------:R-:W-:-:S05]  /*8bb0*/  IMAD.IADD R3, R3, 0x1, R7 ;  /* 0x0000000103037824 */ /* 0x000fca00078e0207 */
[----:B------:R-:W-:Y:S01]  /*8bc0*/  LEA.HI.X R5, R2, UR7, R3, 0x2, P1 ;  /* 0x0000000702057c11 */ /* 0x000fe200088f1403 */
[----:B------:R-:W-:-:S05]  /*8bd0*/  IMAD.MOV.U32 R3, RZ, RZ, -0x800000 ;  /* 0xff800000ff037424 */ /* 0x000fca00078e00ff */
[----:B------:R0:W-:Y:S02]  /*8be0*/  STG.E desc[UR52][R4.64], R3 ;  /* 0x0000000304007986 */ /* 0x0001e4000c101934 */
.L_x_168:
[----:B------:R-:W-:Y:S05]  /*8bf0*/  BSYNC B1 ;  /* 0x0000000000017941 */ /* 0x000fea0003800000 */
.L_x_167:
[----:B0-----:R-:W0:Y:S01]  /*8c00*/  @P0 LDC R3, c[0x0][0xbf0] ;  /* 0x0002fc00ff030b82 */ /* 0x001e220000000800 */
[----:B------:R-:W-:Y:S01]  /*8c10*/  ULDC.64 UR12, c[0x0][0xaa0] ;  /* 0x0002a800000c7ab9 */ /* 0x000fe20000000a00 */
[----:B------:R-:W-:Y:S01]  /*8c20*/  IMAD.U32 R5, RZ, RZ, UR39 ;  /* 0x00000027ff057e24 */ /* 0x000fe2000f8e00ff */
[----:B------:R-:W-:Y:S01]  /*8c30*/  UIMAD UR8, UR9, UR12, URZ ;  /* 0x0000000c090872a4 */ /* 0x000fe2000f8e023f */
[----:B------:R-:W-:Y:S01]  /*8c40*/  IMAD R2, R19, 0x60, R22 ;  /* 0x0000006013027824 */ /* 0x000fe200078e0216 */
[----:B------:R-:W-:Y:S01]  /*8c50*/  UIMAD.WIDE.U32 UR6, UR4, UR12, URZ ;  /* 0x0000000c040672a5 */ /* 0x000fe2000f8e003f */
[----:B------:R-:W-:Y:S01]  /*8c60*/  BSSY B1, `(.L_x_169) ;  /* 0x0000039000017945 */ /* 0x000fe20003800000 */
[----:B------:R-:W-:Y:S01]  /*8c70*/  UIMAD UR8, UR4, UR13, UR8 ;  /* 0x0000000d040872a4 */ /* 0x000fe2000f8e0208 */
[----:B------:R-:W-:Y:S01]  /*8c80*/  IMAD R4, R5, 0xc0, R2 ;  /* 0x000000c005047824 */ /* 0x000fe200078e0202 */
[----:B------:R-:W-:Y:S01]  /*8c90*/  SHF.R.S32.HI R10, RZ, 0x1f, R17 ;  /* 0x0000001fff0a7819 */ /* 0x000fe20000011411 */
[----:B------:R-:W-:Y:S01]  /*8ca0*/  ULDC.64 UR12, c[0x0][0xae8] ;  /* 0x0002ba00000c7ab9 */ /* 0x000fe20000000a00 */
[----:B------:R-:W-:Y:S01]  /*8cb0*/  UIADD3 UR7, UR7, UR8, URZ ;  /* 0x0000000807077290 */ /* 0x000fe2000fffe03f */
[----:B------:R-:W-:Y:S01]  /*8cc0*/  @P0 IMAD.HI.U32 R2, R4, R9, RZ ;  /* 0x0000000904020227 */ /* 0x000fe200078e00ff */
[----:B------:R-:W-:-:S02]  /*8cd0*/  UIMAD UR4, UR10, UR12, URZ ;  /* 0x0000000c0a0472a4 */ /* 0x000fc4000f8e023f */
[----:B------:R-:W-:Y:S01]  /*8ce0*/  UIMAD.WIDE.U32 UR6, UR44, UR12, UR6 ;  /* 0x0000000c2c0672a5 */ /* 0x000fe2000f8e0006 */
[----:B------:R-:W-:Y:S01]  /*8cf0*/  IMAD.MOV.U32 R5, RZ, RZ, R4 ;  /* 0x000000ffff057224 */ /* 0x000fe200078e0004 */
[----:B------:R-:W-:Y:S01]  /*8d00*/  UIMAD UR4, UR44, UR13, UR4 ;  /* 0x0000000d2c0472a4 */ /* 0x000fe2000f8e0204 */
[----:B------:R-:W-:-:S03]  /*8d10*/  ULDC.64 UR8, c[0x0][0xaf0] ;  /* 0x0002bc0000087ab9 */ /* 0x000fc60000000a00 */
[----:B------:R-:W-:Y:S02]  /*8d20*/  UIADD3 UR7, UR7, UR4, URZ ;  /* 0x0000000407077290 */ /* 0x000fe4000fffe03f */
[----:B------:R-:W-:Y:S01]  /*8d30*/  UIMAD UR4, UR40, UR8, URZ ;  /* 0x00000008280472a4 */ /* 0x000fe2000f8e023f */
[----:B0-----:R-:W-:Y:S01]  /*8d40*/  @P0 SHF.R.U32.HI R5, RZ, R3, R2 ;  /* 0x00000003ff050219 */ /* 0x001fe20000011602 */
[----:B------:R-:W-:Y:S02]  /*8d50*/  UIMAD.WIDE.U32 UR6, UR41, UR8, UR6 ;  /* 0x00000008290672a5 */ /* 0x000fe4000f8e0006 */
[----:B------:R-:W-:Y:S01]  /*8d60*/  UIMAD UR4, UR41, UR9, UR4 ;  /* 0x00000009290472a4 */ /* 0x000fe2000f8e0204 */
[--C-:B------:R-:W-:Y:S01]  /*8d70*/  SHF.R.S32.HI R2, RZ, 0x1f, R5.reuse ;  /* 0x0000001fff027819 */ /* 0x100fe20000011405 */
[----:B------:R-:W-:Y:S01]  /*8d80*/  IMAD.MOV R7, RZ, RZ, -R5 ;  /* 0x000000ffff077224 */ /* 0x000fe200078e0a05 */
[----:B------:R-:W-:Y:S01]  /*8d90*/  ULDC.64 UR8, c[0x0][0xae0] ;  /* 0x0002b80000087ab9 */ /* 0x000fe20000000a00 */
[----:B------:R-:W-:-:S02]  /*8da0*/  UIADD3 UR4, UR7, UR4, URZ ;  /* 0x0000000407047290 */ /* 0x000fc4000fffe03f */
[----:B------:R-:W-:Y:S02]  /*8db0*/  IMAD.U32 R3, RZ, RZ, UR7 ;  /* 0x00000007ff037e24 */ /* 0x000fe4000f8e00ff */
[----:B------:R-:W-:Y:S02]  /*8dc0*/  IMAD R6, R2, UR8, RZ ;  /* 0x0000000802067c24 */ /* 0x000fe4000f8e02ff */
[----:B------:R-:W-:Y:S01]  /*8dd0*/  IMAD.U32 R2, RZ, RZ, UR6 ;  /* 0x00000006ff027e24 */ /* 0x000fe2000f8e00ff */
[----:B------:R-:W-:Y:S01]  /*8de0*/  ULDC.64 UR6, c[0x0][0xad8] ;  /* 0x0002b60000067ab9 */ /* 0x000fe20000000a00 */
[----:B------:R-:W-:Y:S02]  /*8df0*/  IMAD.U32 R3, RZ, RZ, UR4 ;  /* 0x00000004ff037e24 */ /* 0x000fe4000f8e00ff */
[----:B------:R-:W-:Y:S02]  /*8e00*/  IMAD R7, R11, R7, R4 ;  /* 0x000000070b077224 */ /* 0x000fe400078e0204 */
[----:B------:R-:W-:-:S02]  /*8e10*/  IMAD R9, R5, UR9, R6 ;  /* 0x0000000905097c24 */ /* 0x000fc4000f8e0206 */
[----:B------:R-:W-:Y:S01]  /*8e20*/  IMAD.WIDE.U32 R2, R5, UR8, R2 ;  /* 0x0000000805027c25 */ /* 0x000fe2000f8e0002 */
[----:B------:R-:W-:-:S03]  /*8e30*/  SHF.R.S32.HI R4, RZ, 0x1f, R7 ;  /* 0x0000001fff047819 */ /* 0x000fc60000011407 */
[----:B------:R-:W-:Y:S02]  /*8e40*/  IMAD.IADD R3, R3, 0x1, R9 ;  /* 0x0000000103037824 */ /* 0x000fe400078e0209 */
[----:B------:R-:W-:Y:S02]  /*8e50*/  IMAD.U32 R9, RZ, RZ, UR39 ;  /* 0x00000027ff097e24 */ /* 0x000fe4000f8e00ff */
[----:B------:R-:W-:Y:S02]  /*8e60*/  IMAD R4, R4, UR6, RZ ;  /* 0x0000000604047c24 */ /* 0x000fe4000f8e02ff */
[----:B-----5:R-:W-:Y:S02]  /*8e70*/  IMAD R11, R0, R11, RZ ;  /* 0x0000000b000b7224 */ /* 0x020fe400078e02ff */
[----:B------:R-:W-:Y:S02]  /*8e80*/  IMAD R0, R9, 0xc0, R22 ;  /* 0x000000c009007824 */ /* 0x000fe400078e0216 */
[----:B------:R-:W-:-:S02]  /*8e90*/  IMAD R5, R7, UR7, R4 ;  /* 0x0000000707057c24 */ /* 0x000fc4000f8e0204 */
[----:B------:R-:W-:Y:S01]  /*8ea0*/  IMAD.WIDE.U32 R2, R7, UR6, R2 ;  /* 0x0000000607027c25 */ /* 0x000fe2000f8e0002 */
[----:B------:R-:W-:Y:S01]  /*8eb0*/  ISETP.GE.AND P0, PT, R0, R11, PT ;  /* 0x0000000b0000720c */ /* 0x000fe20003f06270 */
[----:B------:R-:W-:Y:S02]  /*8ec0*/  ULDC.64 UR6, c[0x0][0xa80] ;  /* 0x0002a00000067ab9 */ /* 0x000fe40000000a00 */
[----:B------:R-:W-:Y:S01]  /*8ed0*/  IMAD.IADD R3, R3, 0x1, R5 ;  /* 0x0000000103037824 */ /* 0x000fe200078e0205 */
[----:B------:R-:W-:-:S04]  /*8ee0*/  LEA R4, P1, R2, UR6, 0x1 ;  /* 0x0000000602047c11 */ /* 0x000fc8000f8208ff */
[----:B------:R-:W-:Y:S02]  /*8ef0*/  LEA.HI.X R5, R2, UR7, R3, 0x1, P1 ;  /* 0x0000000702057c11 */ /* 0x000fe400088f0c03 */
[----:B------:R0:W1:Y:S04]  /*8f00*/  SHFL.IDX PT, R2, R4, RZ, 0x1c1f ;  /* 0x001c1fff04027589 */ /* 0x00006800000e0000 */
[----:B------:R0:W2:Y:S01]  /*8f10*/  SHFL.IDX PT, R3, R5, RZ, 0x1c1f ;  /* 0x001c1fff05037589 */ /* 0x0000a200000e0000 */
[----:B------:R-:W-:Y:S05]  /*8f20*/  @P0 BRA `(.L_x_170) ;  /* 0x0000000000300947 */ /* 0x000fea0003800000 */
[----:B------:R-:W-:Y:S02]  /*8f30*/  ULDC UR4, c[0x0][0xac8] ;  /* 0x0002b20000047ab9 */ /* 0x000fe40000000800 */
[----:B------:R-:W-:Y:S02]  /*8f40*/  ISETP.GE.AND P3, PT, R17, UR4, PT ;  /* 0x0000000411007c0c */ /* 0x000fe4000bf66270 */
[----:B------:R-:W-:Y:S02]  /*8f50*/  ISETP.GE.AND P4, PT, R18, UR4, PT ;  /* 0x0000000412007c0c */ /* 0x000fe4000bf86270 */
[----:B------:R-:W-:-:S09]  /*8f60*/  ISETP.GE.AND P2, PT, R16, UR4, PT ;  /* 0x0000000410007c0c */ /* 0x000fd2000bf46270 */
[CC--:B-1----:R-:W-:Y:S02]  /*8f70*/  @!P3 LEA R8, P0, R17.reuse, R2.reuse, 0x1 ;  /* 0x000000021108b211 */ /* 0x0c2fe400078008ff */
[----:B------:R-:W-:Y:S02]  /*8f80*/  @!P4 LEA R12, P1, R18, R2, 0x1 ;  /* 0x00000002120cc211 */ /* 0x000fe400078208ff */
[----:B--2---:R-:W-:Y:S01]  /*8f90*/  @!P2 IMAD.WIDE R6, R16, 0x2, R2 ;  /* 0x000000021006a825 */ /* 0x004fe200078e0202 */
[-C--:B------:R-:W-:Y:S02]  /*8fa0*/  @!P3 LEA.HI.X R9, R17, R3.reuse, R10, 0x1, P0 ;  /* 0x000000031109b211 */ /* 0x080fe400000f0c0a */
[----:B------:R-:W-:Y:S02]  /*8fb0*/  @!P4 LEA.HI.X R13, R18, R3, R157, 0x1, P1 ;  /* 0x00000003120dc211 */ /* 0x000fe400008f0c9d */
[----:B------:R3:W-:Y:S04]  /*8fc0*/  @!P2 ST.E.128 desc[UR52][R6.64], RZ ;  /* 0x000000ff0600a985 */ /* 0x0007e8000c101d34 */
[----:B------:R3:W-:Y:S04]  /*8fd0*/  @!P3 ST.E.128 desc[UR52][R8.64], RZ ;  /* 0x000000ff0800b985 */ /* 0x0007e8000c101d34 */
[----:B------:R3:W-:Y:S02]  /*8fe0*/  @!P4 ST.E.128 desc[UR52][R12.64], RZ ;  /* 0x000000ff0c00c985 */ /* 0x0007e4000c101d34 */
.L_x_170:
[----:B------:R-:W-:Y:S05]  /*8ff0*/  BSYNC B1 ;  /* 0x0000000000017941 */ /* 0x000fea0003800000 */
.L_x_169:
[----:B------:R-:W-:Y:S01]  /*9000*/  VIADD R0, R0, 0x60 ;  /* 0x0000006000007836 */ /* 0x000fe20000000000 */
[----:B--2---:R2:W4:Y:S04]  /*9010*/  SHFL.IDX PT, R3, R5, 0x1, 0x1c1f ;  /* 0x003c1f0005037f89 */ /* 0x00452800000e0000 */
[----:B------:R-:W-:Y:S01]  /*9020*/  ISETP.GE.AND P0, PT, R0, R11, PT ;  /* 0x0000000b0000720c */ /* 0x000fe20003f06270 */
[----:B-1----:R2:W1:-:S12]  /*9030*/  SHFL.IDX PT, R2, R4, 0x1, 0x1c1f ;  /* 0x003c1f0004027f89 */ /* 0x00245800000e0000 */
[----:B--2---:R-:W-:Y:S05]  /*9040*/  @P0 BRA `(.L_x_165) ;  /* 0x0000000000300947 */ /* 0x004fea0003800000 */
[----:B------:R-:W-:Y:S02]  /*9050*/  ULDC UR4, c[0x0][0xac8] ;  /* 0x0002b20000047ab9 */ /* 0x000fe40000000800 */
[----:B------:R-:W-:Y:S02]  /*9060*/  ISETP.GE.AND P3, PT, R17, UR4, PT ;  /* 0x0000000411007c0c */ /* 0x000fe4000bf66270 */
[----:B------:R-:W-:Y:S02]  /*9070*/  ISETP.GE.AND P4, PT, R18, UR4, PT ;  /* 0x0000000412007c0c */ /* 0x000fe4000bf86270 */
[----:B------:R-:W-:-:S09]  /*9080*/  ISETP.GE.AND P2, PT, R16, UR4, PT ;  /* 0x0000000410007c0c */ /* 0x000fd2000bf46270 */
[CC--:B-1-3--:R-:W-:Y:S02]  /*9090*/  @!P3 LEA R6, P0, R17.reuse, R2.reuse, 0x1 ;  /* 0x000000021106b211 */ /* 0x0cafe400078008ff */
[----:B------:R-:W-:Y:S02]  /*90a0*/  @!P4 LEA R8, P1, R18, R2, 0x1 ;  /* 0x000000021208c211 */ /* 0x000fe400078208ff */
[----:B0---4-:R-:W-:Y:S01]  /*90b0*/  @!P2 IMAD.WIDE R4, R16, 0x2, R2 ;  /* 0x000000021004a825 */ /* 0x011fe200078e0202 */
[-C--:B------:R-:W-:Y:S02]  /*90c0*/  @!P3 LEA.HI.X R7, R17, R3.reuse, R10, 0x1, P0 ;  /* 0x000000031107b211 */ /* 0x080fe400000f0c0a */
[----:B------:R-:W-:Y:S02]  /*90d0*/  @!P4 LEA.HI.X R9, R18, R3, R157, 0x1, P1 ;  /* 0x000000031209c211 */ /* 0x000fe400008f0c9d */
[----:B------:R0:W-:Y:S04]  /*90e0*/  @!P2 ST.E.128 desc[UR52][R4.64], RZ ;  /* 0x000000ff0400a985 */ /* 0x0001e8000c101d34 */
[----:B------:R0:W-:Y:S04]  /*90f0*/  @!P3 ST.E.128 desc[UR52][R6.64], RZ ;  /* 0x000000ff0600b985 */ /* 0x0001e8000c101d34 */
[----:B------:R0:W-:Y:S02]  /*9100*/  @!P4 ST.E.128 desc[UR52][R8.64], RZ ;  /* 0x000000ff0800c985 */ /* 0x0001e4000c101d34 */
.L_x_165:
[----:B------:R-:W-:Y:S05]  /*9110*/  BSYNC B0 ;  /* 0x0000000000007941 */ /* 0x000fea0003800000 */
.L_x_160:
[----:B------:R-:W-:Y:S02]  /*9120*/  ULDC UR4, c[0x0][0xc3c] ;  /* 0x00030f0000047ab9 */ /* 0x000fe40000000800 */
[----:B------:R-:W-:-:S13]  /*9130*/  ISETP.GE.AND P0, PT, R43, UR4, PT ;  /* 0x000000042b007c0c */ /* 0x000fda000bf06270 */
[----:B------:R-:W-:Y:S05]  /*9140*/  @!P0 BRA `(.L_x_171) ;  /* 0xffffff7c00208947 */ /* 0x000fea000383ffff */
[----:B------:R-:W-:Y:S05]  /*9150*/  EXIT ;  /* 0x000000000000794d */ /* 0x000fea0003800000 */
.L_x_134:
[----:B------:R-:W-:-:S08]  /*9160*/  NOP ;  /* 0x0000000000007918 */ /* 0x000fd00000000000 */
[----:B------:R-:W0:-:S00]  /*9170*/  USETMAXREG.DEALLOC.CTAPOOL 0x20 ;  /* 0x00000020000079c8 */ /* 0x000e0000080e0500 */
[----:B0-----:R-:W-:Y:S01]  /*9180*/  LOP3.LUT R2, R0, 0x3, RZ, 0xc0, !PT ;  /* 0x0000000300027812 */ /* 0x001fe200078ec0ff */
[----:B------:R-:W-:Y:S01]  /*9190*/  IMAD.MOV.U32 R4, RZ, RZ, RZ ;  /* 0x000000ffff047224 */ /* 0x000fe200078e00ff */
[----:B------:R-:W-:-:S04]  /*91a0*/  LOP3.LUT R23, R23, 0xfffffffd, RZ, 0xc0, !PT ;  /* 0xfffffffd17177812 */ /* 0x000fc800078ec0ff */
[----:B------:R-:W0:Y:S02]  /*91b0*/  SHFL.IDX PT, R2, R2, RZ, 0x1f ;  /* 0x00001fff02027589 */ /* 0x000e2400000e0000 */
[----:B0-----:R-:W-:-:S13]  /*91c0*/  ISETP.NE.AND P0, PT, R2, RZ, PT ;  /* 0x000000ff0200720c */ /* 0x001fda0003f05270 */
[----:B------:R-:W-:Y:S01]  /*91d0*/  @P0 LOP3.LUT R23, R23, 0x2, RZ, 0xfc, !PT ;  /* 0x0000000217170812 */ /* 0x000fe200078efcff */
[----:B------:R-:W-:Y:S06]  /*91e0*/  @!P0 BRA `(.L_x_172) ;  /* 0x0000000000248947 */ /* 0x000fec0003800000 */
[----:B------:R-:W0:Y:S08]  /*91f0*/  S2UR UR5, SR_CgaCtaId ;  /* 0x00000000000579c3 */ /* 0x000e300000008800 */
[----:B------:R-:W-:Y:S06]  /*9200*/  BAR.SYNC.DEFER_BLOCKING 0x5, 0x200 ;  /* 0x0148000000007b1d */ /* 0x000fec0000010000 */
[----:B------:R-:W-:-:S02]  /*9210*/  UMOV UR4, 0x400 ;  /* 0x0000040000047882 */ /* 0x000fc40000000000 */
[----:B0-----:R-:W-:-:S09]  /*9220*/  ULEA UR4, UR5, UR4, 0x18 ;  /* 0x0000000405047291 */ /* 0x001fd2000f8ec03f */
[----:B------:R-:W0:Y:S02]  /*9230*/  LDS.128 R24, [UR4+0x19cd0] ;  /* 0x019cd004ff187984 */ /* 0x000e240008000c00 */
[----:B0-----:R-:W-:Y:S02]  /*9240*/  R2UR UR45, R27 ;  /* 0x000000001b2d72ca */ /* 0x001fe400000e0000 */
[----:B------:R-:W-:Y:S01]  /*9250*/  R2UR UR36, R26 ;  /* 0x000000001a2472ca */ /* 0x000fe200000e0000 */
[----:B------:R-:W-:Y:S06]  /*9260*/  BAR.ARV 0x4, 0x200 ;  /* 0x0108000000007b1d */ /* 0x000fec0000002000 */
[----:B------:R-:W-:Y:S08]  /*9270*/  BRA `(.L_x_173) ;  /* 0x0000000800187947 */ /* 0x000ff00003800000 */
.L_x_172:
[----:B------:R-:W0:Y:S01]  /*9280*/  S2R R2, SR_TID.X ;  /* 0x0000000000027919 */ /* 0x000e220000002100 */
[----:B------:R-:W-:Y:S01]  /*9290*/  ULDC UR4, c[0x0][0xc3c] ;  /* 0x00030f0000047ab9 */ /* 0x000fe20000000800 */
[----:B------:R-:W1:Y:S01]  /*92a0*/  LDC R9, c[0x0][0xc38] ;  /* 0x00030e00ff097b82 */ /* 0x000e620000000800 */
[----:B0-----:R-:W-:-:S04]  /*92b0*/  LOP3.LUT R5, R2, 0x1f, RZ, 0xc0, !PT ;  /* 0x0000001f02057812 */ /* 0x001fc800078ec0ff */
[----:B------:R-:W-:-:S04]  /*92c0*/  ISETP.NE.AND P0, PT, R5, 0x1f, PT ;  /* 0x0000001f0500780c */ /* 0x000fc80003f05270 */
[----:B------:R-:W-:-:S13]  /*92d0*/  ISETP.GE.OR P1, PT, R5, UR4, !P0 ;  /* 0x0000000405007c0c */ /* 0x000fda000c726670 */
[----:B------:R-:W0:Y:S02]  /*92e0*/  @!P1 LDC.64 R2, c[0x0][0xc80] ;  /* 0x00032000ff029b82 */ /* 0x000e240000000a00 */
[----:B0-----:R-:W-:-:S05]  /*92f0*/  @!P1 IMAD.WIDE.U32 R2, R5, 0x4, R2 ;  /* 0x0000000405029825 */ /* 0x001fca00078e0002 */
[----:B------:R-:W2:Y:S01]  /*9300*/  @!P1 LDG.E R4, desc[UR52][R2.64] ;  /* 0x0000003402049981 */ /* 0x000ea2000c1e1900 */
[C---:B------:R-:W-:Y:S01]  /*9310*/  ISETP.NE.AND P1, PT, R5.reuse, RZ, PT ;  /* 0x000000ff0500720c */ /* 0x040fe20003f25270 */
[----:B------:R-:W-:Y:S01]  /*9320*/  UMOV UR45, URZ ;  /* 0x0000003f002d7c82 */ /* 0x000fe20008000000 */
[C---:B------:R-:W-:Y:S01]  /*9330*/  ISETP.GE.U32.AND P2, PT, R5.reuse, 0x2, PT ;  /* 0x000000020500780c */ /* 0x040fe20003f46070 */
[----:B------:R-:W-:Y:S01]  /*9340*/  IMAD.MOV.U32 R24, RZ, RZ, RZ ;  /* 0x000000ffff187224 */ /* 0x000fe200078e00ff */
[C---:B------:R-:W-:Y:S02]  /*9350*/  ISETP.GE.U32.AND P3, PT, R5.reuse, 0x4, PT ;  /* 0x000000040500780c */ /* 0x040fe40003f66070 */
[C---:B------:R-:W-:Y:S02]  /*9360*/  ISETP.GE.U32.AND P4, PT, R5.reuse, 0x8, PT ;  /* 0x000000080500780c */ /* 0x040fe40003f86070 */
[----:B------:R-:W-:Y:S01]  /*9370*/  ISETP.GE.U32.AND P5, PT, R5, 0x10, PT ;  /* 0x000000100500780c */ /* 0x000fe20003fa6070 */
[----:B--2---:R-:W0:Y:S02]  /*9380*/  SHFL.UP PT, R6, R4, 0x1, RZ ;  /* 0x0420000004067989 */ /* 0x004e2400000e00ff */
[----:B0-----:R-:W-:-:S05]  /*9390*/  SEL R7, R6, RZ, P1 ;  /* 0x000000ff06077207 */ /* 0x001fca0000800000 */
[----:B------:R-:W-:-:S05]  /*93a0*/  IMAD.IADD R7, R4, 0x1, R7 ;  /* 0x0000000104077824 */ /* 0x000fca00078e0207 */
[----:B------:R-:W0:Y:S02]  /*93b0*/  SHFL.UP PT, R6, R7, 0x2, RZ ;  /* 0x0440000007067989 */ /* 0x000e2400000e00ff */
[----:B0-----:R-:W-:-:S05]  /*93c0*/  SEL R6, R6, RZ, P2 ;  /* 0x000000ff06067207 */ /* 0x001fca0001000000 */
[----:B------:R-:W-:-:S05]  /*93d0*/  IMAD.IADD R6, R7, 0x1, R6 ;  /* 0x0000000107067824 */ /* 0x000fca00078e0206 */
[----:B------:R-:W0:Y:S02]  /*93e0*/  SHFL.UP PT, R8, R6, 0x4, RZ ;  /* 0x0480000006087989 */ /* 0x000e2400000e00ff */
[----:B0-----:R-:W-:-:S04]  /*93f0*/  SEL R3, R8, RZ, P3 ;  /* 0x000000ff08037207 */ /* 0x001fc80001800000 */
[----:B------:R-:W-:-:S05]  /*9400*/  IADD3 R3, R6, R3, RZ ;  /* 0x0000000306037210 */ /* 0x000fca0007ffe0ff */
[----:B------:R-:W0:Y:S02]  /*9410*/  SHFL.UP PT, R2, R3, 0x8, RZ ;  /* 0x0500000003027989 */ /* 0x000e2400000e00ff */
[----:B0-----:R-:W-:-:S05]  /*9420*/  SEL R2, R2, RZ, P4 ;  /* 0x000000ff02027207 */ /* 0x001fca0002000000 */
[----:B------:R-:W-:-:S05]  /*9430*/  IMAD.IADD R2, R3, 0x1, R2 ;  /* 0x0000000103027824 */ /* 0x000fca00078e0202 */
[----:B------:R-:W0:Y:S02]  /*9440*/  SHFL.UP PT, R7, R2, 0x10, RZ ;  /* 0x0600000002077989 */ /* 0x000e2400000e00ff */
[----:B0-----:R-:W-:-:S05]  /*9450*/  SEL R7, R7, RZ, P5 ;  /* 0x000000ff07077207 */ /* 0x001fca0002800000 */
[----:B------:R-:W-:Y:S02]  /*9460*/  IMAD.IADD R8, R2, 0x1, R7 ;  /* 0x0000000102087824 */ /* 0x000fe400078e0207 */
[----:B------:R-:W0:Y:S03]  /*9470*/  S2R R7, SR_CTAID.X ;  /* 0x0000000000077919 */ /* 0x000e260000002500 */
[----:B------:R-:W1:Y:S02]  /*9480*/  SHFL.IDX PT, R6, R8, 0x1f, 0x1f ;  /* 0x03e01f0008067f89 */ /* 0x000e6400000e0000 */
[----:B-1----:R-:W-:-:S04]  /*9490*/  IMAD R6, R6, R9, RZ ;  /* 0x0000000906067224 */ /* 0x002fc800078e02ff */
[----:B------:R-:W-:Y:S01]  /*94a0*/  IMAD.MOV.U32 R3, RZ, RZ, R6 ;  /* 0x000000ffff037224 */ /* 0x000fe200078e0006 */
[----:B0-----:R-:W-:-:S13]  /*94b0*/  ISETP.GT.AND P6, PT, R6, R7, PT ;  /* 0x000000070600720c */ /* 0x001fda0003fc4270 */
[----:B------:R-:W-:Y:S05]  /*94c0*/  @P6 BRA `(.L_x_174) ;  /* 0x0000000000a06947 */ /* 0x000fea0003800000 */
[----:B------:R-:W-:Y:S01]  /*94d0*/  IMAD.MOV.U32 R6, RZ, RZ, R3 ;  /* 0x000000ffff067224 */ /* 0x000fe200078e0003 */
[----:B------:R-:W-:Y:S01]  /*94e0*/  UMOV UR45, URZ ;  /* 0x0000003f002d7c82 */ /* 0x000fe20008000000 */
[----:B------:R-:W-:Y:S01]  /*94f0*/  ULDC UR6, c[0x0][0xc3c] ;  /* 0x00030f0000067ab9 */ /* 0x000fe20000000800 */
[----:B------:R-:W-:-:S05]  /*9500*/  ULDC UR5, c[0x0][0xc3c] ;  /* 0x00030f0000057ab9 */ /* 0x000fca0000000800 */
.L_x_178:
[----:B------:R-:W-:-:S03]  /*9510*/  UIADD3 UR4, UR45, 0x1f, URZ ;  /* 0x0000001f2d047890 */ /* 0x000fc6000fffe03f */
[----:B------:R-:W-:Y:S01]  /*9520*/  UMOV UR45, UR5 ;  /* 0x00000005002d7c82 */ /* 0x000fe20008000000 */
[----:B------:R-:W-:-:S06]  /*9530*/  UISETP.GE.AND UP0, UPT, UR4, UR6, UPT ;  /* 0x000000060400728c */ /* 0x000fcc000bf06270 */
[----:B------:R-:W-:-:S13]  /*9540*/  PLOP3.LUT P6, PT, PT, PT, UP0, 0x40, 0x0 ;  /* 0x000000000000781c */ /* 0x000fda0003fce808 */
[----:B------:R-:W-:Y:S05]  /*9550*/  @!P6 BRA `(.L_x_175) ;  /* 0x000000040034e947 */ /* 0x000fea0003800000 */
[----:B------:R-:W-:Y:S01]  /*9560*/  UMOV UR45, UR4 ;  /* 0x00000004002d7c82 */ /* 0x000fe20008000000 */
[----:B------:R-:W-:Y:S01]  /*9570*/  BSSY B0, `(.L_x_176) ;  /* 0x0000008000007945 */ /* 0x000fe20003800000 */
[----:B------:R-:W-:Y:S02]  /*9580*/  VIADD R9, R5, UR45 ;  /* 0x0000002d05097c36 */ /* 0x000fe40008000000 */
[----:B------:R-:W-:-:S03]  /*9590*/  IMAD.MOV.U32 R4, RZ, RZ, RZ ;  /* 0x000000ffff047224 */ /* 0x000fc600078e00ff */
[----:B------:R-:W-:-:S13]  /*95a0*/  ISETP.GE.OR P6, PT, R9, UR6, !P0 ;  /* 0x0000000609007c0c */ /* 0x000fda000c7c6670 */
[----:B------:R-:W-:Y:S05]  /*95b0*/  @P6 BRA `(.L_x_177) ;  /* 0x00000000000c6947 */ /* 0x000fea0003800000 */
[----:B------:R-:W0:Y:S02]  /*95c0*/  LDC.64 R2, c[0x0][0xc80] ;  /* 0x00032000ff027b82 */ /* 0x000e240000000a00 */
[----:B0-----:R-:W-:-:S05]  /*95d0*/  IMAD.WIDE R2, R9, 0x4, R2 ;  /* 0x0000000409027825 */ /* 0x001fca00078e0202 */
[----:B------:R0:W5:Y:S02]  /*95e0*/  LDG.E R4, desc[UR52][R2.64] ;  /* 0x0000003402047981 */ /* 0x000164000c1e1900 */
.L_x_177:
[----:B------:R-:W-:Y:S05]  /*95f0*/  BSYNC B0 ;  /* 0x0000000000007941 */ /* 0x000fea0003800000 */
.L_x_176:
[----:B0----5:R-:W0:Y:S02]  /*9600*/  SHFL.UP PT, R2, R4, 0x1, RZ ;  /* 0x0420000004027989 */ /* 0x021e2400000e00ff */
[----:B0-----:R-:W-:-:S05]  /*9610*/  SEL R3, R2, RZ, P1 ;  /* 0x000000ff02037207 */ /* 0x001fca0000800000 */
[----:B------:R-:W-:-:S05]  /*9620*/  IMAD.IADD R3, R4, 0x1, R3 ;  /* 0x0000000104037824 */ /* 0x000fca00078e0203 */
[----:B------:R-:W0:Y:S02]  /*9630*/  SHFL.UP PT, R2, R3, 0x2, RZ ;  /* 0x0440000003027989 */ /* 0x000e2400000e00ff */
        /* <DEDUP_REMOVED lines=10> */
[----:B------:R-:W-:Y:S02]  /*96e0*/  IMAD.IADD R8, R10, 0x1, R9 ;  /* 0x000000010a087824 */ /* 0x000fe400078e0209 */
[----:B------:R-:W0:Y:S03]  /*96f0*/  LDC R9, c[0x0][0xc38] ;  /* 0x00030e00ff097b82 */ /* 0x000e260000000800 */
[----:B------:R-:W0:Y:S02]  /*9700*/  SHFL.IDX PT, R12, R8, 0x1f, 0x1f ;  /* 0x03e01f00080c7f89 */ /* 0x000e2400000e0000 */
[----:B0-----:R-:W-:-:S04]  /*9710*/  IMAD R3, R12, R9, RZ ;  /* 0x000000090c037224 */ /* 0x001fc800078e02ff */
[----:B------:R-:W-:-:S05]  /*9720*/  IMAD.IADD R6, R3, 0x1, R6 ;  /* 0x0000000103067824 */ /* 0x000fca00078e0206 */
[----:B------:R-:W-:-:S13]  /*9730*/  ISETP.GT.AND P6, PT, R6, R7, PT ;  /* 0x000000070600720c */ /* 0x000fda0003fc4270 */
[----:B------:R-:W-:Y:S05]  /*9740*/  @!P6 BRA `(.L_x_178) ;  /* 0xfffffffc0070e947 */ /* 0x000fea000383ffff */
.L_x_174:
[----:B------:R-:W-:-:S04]  /*9750*/  IMAD.IADD R11, R6, 0x1, -R3 ;  /* 0x00000001060b7824 */ /* 0x000fc800078e0a03 */
[----:B------:R-:W-:-:S05]  /*9760*/  IMAD R2, R8, R9, R11 ;  /* 0x0000000908027224 */ /* 0x000fca00078e020b */
[----:B------:R-:W-:-:S13]  /*9770*/  ISETP.GT.AND P0, PT, R2, R7, PT ;  /* 0x000000070200720c */ /* 0x000fda0003f04270 */
[----:B------:R-:W-:Y:S02]  /*9780*/  VOTEU.ANY UR5, UPT, !P0 ;  /* 0x0000000000057886 */ /* 0x000fe400040e0100 */
[----:B------:R-:W-:Y:S02]  /*9790*/  UPOPC UR4, UR5 ;  /* 0x00000005000472bf */ /* 0x000fe40008000000 */
[----:B------:R-:W-:-:S04]  /*97a0*/  ISETP.NE.AND P0, PT, RZ, UR5, PT ;  /* 0x00000005ff007c0c */ /* 0x000fc8000bf05270 */
[----:B------:R-:W-:-:S05]  /*97b0*/  IMAD.U32 R13, RZ, RZ, UR4 ;  /* 0x00000004ff0d7e24 */ /* 0x000fca000f8e00ff */
[----:B------:R-:W0:Y:S02]  /*97c0*/  SHFL.IDX PT, R4, R4, R13, 0x1f ;  /* 0x00001f0d04047589 */ /* 0x000e2400000e0000 */
[----:B0-----:R-:W-:-:S04]  /*97d0*/  IABS R6, R4 ;  /* 0x0000000400067213 */ /* 0x001fc80000000000 */
[----:B------:R-:W0:Y:S08]  /*97e0*/  I2F.RP R10, R6 ;  /* 0x00000006000a7306 */ /* 0x000e300000209400 */
[----:B0-----:R-:W0:Y:S02]  /*97f0*/  MUFU.RCP R10, R10 ;  /* 0x0000000a000a7308 */ /* 0x001e240000001000 */
[----:B0-----:R-:W-:-:S06]  /*9800*/  VIADD R2, R10, 0xffffffe ;  /* 0x0ffffffe0a027836 */ /* 0x001fcc0000000000 */
[----:B------:R0:W1:Y:S01]  /*9810*/  F2I.FTZ.U32.TRUNC.NTZ R3, R2 ;  /* 0x0000000200037305 */ /* 0x000062000021f000 */
[----:B------:R-:W-:Y:S05]  /*9820*/  @!P0 BRA `(.L_x_179) ;  /* 0x00000000000c8947 */ /* 0x000fea0003800000 */
[----:B------:R-:W-:-:S06]  /*9830*/  UIADD3 UR5, UR4, -0x1, URZ ;  /* 0xffffffff04057890 */ /* 0x000fcc000fffe03f */
[----:B------:R-:W-:-:S05]  /*9840*/  IMAD.U32 R13, RZ, RZ, UR5 ;  /* 0x00000005ff0d7e24 */ /* 0x000fca000f8e00ff */
[----:B------:R2:W3:Y:S02]  /*9850*/  SHFL.IDX PT, R24, R8, R13, 0x1f ;  /* 0x00001f0d08187589 */ /* 0x0004e400000e0000 */
.L_x_179:
[----:B01----:R-:W-:Y:S01]  /*9860*/  IMAD.MOV R2, RZ, RZ, -R3 ;  /* 0x000000ffff027224 */ /* 0x003fe200078e0a03 */
[----:B------:R-:W-:Y:S01]  /*9870*/  UIADD3 UR45, UR4, UR45, URZ ;  /* 0x0000002d042d7290 */ /* 0x000fe2000fffe03f */
[----:B---3--:R-:W-:Y:S02]  /*9880*/  IMAD R24, R24, R9, R11 ;  /* 0x0000000918187224 */ /* 0x008fe400078e020b */
[----:B------:R-:W-:Y:S01]  /*9890*/  IMAD.MOV.U32 R11, RZ, RZ, R2 ;  /* 0x000000ffff0b7224 */ /* 0x000fe200078e0002 */
[----:B------:R-:W-:Y:S01]  /*98a0*/  IABS R2, R4 ;  /* 0x0000000400027213 */ /* 0x000fe20000000000 */
[----:B------:R-:W-:Y:S02]  /*98b0*/  IMAD.IADD R9, R7, 0x1, -R24 ;  /* 0x0000000107097824 */ /* 0x000fe400078e0a18 */
[----:B------:R-:W-:Y:S02]  /*98c0*/  IMAD R7, R11, R6, RZ ;  /* 0x000000060b077224 */ /* 0x000fe400078e02ff */
[----:B------:R-:W-:Y:S01]  /*98d0*/  IMAD.MOV R10, RZ, RZ, -R2 ;  /* 0x000000ffff0a7224 */ /* 0x000fe200078e0a02 */
[----:B--2---:R-:W-:Y:S01]  /*98e0*/  IABS R8, R9 ;  /* 0x0000000900087213 */ /* 0x004fe20000000000 */
[----:B------:R-:W-:-:S04]  /*98f0*/  IMAD.MOV.U32 R2, RZ, RZ, RZ ;  /* 0x000000ffff027224 */ /* 0x000fc800078e00ff */
[----:B------:R-:W-:-:S04]  /*9900*/  IMAD.HI.U32 R2, R3, R7, R2 ;  /* 0x0000000703027227 */ /* 0x000fc800078e0002 */
[----:B------:R-:W-:Y:S02]  /*9910*/  IMAD.MOV.U32 R3, RZ, RZ, R8 ;  /* 0x000000ffff037224 */ /* 0x000fe400078e0008 */
[----:B------:R-:W-:Y:S02]  /*9920*/  IMAD.MOV.U32 R7, RZ, RZ, R10 ;  /* 0x000000ffff077224 */ /* 0x000fe400078e000a */
[----:B------:R-:W-:-:S04]  /*9930*/  IMAD.HI.U32 R2, R2, R3, RZ ;  /* 0x0000000302027227 */ /* 0x000fc800078e00ff */
[----:B------:R-:W-:-:S05]  /*9940*/  IMAD R3, R2, R7, R3 ;  /* 0x0000000702037224 */ /* 0x000fca00078e0203 */
[----:B------:R-:W-:-:S13]  /*9950*/  ISETP.GT.U32.AND P1, PT, R6, R3, PT ;  /* 0x000000030600720c */ /* 0x000fda0003f24070 */
[----:B------:R-:W-:Y:S02]  /*9960*/  @!P1 IMAD.IADD R3, R3, 0x1, -R6 ;  /* 0x0000000103039824 */ /* 0x000fe400078e0a06 */
[----:B------:R-:W-:Y:S01]  /*9970*/  @!P1 VIADD R2, R2, 0x1 ;  /* 0x0000000102029836 */ /* 0x000fe20000000000 */
[----:B------:R-:W-:Y:S02]  /*9980*/  ISETP.NE.AND P1, PT, R4, RZ, PT ;  /* 0x000000ff0400720c */ /* 0x000fe40003f25270 */
[----:B------:R-:W-:Y:S02]  /*9990*/  ISETP.GE.U32.AND P0, PT, R3, R6, PT ;  /* 0x000000060300720c */ /* 0x000fe40003f06070 */
[----:B------:R-:W-:-:S04]  /*99a0*/  LOP3.LUT R3, R9, R4, RZ, 0x3c, !PT ;  /* 0x0000000409037212 */ /* 0x000fc800078e3cff */
[----:B------:R-:W-:-:S07]  /*99b0*/  ISETP.GE.AND P2, PT, R3, RZ, PT ;  /* 0x000000ff0300720c */ /* 0x000fce0003f46270 */
[----:B------:R-:W-:-:S06]  /*99c0*/  @P0 VIADD R2, R2, 0x1 ;  /* 0x0000000102020836 */ /* 0x000fcc0000000000 */
[----:B------:R-:W-:Y:S01]  /*99d0*/  @!P2 IMAD.MOV R2, RZ, RZ, -R2 ;  /* 0x000000ffff02a224 */ /* 0x000fe200078e0a02 */
[----:B------:R-:W-:-:S04]  /*99e0*/  @!P1 LOP3.LUT R2, RZ, R4, RZ, 0x33, !PT ;  /* 0x00000004ff029212 */ /* 0x000fc800078e33ff */
[----:B------:R-:W-:Y:S01]  /*99f0*/  R2UR UR36, R2 ;  /* 0x00000000022472ca */ /* 0x000fe200000e0000 */
[----:B------:R-:W-:-:S04]  /*9a00*/  IMAD.MOV R25, RZ, RZ, -R2 ;  /* 0x000000ffff197224 */ /* 0x000fc800078e0a02 */
[----:B------:R-:W-:Y:S01]  /*9a10*/  IMAD R25, R4, R25, R9 ;  /* 0x0000001904197224 */ /* 0x000fe200078e0209 */
[----:B------:R-:W-:Y:S09]  /*9a20*/  BRA `(.L_x_180) ;  /* 0x00000000000c7947 */ /* 0x000ff20003800000 */
.L_x_175:
[----:B------:R-:W-:Y:S01]  /*9a30*/  IMAD.MOV.U32 R24, RZ, RZ, R7 ;  /* 0x000000ffff187224 */ /* 0x000fe200078e0007 */
[----:B------:R-:W-:Y:S01]  /*9a40*/  UMOV UR36, URZ ;  /* 0x0000003f00247c82 */ /* 0x000fe20008000000 */
[----:B------:R-:W-:-:S07]  /*9a50*/  IMAD.MOV.U32 R25, RZ, RZ, RZ ;  /* 0x000000ffff197224 */ /* 0x000fce00078e00ff */
.L_x_180:
[----:B------:R-:W-:Y:S01]  /*9a60*/  ISETP.NE.AND P0, PT, R5, RZ, PT ;  /* 0x000000ff0500720c */ /* 0x000fe20003f05270 */
[----:B------:R-:W-:Y:S02]  /*9a70*/  IMAD.U32 R26, RZ, RZ, UR36 ;  /* 0x00000024ff1a7e24 */ /* 0x000fe4000f8e00ff */
[----:B------:R-:W-:-:S10]  /*9a80*/  IMAD.U32 R27, RZ, RZ, UR45 ;  /* 0x0000002dff1b7e24 */ /* 0x000fd4000f8e00ff */
[----:B------:R-:W0:Y:S01]  /*9a90*/  @!P0 S2R R3, SR_CgaCtaId ;  /* 0x0000000000038919 */ /* 0x000e220000008800 */
[----:B------:R-:W-:-:S04]  /*9aa0*/  @!P0 MOV R2, 0x400 ;  /* 0x0000040000028802 */ /* 0x000fc80000000f00 */
[----:B0-----:R-:W-:-:S05]  /*9ab0*/  @!P0 LEA R2, R3, R2, 0x18 ;  /* 0x0000000203028211 */ /* 0x001fca00078ec0ff */
[----:B------:R0:W-:Y:S01]  /*9ac0*/  @!P0 STS.128 [R2+0x19cd0], R24 ;  /* 0x019cd01802008388 */ /* 0x0001e20000000c00 */
[----:B------:R-:W-:Y:S06]  /*9ad0*/  BAR.ARV 0x5, 0x200 ;  /* 0x0148000000007b1d */ /* 0x000fec0000002000 */
.L_x_173:
[----:B------:R-:W-:Y:S01]  /*9ae0*/  ULDC UR4, c[0x0][0xc3c] ;  /* 0x00030f0000047ab9 */ /* 0x000fe20000000800 */
[----:B------:R1:W-:Y:S01]  /*9af0*/  STL [R1+0x8], RZ ;  /* 0x000008ff01007387 */ /* 0x0003e20000100800 */
[----:B------:R-:W-:Y:S01]  /*9b00*/  UISETP.GE.AND UP0, UPT, UR45, UR4, UPT ;  /* 0x000000042d00728c */ /* 0x000fe2000bf06270 */
[----:B------:R-:W-:Y:S02]  /*9b10*/  IMAD.MOV.U32 R19, RZ, RZ, 0x1 ;  /* 0x00000001ff137424 */ /* 0x000fe400078e00ff */
[----:B------:R-:W-:-:S03]  /*9b20*/  IMAD.MOV.U32 R18, RZ, RZ, RZ ;  /* 0x000000ffff127224 */ /* 0x000fc600078e00ff */
[----:B------:R-:W-:-:S13]  /*9b30*/  PLOP3.LUT P0, PT, PT, PT, UP0, 0x80, 0x0 ;  /* 0x000000000000781c */ /* 0x000fda0003f0f008 */
[----:B-1----:R-:W-:Y:S05]  /*9b40*/  @P0 BRA `(.L_x_181) ;  /* 0x0000004000880947 */ /* 0x002fea0003800000 */
[----:B------:R-:W1:Y:S01]  /*9b50*/  S2R R12, SR_TID.X ;  /* 0x00000000000c7919 */ /* 0x000e620000002100 */
[----:B------:R-:W2:Y:S01]  /*9b60*/  S2UR UR5, SR_CgaCtaId ;  /* 0x00000000000579c3 */ /* 0x000ea20000008800 */
[----:B------:R-:W-:Y:S01]  /*9b70*/  IMAD.SHL.U32 R9, R0, 0x800, RZ ;  /* 0x0000080000097824 */ /* 0x000fe200078e00ff */
[----:B------:R-:W-:Y:S01]  /*9b80*/  UMOV UR4, 0x400 ;  /* 0x0000040000047882 */ /* 0x000fe20000000000 */
[----:B------:R-:W-:Y:S01]  /*9b90*/  IMAD.MOV.U32 R29, RZ, RZ, 0x40 ;  /* 0x00000040ff1d7424 */ /* 0x000fe200078e00ff */
[----:B------:R-:W-:Y:S01]  /*9ba0*/  ULDC UR43, c[0x0][0xc] ;  /* 0x00000300002b7ab9 */ /* 0x000fe20000000800 */
[----:B------:R-:W-:Y:S01]  /*9bb0*/  IMAD.MOV.U32 R19, RZ, RZ, 0x1 ;  /* 0x00000001ff137424 */ /* 0x000fe200078e00ff */
[----:B------:R-:W-:Y:S01]  /*9bc0*/  ULOP3.LUT UR38, UR42, 0x1, URZ, 0xfc, !UPT ;  /* 0x000000012a267892 */ /* 0x000fe2000f8efc3f */
[----:B------:R-:W-:Y:S01]  /*9bd0*/  IMAD.MOV.U32 R18, RZ, RZ, RZ ;  /* 0x000000ffff127224 */ /* 0x000fe200078e00ff */
[----:B------:R-:W-:Y:S01]  /*9be0*/  ULOP3.LUT UR44, UR42, 0x2, URZ, 0xfc, !UPT ;  /* 0x000000022a2c7892 */ /* 0x000fe2000f8efc3f */
[----:B------:R-:W-:Y:S01]  /*9bf0*/  ULDC.64 UR50, c[0x0][0x198] ;  /* 0x0000660000327ab9 */ /* 0x000fe20000000a00 */
[----:B--2---:R-:W-:-:S06]  /*9c00*/  ULEA UR4, UR5, UR4, 0x18 ;  /* 0x0000000405047291 */ /* 0x004fcc000f8ec03f */
[----:B------:R-:W-:Y:S01]  /*9c10*/  IMAD.U32 R17, RZ, RZ, UR4 ;  /* 0x00000004ff117e24 */ /* 0x000fe2000f8e00ff */
[C---:B-1----:R-:W-:Y:S01]  /*9c20*/  LOP3.LUT R10, R12.reuse, 0x7f, RZ, 0xc0, !PT ;  /* 0x0000007f0c0a7812 */ /* 0x042fe200078ec0ff */
[C---:B------:R-:W-:Y:S01]  /*9c30*/  IMAD.SHL.U32 R3, R12.reuse, 0x20, RZ ;  /* 0x000000200c037824 */ /* 0x040fe200078e00ff */
[----:B------:R-:W-:Y:S01]  /*9c40*/  SHF.R.U32.HI R4, RZ, 0x1, R12 ;  /* 0x00000001ff047819 */ /* 0x000fe2000001160c */
[C---:B0-----:R-:W-:Y:S01]  /*9c50*/  IMAD.SHL.U32 R2, R12.reuse, 0x10, RZ ;  /* 0x000000100c027824 */ /* 0x041fe200078e00ff */
[----:B------:R-:W-:Y:S01]  /*9c60*/  LOP3.LUT P0, RZ, R12, 0x4, RZ, 0xc0, !PT ;  /* 0x000000040cff7812 */ /* 0x000fe2000780c0ff */
[----:B------:R-:W-:Y:S01]  /*9c70*/  IMAD.SHL.U32 R6, R10, 0x10, RZ ;  /* 0x000000100a067824 */ /* 0x000fe200078e00ff */
[C---:B------:R-:W-:Y:S01]  /*9c80*/  LOP3.LUT R5, R3.reuse, 0x360, RZ, 0xc0, !PT ;  /* 0x0000036003057812 */ /* 0x040fe200078ec0ff */
[C---:B------:R-:W-:Y:S01]  /*9c90*/  IMAD.SHL.U32 R0, R12.reuse, 0x80, RZ ;  /* 0x000000800c007824 */ /* 0x040fe200078e00ff */
[----:B------:R-:W-:Y:S01]  /*9ca0*/  LOP3.LUT R3, R3, 0x80, RZ, 0xc0, !PT ;  /* 0x0000008003037812 */ /* 0x000fe200078ec0ff */
[----:B------:R-:W-:Y:S01]  /*9cb0*/  IMAD.SHL.U32 R11, R12, 0x2, RZ ;  /* 0x000000020c0b7824 */ /* 0x000fe200078e00ff */
[----:B------:R-:W-:Y:S01]  /*9cc0*/  LOP3.LUT R7, R2, 0x60, RZ, 0xc0, !PT ;  /* 0x0000006002077812 */ /* 0x000fe200078ec0ff */
[----:B------:R-:W-:Y:S01]  /*9cd0*/  IMAD.SHL.U32 R8, R12, 0x4, RZ ;  /* 0x000000040c087824 */ /* 0x000fe200078e00ff */
[----:B------:R-:W-:-:S02]  /*9ce0*/  LOP3.LUT R3, R3, 0x10, R4, 0xf8, !PT ;  /* 0x0000001003037812 */ /* 0x000fc400078ef804 */
[----:B------:R-:W-:Y:S02]  /*9cf0*/  LOP3.LUT R4, R4, 0x20, RZ, 0xc0, !PT ;  /* 0x0000002004047812 */ /* 0x000fe400078ec0ff */
[--C-:B------:R-:W-:Y:S02]  /*9d00*/  LOP3.LUT R5, R5, 0x400, R6.reuse, 0xf8, !PT ;  /* 0x0000040005057812 */ /* 0x100fe400078ef806 */
[----:B------:R-:W-:Y:S02]  /*9d10*/  LOP3.LUT R13, R7, 0x700, R6, 0xf8, !PT ;  /* 0x00000700070d7812 */ /* 0x000fe400078ef806 */
[----:B------:R-:W-:Y:S02]  /*9d20*/  LOP3.LUT R7, R4, 0x10, R12, 0xf8, !PT ;  /* 0x0000001004077812 */ /* 0x000fe400078ef80c */
[----:B------:R-:W-:Y:S02]  /*9d30*/  LOP3.LUT R6, R2, 0x90, RZ, 0xc0, !PT ;  /* 0x0000009002067812 */ /* 0x000fe400078ec0ff */
[----:B------:R-:W-:-:S02]  /*9d40*/  LOP3.LUT R4, R0, 0x400, RZ, 0xc0, !PT ;  /* 0x0000040000047812 */ /* 0x000fc400078ec0ff */
[----:B------:R-:W-:Y:S02]  /*9d50*/  LOP3.LUT R7, R7, 0x380, R0, 0xf8, !PT ;  /* 0x0000038007077812 */ /* 0x000fe400078ef800 */
[----:B------:R-:W-:Y:S02]  /*9d60*/  LOP3.LUT R6, R6, 0x10, R11, 0x78, !PT ;  /* 0x0000001006067812 */ /* 0x000fe400078e780b */
[----:B------:R-:W-:Y:S02]  /*9d70*/  LOP3.LUT R0, R3, 0x10, R8, 0x78, !PT ;  /* 0x0000001003007812 */ /* 0x000fe400078e7808 */
[----:B------:R-:W-:Y:S02]  /*9d80*/  LOP3.LUT R4, R4, 0x800, R9, 0xf8, !PT ;  /* 0x0000080004047812 */ /* 0x000fe400078ef809 */
[----:B------:R-:W-:Y:S02]  /*9d90*/  LOP3.LUT R7, R7, 0x70, R2, 0x78, !PT ;  /* 0x0000007007077812 */ /* 0x000fe400078e7802 */
[----:B------:R-:W-:-:S02]  /*9da0*/  LOP3.LUT R6, R13, R6, RZ, 0xfc, !PT ;  /* 0x000000060d067212 */ /* 0x000fc400078efcff */
[----:B------:R-:W-:Y:S02]  /*9db0*/  LOP3.LUT R0, R5, R0, RZ, 0xfc, !PT ;  /* 0x0000000005007212 */ /* 0x000fe400078efcff */
[----:B------:R-:W-:Y:S01]  /*9dc0*/  LOP3.LUT R28, R4, R7, RZ, 0xfc, !PT ;  /* 0x00000007041c7212 */ /* 0x000fe200078efcff */
[----:B------:R-:W-:Y:S01]  /*9dd0*/  IMAD.IADD R4, R17, 0x1, R6 ;  /* 0x0000000111047824 */ /* 0x000fe200078e0206 */
[----:B------:R-:W-:Y:S01]  /*9de0*/  SHF.R.U32.HI R3, RZ, 0x1, R10 ;  /* 0x00000001ff037819 */ /* 0x000fe2000001160a */
[----:B------:R0:W-:Y:S01]  /*9df0*/  STL [R1], R0 ;  /* 0x0000000001007387 */ /* 0x0001e20000100800 */
[----:B------:R-:W-:Y:S02]  /*9e00*/  LOP3.LUT R2, R2, 0x10, RZ, 0xc0, !PT ;  /* 0x0000001002027812 */ /* 0x000fe400078ec0ff */
[----:B------:R-:W-:Y:S01]  /*9e10*/  SEL R29, R29, 0xffffffc0, !P0 ;  /* 0xffffffc01d1d7807 */ /* 0x000fe20004000000 */
[----:B------:R1:W-:Y:S04]  /*9e20*/  STL [R1+0x8], RZ ;  /* 0x000008ff01007387 */ /* 0x0003e80000100800 */
[----:B------:R1:W-:Y:S01]  /*9e30*/  STL [R1+0x4], R4 ;  /* 0x0000040401007387 */ /* 0x0003e20000100800 */
[----:B0-----:R-:W-:-:S05]  /*9e40*/  IMAD.SHL.U32 R0, R12, 0x40, RZ ;  /* 0x000000400c007824 */ /* 0x001fca00078e00ff */
[----:B------:R-:W-:Y:S02]  /*9e50*/  LOP3.LUT R0, R3, 0x40, R0, 0xf8, !PT ;  /* 0x0000004003007812 */ /* 0x000fe400078ef800 */
[C---:B------:R-:W-:Y:S02]  /*9e60*/  LOP3.LUT R3, R2.reuse, 0x20, RZ, 0xfc, !PT ;  /* 0x0000002002037812 */ /* 0x040fe400078efcff */
[----:B-1----:R-:W-:-:S07]  /*9e70*/  LOP3.LUT R0, R2, 0x40, RZ, 0xfc, !PT ;  /* 0x0000004002007812 */ /* 0x002fce00078efcff */
.L_x_254:
[----:B------:R-:W-:Y:S01]  /*9e80*/  ULDC.64 UR4, c[0x0][0xc88] ;  /* 0x0003220000047ab9 */ /* 0x000fe20000000a00 */
[----:B------:R-:W-:Y:S01]  /*9e90*/  ULDC.64 UR6, c[0x0][0xa18] ;  /* 0x0002860000067ab9 */ /* 0x000fe20000000a00 */
[----:B------:R-:W-:-:S06]  /*9ea0*/  UIMAD.WIDE UR4, UR45, 0x4, UR4 ;  /* 0x000000042d0478a5 */ /* 0x000fcc000f8e0204 */
[----:B0-----:R-:W-:Y:S02]  /*9eb0*/  IMAD.U32 R2, RZ, RZ, UR4 ;  /* 0x00000004ff027e24 */ /* 0x001fe4000f8e00ff */
[----:B------:R-:W-:Y:S01]  /*9ec0*/  IMAD.U32 R3, RZ, RZ, UR5 ;  /* 0x00000005ff037e24 */ /* 0x000fe2000f8e00ff */
[----:B------:R-:W-:Y:S01]  /*9ed0*/  UISETP.NE.U32.AND UP0, UPT, UR6, URZ, UPT ;  /* 0x0000003f0600728c */ /* 0x000fe2000bf05070 */
[----:B------:R-:W-:-:S03]  /*9ee0*/  ULDC.64 UR4, c[0x0][0xa28] ;  /* 0x00028a0000047ab9 */ /* 0x000fc60000000a00 */
[----:B------:R-:W2:Y:S01]  /*9ef0*/  LDG.E R2, desc[UR52][R2.64] ;  /* 0x0000003402027981 */ /* 0x000ea2000c1e1900 */
[----:B------:R-:W-:Y:S02]  /*9f00*/  UISETP.NE.AND.EX UP0, UPT, UR7, URZ, UPT, UP0 ;  /* 0x0000003f0700728c */ /* 0x000fe4000bf05300 */
[----:B------:R-:W-:Y:S01]  /*9f10*/  UISETP.NE.U32.AND UP1, UPT, UR4, URZ, UPT ;  /* 0x0000003f0400728c */ /* 0x000fe2000bf25070 */
[----:B------:R-:W-:-:S03]  /*9f20*/  ULDC UR8, c[0x0][0x288] ;  /* 0x0000a20000087ab9 */ /* 0x000fc60000000800 */
[----:B------:R-:W-:Y:S01]  /*9f30*/  UISETP.NE.AND.EX UP1, UPT, UR5, URZ, UPT, UP1 ;  /* 0x0000003f0500728c */ /* 0x000fe2000bf25310 */
[----:B------:R-:W-:Y:S01]  /*9f40*/  PLOP3.LUT P3, PT, PT, PT, UP0, 0x80, 0x0 ;  /* 0x000000000000781c */ /* 0x000fe20003f6f008 */
[----:B------:R-:W-:-:S04]  /*9f50*/  IMAD.U32 R27, RZ, RZ, UR8 ;  /* 0x00000008ff1b7e24 */ /* 0x000fc8000f8e00ff */
[----:B------:R-:W-:Y:S02]  /*9f60*/  PLOP3.LUT P2, PT, PT, PT, UP1, 0x80, 0x0 ;  /* 0x000000000000781c */ /* 0x000fe40003f4f018 */
[----:B--2---:R-:W-:-:S13]  /*9f70*/  R2UR UR46, R2 ;  /* 0x00000000022e72ca */ /* 0x004fda00000e0000 */
[----:B------:R-:W-:Y:S02]  /*9f80*/  USHF.R.S32.HI UR48, URZ, 0x1f, UR46 ;  /* 0x0000001f3f307899 */ /* 0x000fe4000801142e */
[----:B------:R-:W-:Y:S02]  /*9f90*/  USHF.L.U32 UR47, UR46, 0x2, URZ ;  /* 0x000000022e2f7899 */ /* 0x000fe4000800063f */
[----:B------:R-:W-:Y:S02]  /*9fa0*/  USHF.L.U64.HI UR49, UR46, 0x2, UR48 ;  /* 0x000000022e317899 */ /* 0x000fe40008010230 */
[----:B------:R-:W-:Y:S02]  /*9fb0*/  @UP0 UIADD3 UR6, UP3, UR47, UR6, URZ ;  /* 0x000000062f060290 */ /* 0x000fe4000ff7e03f */
[----:B------:R-:W-:Y:S02]  /*9fc0*/  @UP1 ULEA UR4, UP2, UR46, UR4, 0x2 ;  /* 0x000000042e041291 */ /* 0x000fe4000f84103f */
[----:B------:R-:W-:-:S02]  /*9fd0*/  @UP0 UIADD3.X UR7, UR49, UR7, URZ, UP3, !UPT ;  /* 0x0000000731070290 */ /* 0x000fc40009ffe43f */
[----:B------:R-:W-:Y:S01]  /*9fe0*/  @UP1 ULEA.HI.X UR5, UR46, UR5, UR48, 0x2, UP2 ;  /* 0x000000052e051291 */ /* 0x000fe200090f1430 */
[----:B------:R-:W-:-:S03]  /*9ff0*/  IMAD.U32 R2, RZ, RZ, UR6 ;  /* 0x00000006ff027e24 */ /* 0x000fc6000f8e00ff */
[----:B------:R-:W-:Y:S01]  /*a000*/  IMAD.U32 R3, RZ, RZ, UR7 ;  /* 0x00000007ff037e24 */ /* 0x000fe2000f8e00ff */
[----:B------:R-:W-:-:S04]  /*a010*/  ULDC.64 UR6, c[0x0][0xa08] ;  /* 0x0002820000067ab9 */ /* 0x000fc80000000a00 */
[----:B------:R0:W5:Y:S01]  /*a020*/  @P3 LDG.E R27, desc[UR52][R2.64] ;  /* 0x00000034021b3981 */ /* 0x000162000c1e1900 */
[----:B------:R-:W-:Y:S01]  /*a030*/  ISETP.NE.U32.AND P1, PT, RZ, UR6, PT ;  /* 0x00000006ff007c0c */ /* 0x000fe2000bf25070 */
[----:B------:R-:W-:Y:S01]  /*a040*/  UIADD3 UR6, UP1, UR47, UR6, URZ ;  /* 0x000000062f067290 */ /* 0x000fe2000ff3e03f */
[----:B0-----:R-:W-:Y:S02]  /*a050*/  IMAD.U32 R2, RZ, RZ, UR4 ;  /* 0x00000004ff027e24 */ /* 0x001fe4000f8e00ff */
[----:B------:R-:W-:Y:S01]  /*a060*/  IMAD.U32 R3, RZ, RZ, UR5 ;  /* 0x00000005ff037e24 */ /* 0x000fe2000f8e00ff */
[----:B------:R-:W-:Y:S02]  /*a070*/  ULDC.64 UR4, c[0x0][0xa00] ;  /* 0x0002800000047ab9 */ /* 0x000fe40000000a00 */
[----:B------:R-:W-:Y:S01]  /*a080*/  ISETP.NE.U32.AND P0, PT, RZ, UR4, PT ;  /* 0x00000004ff007c0c */ /* 0x000fe2000bf05070 */
[----:B------:R-:W-:Y:S01]  /*a090*/  UIADD3 UR4, UP0, UR47, UR4, URZ ;  /* 0x000000042f047290 */ /* 0x000fe2000ff1e03f */
[----:B------:R-:W-:Y:S01]  /*a0a0*/  ISETP.NE.AND.EX P1, PT, RZ, UR7, PT, P1 ;  /* 0x00000007ff007c0c */ /* 0x000fe2000bf25310 */
[----:B------:R0:W2:Y:S01]  /*a0b0*/  @P2 LDG.E R0, desc[UR52][R2.64] ;  /* 0x0000003402002981 */ /* 0x0000a2000c1e1900 */
[----:B------:R-:W-:Y:S01]  /*a0c0*/  ISETP.NE.AND.EX P0, PT, RZ, UR5, PT, P0 ;  /* 0x00000005ff007c0c */ /* 0x000fe2000bf05300 */
[----:B------:R-:W-:Y:S01]  /*a0d0*/  UIADD3.X UR5, UR49, UR5, URZ, UP0, !UPT ;  /* 0x0000000531057290 */ /* 0x000fe200087fe43f */
[----:B------:R-:W-:Y:S01]  /*a0e0*/  IMAD.U32 R4, RZ, RZ, UR6 ;  /* 0x00000006ff047e24 */ /* 0x000fe2000f8e00ff */
[----:B------:R-:W-:Y:S01]  /*a0f0*/  UIADD3.X UR7, UR49, UR7, URZ, UP1, !UPT ;  /* 0x0000000731077290 */ /* 0x000fe20008ffe43f */
[----:B0-----:R-:W-:-:S03]  /*a100*/  IMAD.U32 R2, RZ, RZ, UR4 ;  /* 0x00000004ff027e24 */ /* 0x001fc6000f8e00ff */
[----:B------:R-:W-:Y:S02]  /*a110*/  IMAD.U32 R3, RZ, RZ, UR5 ;  /* 0x00000005ff037e24 */ /* 0x000fe4000f8e00ff */
[----:B------:R-:W-:-:S04]  /*a120*/  IMAD.U32 R5, RZ, RZ, UR7 ;  /* 0x00000007ff057e24 */ /* 0x000fc8000f8e00ff */
[----:B------:R0:W5:Y:S04]  /*a130*/  @P0 LDG.E R7, desc[UR52][R2.64] ;  /* 0x0000003402070981 */ /* 0x000168000c1e1900 */
[----:B------:R0:W5:Y:S01]  /*a140*/  @P1 LDG.E R6, desc[UR52][R4.64] ;  /* 0x0000003404061981 */ /* 0x000162000c1e1900 */
[----:B------:R-:W-:Y:S01]  /*a150*/  UMOV UR40, URZ ;  /* 0x0000003f00287c82 */ /* 0x000fe20008000000 */
[----:B--2---:R-:W-:Y:S01]  /*a160*/  @P2 R2UR UR40, R0 ;  /* 0x00000000002822ca */ /* 0x004fe200000e0000 */
[----:B01----:R-:W-:-:S14]  /*a170*/  @P3 BRA `(.L_x_182) ;  /* 0x0000000000103947 */ /* 0x003fdc0003800000 */
[----:B------:R-:W-:Y:S05]  /*a180*/  @!P0 BRA `(.L_x_182) ;  /* 0x00000000000c8947 */ /* 0x000fea0003800000 */
[----:B------:R-:W2:Y:S04]  /*a190*/  LDG.E R0, desc[UR52][R2.64] ;  /* 0x0000003402007981 */ /* 0x000ea8000c1e1900 */
[----:B-----5:R-:W2:Y:S02]  /*a1a0*/  LDG.E R27, desc[UR52][R2.64+0x4] ;  /* 0x00000434021b7981 */ /* 0x020ea4000c1e1900 */
[----:B--2---:R-:W-:-:S07]  /*a1b0*/  IMAD.IADD R27, R27, 0x1, -R0 ;  /* 0x000000011b1b7824 */ /* 0x004fce00078e0a00 */
.L_x_182:
[----:B------:R-:W-:Y:S01]  /*a1c0*/  UMOV UR54, URZ ;  /* 0x0000003f00367c82 */ /* 0x000fe20008000000 */
[----:B------:R-:W-:Y:S01]  /*a1d0*/  ULDC.64 UR6, c[0x0][0xa20] ;  /* 0x0002880000067ab9 */ /* 0x000fe20000000a00 */
[----:B-----5:R-:W-:Y:S01]  /*a1e0*/  @P0 R2UR UR54, R7 ;  /* 0x00000000073602ca */ /* 0x020fe200000e0000 */
[----:B------:R-:W-:Y:S01]  /*a1f0*/  UMOV UR41, URZ ;  /* 0x0000003f00297c82 */ /* 0x000fe20008000000 */
[----:B------:R-:W-:Y:S01]  /*a200*/  ISETP.NE.U32.AND P0, PT, RZ, UR6, PT ;  /* 0x00000006ff007c0c */ /* 0x000fe2000bf05070 */
[----:B------:R-:W-:Y:S01]  /*a210*/  ULDC.64 UR4, c[0x0][0x418] ;  /* 0x0001060000047ab9 */ /* 0x000fe20000000a00 */
[----:B------:R-:W-:Y:S01]  /*a220*/  @P1 R2UR UR41, R6 ;  /* 0x00000000062912ca */ /* 0x000fe200000e0000 */
[----:B------:R-:W-:Y:S01]  /*a230*/  UISETP.NE.U32.AND UP0, UPT, UR4, URZ, UPT ;  /* 0x0000003f0400728c */ /* 0x000fe2000bf05070 */
[----:B------:R-:W-:Y:S01]  /*a240*/  ISETP.NE.AND.EX P0, PT, RZ, UR7, PT, P0 ;  /* 0x00000007ff007c0c */ /* 0x000fe2000bf05300 */
[----:B------:R-:W-:Y:S01]  /*a250*/  IMAD.U32 R22, RZ, RZ, UR46 ;  /* 0x0000002eff167e24 */ /* 0x000fe2000f8e00ff */
[----:B------:R-:W-:Y:S01]  /*a260*/  ULDC UR4, c[0x0][0x424] ;  /* 0x0001090000047ab9 */ /* 0x000fe20000000800 */
[----:B------:R-:W-:-:S03]  /*a270*/  UISETP.NE.AND.EX UP0, UPT, UR5, URZ, UPT, UP0 ;  /* 0x0000003f0500728c */ /* 0x000fc6000bf05300 */
[----:B------:R-:W-:Y:S01]  /*a280*/  ULDC UR5, c[0x0][0x2f0] ;  /* 0x0000bc0000057ab9 */ /* 0x000fe20000000800 */
[----:B------:R-:W-:-:S04]  /*a290*/  USEL UR4, UR4, 0x1, UP0 ;  /* 0x0000000104047887 */ /* 0x000fc80008000000 */
[----:B------:R-:W-:Y:S02]  /*a2a0*/  UIMAD UR4, UR4, UR5, URZ ;  /* 0x00000005040472a4 */ /* 0x000fe4000f8e023f */
[----:B------:R-:W-:Y:S01]  /*a2b0*/  UIADD3 UR41, UR41, UR40, URZ ;  /* 0x0000002829297290 */ /* 0x000fe2000fffe03f */
[----:B------:R-:W-:Y:S11]  /*a2c0*/  @!P0 BRA `(.L_x_183) ;  /* 0x00000000001c8947 */ /* 0x000ff60003800000 */
[----:B------:R-:W-:-:S04]  /*a2d0*/  UIADD3 UR4, UP0, UR47, UR6, URZ ;  /* 0x000000062f047290 */ /* 0x000fc8000ff1e03f */
[----:B------:R-:W-:Y:S02]  /*a2e0*/  UIADD3.X UR5, UR49, UR7, URZ, UP0, !UPT ;  /* 0x0000000731057290 */ /* 0x000fe400087fe43f */
[----:B------:R-:W-:-:S04]  /*a2f0*/  IMAD.U32 R2, RZ, RZ, UR4 ;  /* 0x00000004ff027e24 */ /* 0x000fc8000f8e00ff */
[----:B------:R-:W-:-:S05]  /*a300*/  IMAD.U32 R3, RZ, RZ, UR5 ;  /* 0x00000005ff037e24 */ /* 0x000fca000f8e00ff */
[----:B------:R-:W2:Y:S02]  /*a310*/  LDG.E R2, desc[UR52][R2.64] ;  /* 0x0000003402027981 */ /* 0x000ea4000c1e1900 */
[----:B--2---:R-:W-:Y:S01]  /*a320*/  R2UR UR4, R2 ;  /* 0x00000000020472ca */ /* 0x004fe200000e0000 */
[----:B------:R-:W-:-:S14]  /*a330*/  BRA `(.L_x_184) ;  /* 0x0000000000187947 */ /* 0x000fdc0003800000 */
.L_x_183:
[----:B------:R-:W-:Y:S05]  /*a340*/  @!P1 BRA `(.L_x_184) ;  /* 0x0000000000149947 */ /* 0x000fea0003800000 */
[----:B------:R-:W2:Y:S04]  /*a350*/  LDG.E R2, desc[UR52][R4.64] ;  /* 0x0000003404027981 */ /* 0x000ea8000c1e1900 */
[----:B------:R-:W3:Y:S01]  /*a360*/  LDG.E R0, desc[UR52][R4.64+0x4] ;  /* 0x0000043404007981 */ /* 0x000ee2000c1e1900 */
[----:B--2---:R-:W-:Y:S02]  /*a370*/  R2UR UR5, R2 ;  /* 0x00000000020572ca */ /* 0x004fe400000e0000 */
[----:B---3--:R-:W-:-:S13]  /*a380*/  R2UR UR4, R0 ;  /* 0x00000000000472ca */ /* 0x008fda00000e0000 */
[----:B------:R-:W-:-:S12]  /*a390*/  UIADD3 UR4, -UR5, UR4, URZ ;  /* 0x0000000405047290 */ /* 0x000fd8000fffe13f */
.L_x_184:
[----:B------:R-:W-:Y:S01]  /*a3a0*/  UIADD3 UR40, -UR40, UR4, URZ ;  /* 0x0000000428287290 */ /* 0x000fe2000fffe13f */
[----:B------:R-:W-:Y:S03]  /*a3b0*/  BSSY B7, `(.L_x_185) ;  /* 0x0000302000077945 */ /* 0x000fe60003800000 */
[----:B------:R-:W-:Y:S02]  /*a3c0*/  UIADD3 UR39, UR40, 0x7f, URZ ;  /* 0x0000007f28277890 */ /* 0x000fe4000fffe03f */
[----:B------:R-:W-:Y:S02]  /*a3d0*/  ISETP.LT.AND P0, PT, RZ, UR40, PT ;  /* 0x00000028ff007c0c */ /* 0x000fe4000bf01270 */
[----:B------:R-:W-:-:S04]  /*a3e0*/  USHF.R.S32.HI UR4, URZ, 0x1f, UR39 ;  /* 0x0000001f3f047899 */ /* 0x000fc80008011427 */
[----:B------:R-:W-:-:S07]  /*a3f0*/  ULEA.HI UR39, UR4, UR39, URZ, 0x7 ;  /* 0x0000002704277291 */ /* 0x000fce000f8f383f */
[----:B------:R-:W-:Y:S05]  /*a400*/  @P0 BRA `(.L_x_186) ;  /* 0x0000000000440947 */ /* 0x000fea0003800000 */
[----:B------:R-:W0:Y:S02]  /*a410*/  S2R R0, SR_TID.X ;  /* 0x0000000000007919 */ /* 0x000e240000002100 */
[----:B0-----:R-:W-:-:S04]  /*a420*/  LOP3.LUT R0, R0, 0x7f, RZ, 0xc0, !PT ;  /* 0x0000007f00007812 */ /* 0x001fc800078ec0ff */
[----:B------:R-:W-:-:S13]  /*a430*/  ISETP.NE.AND P0, PT, R0, RZ, PT ;  /* 0x000000ff0000720c */ /* 0x000fda0003f05270 */
[----:B------:R-:W-:Y:S05]  /*a440*/  @P0 BRA `(.L_x_187) ;  /* 0x0000002c00e00947 */ /* 0x000fea0003800000 */
[----:B------:R-:W0:Y:S01]  /*a450*/  S2R R5, SR_LANEID ;  /* 0x0000000000057919 */ /* 0x000e220000000000 */
[----:B------:R-:W-:Y:S01]  /*a460*/  VOTEU.ANY UR4, UPT, PT ;  /* 0x0000000000047886 */ /* 0x000fe200038e0100 */
[----:B------:R-:W1:Y:S01]  /*a470*/  LDC.64 R2, c[0x0][0xc60] ;  /* 0x00031800ff027b82 */ /* 0x000e620000000a00 */
[----:B------:R-:W0:Y:S02]  /*a480*/  FLO.U32 R0, UR4 ;  /* 0x0000000400007d00 */ /* 0x000e2400080e0000 */
[----:B0-----:R-:W-:-:S06]  /*a490*/  ISETP.EQ.U32.AND P0, PT, R0, R5, PT ;  /* 0x000000050000720c */ /* 0x001fcc0003f02070 */
[----:B------:R-:W1:Y:S07]  /*a4a0*/  POPC R5, UR4 ;  /* 0x0000000400057d09 */ /* 0x000e6e0008000000 */
[----:B-1----:R-:W2:Y:S01]  /*a4b0*/  @P0 ATOMG.E.ADD.STRONG.GPU PT, R3, desc[UR52][R2.64], R5 ;  /* 0x00000005020309a8 */ /* 0x002ea200081ee1f4 */
[----:B------:R-:W0:Y:S02]  /*a4c0*/  S2R R4, SR_LTMASK ;  /* 0x0000000000047919 */ /* 0x000e240000003900 */
[----:B0-----:R-:W-:-:S04]  /*a4d0*/  LOP3.LUT R4, R4, UR4, RZ, 0xc0, !PT ;  /* 0x0000000404047c12 */ /* 0x001fc8000f8ec0ff */
[----:B------:R-:W0:Y:S01]  /*a4e0*/  POPC R7, R4 ;  /* 0x0000000400077309 */ /* 0x000e220000000000 */
[----:B--2---:R-:W0:Y:S02]  /*a4f0*/  SHFL.IDX PT, R0, R3, R0, 0x1f ;  /* 0x00001f0003007589 */ /* 0x004e2400000e0000 */
[----:B0-----:R-:W-:Y:S01]  /*a500*/  IADD3 R24, R0, UR43, R7 ;  /* 0x0000002b00187c10 */ /* 0x001fe2000fffe007 */
[----:B------:R-:W-:Y:S06]  /*a510*/  BRA `(.L_x_187) ;  /* 0x0000002c00ac7947 */ /* 0x000fec0003800000 */
.L_x_186:
[----:B------:R-:W-:Y:S01]  /*a520*/  VIADD R0, R17, 0x13800 ;  /* 0x0001380011007836 */ /* 0x000fe20000000000 */
[----:B------:R-:W-:Y:S04]  /*a530*/  BSSY B6, `(.L_x_188) ;  /* 0x0000013000067945 */ /* 0x000fe80003800000 */
        /* <DEDUP_REMOVED lines=18> */
.L_x_189:
[----:B------:R-:W-:Y:S05]  /*a660*/  BSYNC B6 ;  /* 0x0000000000067941 */ /* 0x000fea0003800000 */
.L_x_188:
[----:B------:R-:W-:Y:S01]  /*a670*/  VIADD R0, R17, 0x9000 ;  /* 0x0000900011007836 */ /* 0x000fe20000000000 */
[----:B------:R-:W-:Y:S01]  /*a680*/  LOP3.LUT R23, R23, 0xfffffffe, RZ, 0xc0, !PT ;  /* 0xfffffffe17177812 */ /* 0x000fe200078ec0ff */
[----:B------:R-:W-:Y:S03]  /*a690*/  BSSY B6, `(.L_x_190) ;  /* 0x0000014000067945 */ /* 0x000fe60003800000 */
[----:B------:R-:W-:-:S13]  /*a6a0*/  LOP3.LUT P0, RZ, R0, 0x9f, RZ, 0xc0, !PT ;  /* 0x0000009f00ff7812 */ /* 0x000fda000780c0ff */
[----:B------:R-:W-:Y:S01]  /*a6b0*/  @P0 LOP3.LUT R23, R23, 0x1, RZ, 0xfc, !PT ;  /* 0x0000000117170812 */ /* 0x000fe200078efcff */
[----:B------:R-:W-:Y:S06]  /*a6c0*/  @!P0 BRA `(.L_x_191) ;  /* 0x0000000000408947 */ /* 0x000fec0003800000 */
        /* <DEDUP_REMOVED lines=16> */
.L_x_191:
[----:B------:R-:W-:Y:S05]  /*a7d0*/  BSYNC B6 ;  /* 0x0000000000067941 */ /* 0x000fea0003800000 */
.L_x_190:
        /* <DEDUP_REMOVED lines=20> */
.L_x_193:
[----:B------:R-:W-:Y:S05]  /*a920*/  BSYNC B6 ;  /* 0x0000000000067941 */ /* 0x000fea0003800000 */
.L_x_192:
[----:B------:R-:W-:Y:S01]  /*a930*/  LOP3.LUT P6, RZ, R23, 0x1, RZ, 0xc0, !PT ;  /* 0x0000000117ff7812 */ /* 0x000fe200078cc0ff */
[----:B------:R-:W-:-:S12]  /*a940*/  BSSY B6, `(.L_x_194) ;  /* 0x0000012000067945 */ /* 0x000fd80003800000 */
        /* <DEDUP_REMOVED lines=17> */
.L_x_195:
[----:B------:R-:W-:Y:S05]  /*aa60*/  BSYNC B6 ;  /* 0x0000000000067941 */ /* 0x000fea0003800000 */
.L_x_194:
[----:B------:R-:W-:Y:S02]  /*aa70*/  ULDC.64 UR4, c[0x0][0x9f8] ;  /* 0x00027e0000047ab9 */ /* 0x000fe40000000a00 */
[----:B------:R-:W-:-:S04]  /*aa80*/  UISETP.NE.U32.AND UP0, UPT, UR4, URZ, UPT ;  /* 0x0000003f0400728c */ /* 0x000fc8000bf05070 */
[----:B------:R-:W-:-:S06]  /*aa90*/  UISETP.NE.AND.EX UP0, UPT, UR5, URZ, UPT, UP0 ;  /* 0x0000003f0500728c */ /* 0x000fcc000bf05300 */
[----:B------:R-:W-:-:S05]  /*aaa0*/  PLOP3.LUT P0, PT, PT, PT, UP0, 0x80, 0x0 ;  /* 0x000000000000781c */ /* 0x000fca0003f0f008 */
[----:B------:R-:W-:-:S04]  /*aab0*/  @UP0 UIADD3 UR4, UP1, UR47, UR4, URZ ;  /* 0x000000042f040290 */ /* 0x000fc8000ff3e03f */
[----:B------:R-:W-:Y:S02]  /*aac0*/  @UP0 UIADD3.X UR5, UR49, UR5, URZ, UP1, !UPT ;  /* 0x0000000531050290 */ /* 0x000fe40008ffe43f */
[----:B------:R-:W-:-:S04]  /*aad0*/  IMAD.U32 R2, RZ, RZ, UR4 ;  /* 0x00000004ff027e24 */ /* 0x000fc8000f8e00ff */
[----:B------:R-:W-:Y:S01]  /*aae0*/  IMAD.U32 R3, RZ, RZ, UR5 ;  /* 0x00000005ff037e24 */ /* 0x000fe2000f8e00ff */
[----:B------:R-:W0:Y:S01]  /*aaf0*/  S2R R16, SR_TID.X ;  /* 0x0000000000107919 */ /* 0x000e220000002100 */
[----:B------:R-:W-:-:S03]  /*ab00*/  ULDC.64 UR4, c[0x0][0xa08] ;  /* 0x0002820000047ab9 */ /* 0x000fc60000000a00 */
[----:B------:R1:W2:Y:S02]  /*ab10*/  @P0 LDG.E R22, desc[UR52][R2.64] ;  /* 0x0000003402160981 */ /* 0x0002a4000c1e1900 */
[----:B-1----:R-:W1:Y:S01]  /*ab20*/  LDC.64 R2, c[0x0][0x418] ;  /* 0x00010600ff027b82 */ /* 0x002e620000000a00 */
[----:B0-----:R-:W-:-:S04]  /*ab30*/  SHF.R.U32.HI R20, RZ, 0x5, R16 ;  /* 0x00000005ff147819 */ /* 0x001fc80000011610 */
[----:B------:R-:W-:Y:S02]  /*ab40*/  LOP3.LUT R20, R20, 0x3, RZ, 0xc0, !PT ;  /* 0x0000000314147812 */ /* 0x000fe400078ec0ff */
[----:B-1----:R-:W-:Y:S01]  /*ab50*/  LOP3.LUT P0, RZ, R2, UR4, RZ, 0xfc, !PT ;  /* 0x0000000402ff7c12 */ /* 0x002fe2000f80fcff */
[----:B------:R-:W-:-:S03]  /*ab60*/  UMOV UR4, 0xffffffff ;  /* 0xffffffff00047882 */ /* 0x000fc60000000000 */
[----:B------:R-:W-:Y:S02]  /*ab70*/  LOP3.LUT P0, RZ, R3, UR5, RZ, 0xfc, P0 ;  /* 0x0000000503ff7c12 */ /* 0x000fe4000800fcff */
[----:B--2---:R-:W-:Y:S02]  /*ab80*/  SHF.R.S32.HI R26, RZ, 0x1f, R22 ;  /* 0x0000001fff1a7819 */ /* 0x004fe40000011416 */
[----:B------:R-:W-:Y:S01]  /*ab90*/  SEL R16, R22, RZ, !P0 ;  /* 0x000000ff16107207 */ /* 0x000fe20004000000 */
[----:B------:R-:W-:Y:S08]  /*aba0*/  BRA.DIV UR4, `(.L_x_196) ;  /* 0x0000003604dc7947 */ /* 0x000ff0000b800000 */
[----:B------:R0:W1:Y:S02]  /*abb0*/  SHFL.IDX PT, R14, R20, RZ, 0x1f ;  /* 0x00001fff140e7589 */ /* 0x00006400000e0000 */
.L_x_273:
        /* <DEDUP_REMOVED lines=10> */
.L_x_276:
[----:B------:R-:W-:Y:S05]  /*ac60*/  @!P6 BRA `(.L_x_197) ;  /* 0x0000000400a0e947 */ /* 0x000fea0003800000 */
[----:B------:R-:W-:-:S04]  /*ac70*/  ISETP.NE.U32.AND P0, PT, R2, RZ, PT ;  /* 0x000000ff0200720c */ /* 0x000fc80003f05070 */
[----:B------:R-:W-:-:S13]  /*ac80*/  ISETP.NE.AND.EX P0, PT, R3, RZ, PT, P0 ;  /* 0x000000ff0300720c */ /* 0x000fda0003f05300 */
[----:B------:R-:W-:Y:S05]  /*ac90*/  @!P0 BRA `(.L_x_199) ;  /* 0x0000000000448947 */ /* 0x000fea0003800000 */
[----:B------:R-:W1:Y:S01]  /*aca0*/  LDC R7, c[0x0][0x43c] ;  /* 0x00010f00ff077b82 */ /* 0x000e620000000800 */
[----:B------:R-:W-:Y:S01]  /*acb0*/  ULDC.64 UR4, c[0x0][0x428] ;  /* 0x00010a0000047ab9 */ /* 0x000fe20000000a00 */
[----:B-1----:R-:W-:-:S13]  /*acc0*/  ISETP.NE.AND P0, PT, R7, 0x1, PT ;  /* 0x000000010700780c */ /* 0x002fda0003f05270 */
[----:B------:R-:W1:Y:S02]  /*acd0*/  @P0 LDC.64 R4, c[0x0][0x440] ;  /* 0x00011000ff040b82 */ /* 0x000e640000000a00 */
[----:B-1----:R-:W-:-:S04]  /*ace0*/  @P0 IMAD.HI.U32 R6, R0, R4, RZ ;  /* 0x0000000400060227 */ /* 0x002fc800078e00ff */
[----:B------:R-:W-:Y:S01]  /*acf0*/  IMAD.MOV.U32 R4, RZ, RZ, R0 ;  /* 0x000000ffff047224 */ /* 0x000fe200078e0000 */
[----:B------:R-:W-:Y:S01]  /*ad00*/  @P0 SHF.R.U32.HI R4, RZ, R5, R6 ;  /* 0x00000005ff040219 */ /* 0x000fe20000011606 */
[----:B------:R-:W-:-:S04]  /*ad10*/  IMAD R6, R26, UR4, RZ ;  /* 0x000000041a067c24 */ /* 0x000fc8000f8e02ff */
[----:B------:R-:W-:Y:S02]  /*ad20*/  IMAD.MOV R5, RZ, RZ, -R4 ;  /* 0x000000ffff057224 */ /* 0x000fe400078e0a04 */
[----:B------:R-:W-:Y:S02]  /*ad30*/  IMAD R6, R22, UR5, R6 ;  /* 0x0000000516067c24 */ /* 0x000fe4000f8e0206 */
[----:B------:R-:W-:Y:S01]  /*ad40*/  IMAD R0, R7, R5, R0 ;  /* 0x0000000507007224 */ /* 0x000fe200078e0200 */
[----:B------:R-:W-:-:S03]  /*ad50*/  SHF.R.S32.HI R5, RZ, 0x1f, R4 ;  /* 0x0000001fff057819 */ /* 0x000fc60000011404 */
[----:B------:R-:W-:-:S04]  /*ad60*/  IMAD.WIDE.U32 R4, R22, UR4, R4 ;  /* 0x0000000416047c25 */ /* 0x000fc8000f8e0004 */
[----:B------:R-:W-:Y:S01]  /*ad70*/  IMAD.IADD R6, R5, 0x1, R6 ;  /* 0x0000000105067824 */ /* 0x000fe200078e0206 */
[----:B------:R-:W-:-:S04]  /*ad80*/  LEA R2, P0, R4, R2, 0x2 ;  /* 0x0000000204027211 */ /* 0x000fc800078010ff */
[----:B------:R-:W-:-:S05]  /*ad90*/  LEA.HI.X R3, R4, R3, R6, 0x2, P0 ;  /* 0x0000000304037211 */ /* 0x000fca00000f1406 */
[----:B------:R1:W5:Y:S04]  /*ada0*/  LDG.E R16, desc[UR52][R2.64] ;  /* 0x0000003402107981 */ /* 0x000368000c1e1900 */
.L_x_199:
[----:B-1----:R-:W1:Y:S01]  /*adb0*/  S2R R2, SR_TID.X ;  /* 0x0000000000027919 */ /* 0x002e620000002100 */
[----:B------:R-:W-:Y:S02]  /*adc0*/  SHF.L.U32 R3, R19, 0x1f, RZ ;  /* 0x0000001f13037819 */ /* 0x000fe400000006ff */
[----:B-1----:R-:W-:Y:S01]  /*add0*/  LOP3.LUT R4, R2, 0x7f, RZ, 0xc0, !PT ;  /* 0x0000007f02047812 */ /* 0x002fe200078ec0ff */
[----:B------:R-:W-:-:S03]  /*ade0*/  IMAD R2, R18, 0x8, R17 ;  /* 0x0000000812027824 */ /* 0x000fc600078e0211 */
[----:B------:R-:W-:Y:S01]  /*adf0*/  ISETP.NE.AND P1, PT, R4, RZ, PT ;  /* 0x000000ff0400720c */ /* 0x000fe20003f25270 */
[----:B------:R-:W1:Y:S02]  /*ae00*/  SYNCS.PHASECHK.TRANS64.TRYWAIT P0, [R2+URZ+0x19c80], R3 ;  /* 0x019c8003020075a7 */ /* 0x000e64000800017f */
[----:B-1----:R-:W-:Y:S10]  /*ae10*/  @!P0 BRA `(.L_x_200) ;  /* 0x0000003400808947 */ /* 0x002ff40003800000 */
.L_x_277:
[----:B------:R-:W-:Y:S05]  /*ae20*/  @P1 BRA `(.L_x_201) ;  /* 0x00000000001c1947 */ /* 0x000fea0003800000 */
[----:B------:R-:W2:Y:S01]  /*ae30*/  S2R R4, SR_TID.X ;  /* 0x0000000000047919 */ /* 0x000ea20000002100 */
[----:B------:R-:W-:-:S04]  /*ae40*/  IMAD.MOV.U32 R5, RZ, RZ, 0x3000 ;  /* 0x00003000ff057424 */ /* 0x000fc800078e00ff */
[----:B------:R3:W-:Y:S01]  /*ae50*/  SYNCS.ARRIVE.TRANS64 RZ, [R2+URZ+0x19c70], R5 ;  /* 0x019c700502ff79a7 */ /* 0x0007e2000800003f */
[----:B--2---:R-:W-:-:S04]  /*ae60*/  LOP3.LUT R4, R4, 0x1f, RZ, 0xc0, !PT ;  /* 0x0000001f04047812 */ /* 0x004fc800078ec0ff */
[----:B------:R-:W-:-:S13]  /*ae70*/  ISETP.NE.AND P0, PT, R4, RZ, PT ;  /* 0x000000ff0400720c */ /* 0x000fda0003f05270 */
[----:B---3--:R-:W-:Y:S05]  /*ae80*/  @!P0 BRA `(.L_x_201) ;  /* 0x0000000000048947 */ /* 0x008fea0003800000 */
[----:B------:R-:W-:Y:S01]  /*ae90*/  BPT.TRAP 0x1 ;  /* 0x000000040000795c */ /* 0x000fe20000300000 */
.L_x_201:
[----:B------:R-:W-:Y:S01]  /*aea0*/  IMAD R4, R18, 0x3000, R17 ;  /* 0x0000300012047824 */ /* 0x000fe200078e0211 */
[----:B------:R-:W-:Y:S01]  /*aeb0*/  R2UR UR33, R2 ;  /* 0x00000000022172ca */ /* 0x000fe200000e0000 */
[----:B------:R-:W-:Y:S01]  /*aec0*/  UIADD3 UR4, UP0, UR50, 0x470, URZ ;  /* 0x0000047032047890 */ /* 0x000fe2000ff1e03f */
[----:B------:R-:W-:Y:S01]  /*aed0*/  LEA R0, R0, UR41, 0x7 ;  /* 0x0000002900007c11 */ /* 0x000fe2000f8e38ff */
[----:B------:R-:W-:Y:S01]  /*aee0*/  UMOV UR6, 0x0 ;  /* 0x0000000000067882 */ /* 0x000fe20000000000 */
[----:B------:R-:W-:Y:S01]  /*aef0*/  R2UR UR8, R4 ;  /* 0x00000000040872ca */ /* 0x000fe200000e0000 */
[----:B------:R-:W-:Y:S01]  /*af00*/  UIADD3.X UR5, URZ, UR51, URZ, UP0, !UPT ;  /* 0x000000333f057290 */ /* 0x000fe200087fe43f */
[----:B-----5:R-:W-:Y:S01]  /*af10*/  R2UR UR37, R16 ;  /* 0x00000000102572ca */ /* 0x020fe200000e0000 */
[----:B------:R-:W-:Y:S01]  /*af20*/  UMOV UR7, 0x14f00000 ;  /* 0x14f0000000077882 */ /* 0x000fe20000000000 */
[----:B------:R-:W-:Y:S01]  /*af30*/  R2UR UR35, R0 ;  /* 0x00000000002372ca */ /* 0x000fe200000e0000 */
[----:B------:R-:W-:Y:S01]  /*af40*/  UMOV UR34, URZ ;  /* 0x0000003f00227c82 */ /* 0x000fe20008000000 */
[----:B------:R-:W-:Y:S01]  /*af50*/  UMOV UR18, 0x20 ;  /* 0x0000002000127882 */ /* 0x000fe20000000000 */
[----:B------:R-:W-:Y:S01]  /*af60*/  UMOV UR20, UR36 ;  /* 0x0000002400147c82 */ /* 0x000fe20008000000 */
[----:B------:R-:W-:Y:S01]  /*af70*/  UMOV UR10, 0x40 ;  /* 0x00000040000a7882 */ /* 0x000fe20000000000 */
[----:B------:R-:W-:Y:S01]  /*af80*/  UIADD3 UR33, UR33, 0x19c70, URZ ;  /* 0x00019c7021217890 */ /* 0x000fe2000fffe03f */
[----:B------:R-:W-:-:S03]  /*af90*/  UMOV UR12, UR36 ;  /* 0x00000024000c7c82 */ /* 0x000fc60008000000 */
[----:B------:R-:W-:Y:S02]  /*afa0*/  UIADD3 UR32, UR8, 0x9000, URZ ;  /* 0x0000900008207890 */ /* 0x000fe4000fffe03f */
[----:B------:R-:W-:Y:S02]  /*afb0*/  UIADD3 UR16, UR8, 0xa000, URZ ;  /* 0x0000a00008107890 */ /* 0x000fe4000fffe03f */
        /* <DEDUP_REMOVED lines=8> */
[----:B------:R2:W-:Y:S01]  /*b040*/  UTMALDG.4D [UR16], [UR4], desc[UR6] ;  /* 0x00000610040075b4 */ /* 0x0005e20008019000 */
[----:B------:R2:W-:Y:S01]  /*b050*/  UTMALDG.4D [UR8], [UR4], desc[UR6] ;  /* 0x00000608040075b4 */ /* 0x0005e20008019000 */
[----:B------:R-:W3:Y:S02]  /*b060*/  SYNCS.PHASECHK.TRANS64.TRYWAIT P0, [R2+URZ+0x19c40], R3 ;  /* 0x019c4003020075a7 */ /* 0x000ee4000800017f */
[----:B--23--:R-:W-:Y:S05]  /*b070*/  @!P0 BRA `(.L_x_202) ;  /* 0x0000003000fc8947 */ /* 0x00cfea0003800000 */
.L_x_278:
        /* <DEDUP_REMOVED lines=8> */
.L_x_203:
        /* <DEDUP_REMOVED lines=31> */
.L_x_197:
[----:B------:R-:W-:Y:S05]  /*b2f0*/  WARPSYNC.ALL ;  /* 0x0000000000007948 */ /* 0x000fea0003800000 */
[----:B------:R-:W-:Y:S01]  /*b300*/  VIADD R0, R17, 0xf000 ;  /* 0x0000f00011007836 */ /* 0x000fe20000000000 */
[----:B------:R-:W-:Y:S01]  /*b310*/  USHF.R.S32.HI UR4, URZ, 0x1f, UR54 ;  /* 0x0000001f3f047899 */ /* 0x000fe20008011436 */
[----:B------:R-:W-:Y:S01]  /*b320*/  BAR.SYNC.DEFER_BLOCKING 0x8, 0x200 ;  /* 0x0208000000007b1d */ /* 0x000fe20000010000 */
[----:B------:R-:W-:Y:S02]  /*b330*/  USHF.R.S32.HI UR47, URZ, 0x1f, UR36 ;  /* 0x0000001f3f2f7899 */ /* 0x000fe40008011424 */
[----:B------:R-:W-:-:S03]  /*b340*/  LOP3.LUT P0, RZ, R0, 0x9f, RZ, 0xc0, !PT ;  /* 0x0000009f00ff7812 */ /* 0x000fc6000780c0ff */
[----:B------:R-:W-:Y:S01]  /*b350*/  ULDC.64 UR6, c[0x0][0x298] ;  /* 0x0000a60000067ab9 */ /* 0x000fe20000000a00 */
[----:B------:R-:W-:Y:S01]  /*b360*/  ULDC.64 UR8, c[0x0][0xa00] ;  /* 0x0002800000087ab9 */ /* 0x000fe20000000a00 */
[----:B------:R-:W-:Y:S01]  /*b370*/  UIMAD UR4, UR4, UR6, URZ ;  /* 0x00000006040472a4 */ /* 0x000fe2000f8e023f */
[----:B------:R-:W-:Y:S01]  /*b380*/  BSSY B6, `(.L_x_204) ;  /* 0x0000019000067945 */ /* 0x000fe20003800000 */
[----:B------:R-:W-:Y:S02]  /*b390*/  UISETP.NE.U32.AND UP0, UPT, UR8, URZ, UPT ;  /* 0x0000003f0800728c */ /* 0x000fe4000bf05070 */
[----:B------:R-:W-:Y:S02]  /*b3a0*/  UIMAD.WIDE.U32 UR56, UR54, UR6, URZ ;  /* 0x00000006363872a5 */ /* 0x000fe4000f8e003f */
[----:B------:R-:W-:Y:S02]  /*b3b0*/  UIMAD UR4, UR54, UR7, UR4 ;  /* 0x00000007360472a4 */ /* 0x000fe4000f8e0204 */
[----:B------:R-:W-:-:S02]  /*b3c0*/  UISETP.NE.AND.EX UP0, UPT, UR9, URZ, UPT, UP0 ;  /* 0x0000003f0900728c */ /* 0x000fc4000bf05300 */
[----:B------:R-:W-:Y:S02]  /*b3d0*/  UIADD3 UR49, UR57, UR4, URZ ;  /* 0x0000000439317290 */ /* 0x000fe4000fffe03f */
[----:B------:R-:W-:Y:S02]  /*b3e0*/  USEL UR46, UR46, URZ, !UP0 ;  /* 0x0000003f2e2e7287 */ /* 0x000fe4000c000000 */
[----:B------:R-:W-:Y:S01]  /*b3f0*/  USEL UR37, UR48, URZ, !UP0 ;  /* 0x0000003f30257287 */ /* 0x000fe2000c000000 */
[----:B------:R-:W-:Y:S11]  /*b400*/  @!P0 BRA `(.L_x_205) ;  /* 0x0000000000408947 */ /* 0x000ff60003800000 */
[----:B-12---:R-:W-:Y:S01]  /*b410*/  MOV R2, 0x0 ;  /* 0x0000000000027802 */ /* 0x006fe20000000f00 */
[----:B------:R-:W-:Y:S01]  /*b420*/  ULDC.64 UR6, c[0x4][0x98] ;  /* 0x0100260000067ab9 */ /* 0x000fe20000000a00 */
[----:B------:R-:W-:Y:S01]  /*b430*/  ULDC.64 UR8, c[0x4][0xa0] ;  /* 0x0100280000087ab9 */ /* 0x000fe20000000a00 */
[----:B------:R-:W-:Y:S01]  /*b440*/  ULDC.64 UR4, c[0x4][0x28] ;  /* 0x01000a0000047ab9 */ /* 0x000fe20000000a00 */
[----:B------:R-:W-:Y:S02]  /*b450*/  IMAD.U32 R4, RZ, RZ, UR6 ;  /* 0x00000006ff047e24 */ /* 0x000fe4000f8e00ff */
[----:B------:R-:W1:Y:S01]  /*b460*/  LDC.64 R2, c[0x4][R2] ;  /* 0x0100000002027b82 */ /* 0x000e620000000a00 */
        /* <DEDUP_REMOVED lines=8> */
[----:B0-----:R-:W-:-:S07]  /*b4f0*/  LEPC R20, `(.L_x_205) ;  /* 0x000000001014794e */ /* 0x001fce0000000000 */
[----:B-1----:R-:W-:Y:S05]  /*b500*/  CALL.ABS.NOINC R2 ;  /* 0x0000000002007343 */ /* 0x002fea0003c00000 */
.L_x_205:
[----:B------:R-:W-:Y:S05]  /*b510*/  BSYNC B6 ;  /* 0x0000000000067941 */ /* 0x000fea0003800000 */
.L_x_204:
[----:B------:R-:W3:Y:S01]  /*b520*/  LDC R7, c[0x0][0x448] ;  /* 0x00011200ff077b82 */ /* 0x000ee20000000800 */
[----:B-12---:R-:W0:Y:S01]  /*b530*/  S2R R2, SR_TID.X ;  /* 0x0000000000027919 */ /* 0x006e220000002100 */
[----:B------:R-:W-:Y:S01]  /*b540*/  ULDC.64 UR8, c[0x0][0x2d8] ;  /* 0x0000b60000087ab9 */ /* 0x000fe20000000a00 */
[----:B------:R-:W-:Y:S01]  /*b550*/  UMOV UR48, UR56 ;  /* 0x0000003800307c82 */ /* 0x000fe20008000000 */
[----:B------:R-:W-:Y:S01]  /*b560*/  UIMAD UR6, UR47, UR8, URZ ;  /* 0x000000082f0672a4 */ /* 0x000fe2000f8e023f */
[----:B------:R-:W1:Y:S01]  /*b570*/  S2R R21, SR_TID.X ;  /* 0x0000000000157919 */ /* 0x000e620000002100 */
[----:B------:R-:W-:Y:S02]  /*b580*/  UIMAD.WIDE.U32 UR4, UR36, UR8, UR48 ;  /* 0x00000008240472a5 */ /* 0x000fe4000f8e0030 */
[----:B------:R-:W-:Y:S01]  /*b590*/  UIMAD UR6, UR36, UR9, UR6 ;  /* 0x00000009240672a4 */ /* 0x000fe2000f8e0206 */
[----:B------:R-:W-:Y:S02]  /*b5a0*/  ULDC.64 UR10, c[0x0][0x280] ;  /* 0x0000a000000a7ab9 */ /* 0x000fe40000000a00 */
[----:B------:R-:W-:Y:S01]  /*b5b0*/  ULDC.64 UR8, c[0x0][0x2e0] ;  /* 0x0000b80000087ab9 */ /* 0x000fe20000000a00 */
[----:B------:R-:W-:-:S02]  /*b5c0*/  UIADD3 UR5, UR5, UR6, URZ ;  /* 0x0000000605057290 */ /* 0x000fc4000fffe03f */
[----:B------:R-:W-:Y:S02]  /*b5d0*/  UIMAD UR6, UR37, UR8, URZ ;  /* 0x00000008250672a4 */ /* 0x000fe4000f8e023f */
[----:B------:R-:W-:Y:S02]  /*b5e0*/  UIMAD.WIDE.U32 UR4, UR46, UR8, UR4 ;  /* 0x000000082e0472a5 */ /* 0x000fe4000f8e0004 */
[----:B------:R-:W-:-:S03]  /*b5f0*/  UIMAD UR6, UR46, UR9, UR6 ;  /* 0x000000092e0672a4 */ /* 0x000fc6000f8e0206 */
[----:B------:R-:W-:Y:S01]  /*b600*/  ULDC.64 UR8, c[0x0][0x2c8] ;  /* 0x0000b20000087ab9 */ /* 0x000fe20000000a00 */
[----:B------:R-:W-:Y:S01]  /*b610*/  UIADD3 UR5, UR5, UR6, URZ ;  /* 0x0000000605057290 */ /* 0x000fe2000fffe03f */
[----:B---3--:R-:W-:Y:S02]  /*b620*/  ISETP.NE.AND P0, PT, R7, 0x1, PT ;  /* 0x000000010700780c */ /* 0x008fe40003f05270 */
[----:B------:R-:W-:Y:S01]  /*b630*/  ULDC.64 UR6, c[0x0][0x2d0] ;  /* 0x0000b40000067ab9 */ /* 0x000fe20000000a00 */
[C---:B0-----:R-:W-:Y:S01]  /*b640*/  LOP3.LUT R20, R2.reuse, 0x7f, RZ, 0xc0, !PT ;  /* 0x0000007f02147812 */ /* 0x041fe200078ec0ff */
[----:B------:R-:W-:-:S09]  /*b650*/  IMAD.SHL.U32 R2, R2, 0x40, RZ ;  /* 0x0000004002027824 */ /* 0x000fd200078e00ff */
[----:B------:R-:W0:Y:S01]  /*b660*/  @P0 LDC R3, c[0x0][0x44c] ;  /* 0x00011300ff030b82 */ /* 0x000e220000000800 */
[----:B------:R-:W-:Y:S01]  /*b670*/  SHF.R.U32.HI R20, RZ, 0x1, R20 ;  /* 0x00000001ff147819 */ /* 0x000fe20000011614 */
[----:B-1----:R-:W-:-:S03]  /*b680*/  IMAD.SHL.U32 R21, R21, 0x10, RZ ;  /* 0x0000001015157824 */ /* 0x002fc600078e00ff */
[----:B------:R-:W-:Y:S02]  /*b690*/  LOP3.LUT R2, R20, 0x40, R2, 0xf8, !PT ;  /* 0x0000004014027812 */ /* 0x000fe400078ef802 */
[----:B------:R-:W-:Y:S01]  /*b6a0*/  LOP3.LUT R21, R21, 0x10, RZ, 0xc0, !PT ;  /* 0x0000001015157812 */ /* 0x000fe200078ec0ff */
[----:B------:R-:W1:Y:S01]  /*b6b0*/  @P0 LDC R5, c[0x0][0x450] ;  /* 0x00011400ff050b82 */ /* 0x000e620000000800 */
[----:B------:R-:W2:Y:S01]  /*b6c0*/  S2R R20, SR_TID.X ;  /* 0x0000000000147919 */ /* 0x000ea20000002100 */
[----:B------:R-:W-:Y:S01]  /*b6d0*/  IMAD R6, R25, 0xc0, R2 ;  /* 0x000000c019067824 */ /* 0x000fe200078e0202 */
[C---:B------:R-:W-:Y:S02]  /*b6e0*/  LOP3.LUT R9, R21.reuse, 0x20, RZ, 0xfc, !PT ;  /* 0x0000002015097812 */ /* 0x040fe400078efcff */
[----:B------:R-:W-:Y:S01]  /*b6f0*/  LOP3.LUT R11, R21, 0x40, RZ, 0xfc, !PT ;  /* 0x00000040150b7812 */ /* 0x000fe200078efcff */
[----:B------:R-:W-:Y:S02]  /*b700*/  IMAD.MOV.U32 R2, RZ, RZ, R6 ;  /* 0x000000ffff027224 */ /* 0x000fe400078e0006 */
[----:B0-----:R-:W-:-:S05]  /*b710*/  @P0 IMAD.HI.U32 R0, R6, R3, RZ ;  /* 0x0000000306000227 */ /* 0x001fca00078e00ff */
[----:B-1----:R-:W-:Y:S01]  /*b720*/  @P0 SHF.R.U32.HI R2, RZ, R5, R0 ;  /* 0x00000005ff020219 */ /* 0x002fe20000011600 */
[----:B------:R-:W-:-:S03]  /*b730*/  IMAD.U32 R5, RZ, RZ, UR6 ;  /* 0x00000006ff057e24 */ /* 0x000fc6000f8e00ff */
[----:B------:R-:W-:-:S05]  /*b740*/  SHF.R.S32.HI R0, RZ, 0x1f, R2 ;  /* 0x0000001fff007819 */ /* 0x000fca0000011402 */
[----:B------:R-:W-:Y:S02]  /*b750*/  IMAD R3, R0, UR6, RZ ;  /* 0x0000000600037c24 */ /* 0x000fe4000f8e02ff */
[----:B------:R-:W-:Y:S02]  /*b760*/  IMAD.MOV R0, RZ, RZ, -R2 ;  /* 0x000000ffff007224 */ /* 0x000fe400078e0a02 */
[C---:B------:R-:W-:Y:S02]  /*b770*/  IMAD R4, R2.reuse, UR7, R3 ;  /* 0x0000000702047c24 */ /* 0x040fe4000f8e0203 */
[----:B------:R-:W-:-:S04]  /*b780*/  IMAD.WIDE.U32 R2, R2, R5, UR4 ;  /* 0x0000000402027e25 */ /* 0x000fc8000f8e0005 */
[----:B------:R-:W-:Y:S02]  /*b790*/  IMAD R0, R7, R0, R6 ;  /* 0x0000000007007224 */ /* 0x000fe400078e0206 */
[----:B------:R-:W-:Y:S02]  /*b7a0*/  IMAD.IADD R3, R3, 0x1, R4 ;  /* 0x0000000103037824 */ /* 0x000fe400078e0204 */
[----:B------:R-:W-:Y:S01]  /*b7b0*/  VIADD R6, R6, 0x80 ;  /* 0x0000008006067836 */ /* 0x000fe20000000000 */
[----:B------:R-:W-:Y:S01]  /*b7c0*/  SHF.R.S32.HI R4, RZ, 0x1f, R0 ;  /* 0x0000001fff047819 */ /* 0x000fe20000011400 */
[----:B------:R-:W-:-:S04]  /*b7d0*/  IMAD.WIDE.U32 R2, R0, UR8, R2 ;  /* 0x0000000800027c25 */ /* 0x000fc8000f8e0002 */
[----:B------:R-:W-:Y:S02]  /*b7e0*/  IMAD R4, R4, UR8, RZ ;  /* 0x0000000804047c24 */ /* 0x000fe4000f8e02ff */
[----:B--2---:R-:W-:Y:S02]  /*b7f0*/  IMAD.SHL.U32 R10, R20, 0x10, RZ ;  /* 0x00000010140a7824 */ /* 0x004fe400078e00ff */
[----:B------:R-:W-:Y:S01]  /*b800*/  IMAD R4, R0, UR9, R4 ;  /* 0x0000000900047c24 */ /* 0x000fe2000f8e0204 */
[----:B------:R-:W-:Y:S02]  /*b810*/  IADD3 R0, P1, R2, UR10, RZ ;  /* 0x0000000a02007c10 */ /* 0x000fe4000ff3e0ff */
[----:B------:R-:W0:Y:S01]  /*b820*/  @P0 LDC R2, c[0x0][0x44c] ;  /* 0x00011300ff020b82 */ /* 0x000e220000000800 */
[----:B------:R-:W-:Y:S02]  /*b830*/  LOP3.LUT R10, R10, 0x10, RZ, 0xc0, !PT ;  /* 0x000000100a0a7812 */ /* 0x000fe400078ec0ff */
[----:B------:R-:W-:-:S05]  /*b840*/  IADD3.X R4, R3, UR11, R4, P1, !PT ;  /* 0x0000000b03047c10 */ /* 0x000fca0008ffe404 */
[----:B------:R-:W1:Y:S01]  /*b850*/  @P0 LDC R3, c[0x0][0x450] ;  /* 0x00011400ff030b82 */ /* 0x000e620000000800 */
[----:B0-----:R-:W-:-:S04]  /*b860*/  @P0 IMAD.HI.U32 R8, R6, R2, RZ ;  /* 0x0000000206080227 */ /* 0x001fc800078e00ff */
[----:B------:R-:W-:Y:S01]  /*b870*/  IMAD.MOV.U32 R2, RZ, RZ, R6 ;  /* 0x000000ffff027224 */ /* 0x000fe200078e0006 */
[----:B-1----:R-:W-:-:S05]  /*b880*/  @P0 SHF.R.U32.HI R2, RZ, R3, R8 ;  /* 0x00000003ff020219 */ /* 0x002fca0000011608 */
[----:B------:R-:W-:-:S04]  /*b890*/  IMAD.MOV R3, RZ, RZ, -R2 ;  /* 0x000000ffff037224 */ /* 0x000fc800078e0a02 */
[----:B------:R-:W-:Y:S01]  /*b8a0*/  IMAD R6, R7, R3, R6 ;  /* 0x0000000307067224 */ /* 0x000fe200078e0206 */
[----:B------:R-:W-:-:S05]  /*b8b0*/  SHF.R.S32.HI R3, RZ, 0x1f, R2 ;  /* 0x0000001fff037819 */ /* 0x000fca0000011402 */
[----:B------:R-:W-:-:S04]  /*b8c0*/  IMAD R3, R3, UR6, RZ ;  /* 0x0000000603037c24 */ /* 0x000fc8000f8e02ff */
[C---:B------:R-:W-:Y:S02]  /*b8d0*/  IMAD R8, R2.reuse, UR7, R3 ;  /* 0x0000000702087c24 */ /* 0x040fe4000f8e0203 */
[----:B------:R-:W-:Y:S01]  /*b8e0*/  IMAD.WIDE.U32 R2, R2, R5, UR4 ;  /* 0x0000000402027e25 */ /* 0x000fe2000f8e0005 */
[----:B------:R-:W-:Y:S01]  /*b8f0*/  ULDC UR4, c[0x0][0x2b8] ;  /* 0x0000ae0000047ab9 */ /* 0x000fe20000000800 */
[----:B------:R-:W-:Y:S02]  /*b900*/  SHF.R.S32.HI R5, RZ, 0x1f, R6 ;  /* 0x0000001fff057819 */ /* 0x000fe40000011406 */
[----:B------:R-:W-:Y:S01]  /*b910*/  ISETP.GE.AND P1, PT, R9, UR4, PT ;  /* 0x0000000409007c0c */ /* 0x000fe2000bf26270 */
[----:B------:R-:W-:Y:S01]  /*b920*/  IMAD.IADD R3, R3, 0x1, R8 ;  /* 0x0000000103037824 */ /* 0x000fe200078e0208 */
[----:B------:R0:W5:Y:S01]  /*b930*/  LDL R9, [R1+0x4] ;  /* 0x0000040001097983 */ /* 0x0001620000100800 */
[----:B------:R-:W-:Y:S01]  /*b940*/  IMAD R5, R5, UR8, RZ ;  /* 0x0000000805057c24 */ /* 0x000fe2000f8e02ff */
[----:B------:R-:W-:Y:S01]  /*b950*/  ISETP.GE.AND P2, PT, R10, UR4, PT ;  /* 0x000000040a007c0c */ /* 0x000fe2000bf46270 */
[----:B------:R-:W-:-:S04]  /*b960*/  IMAD.WIDE.U32 R2, R6, UR8, R2 ;  /* 0x0000000806027c25 */ /* 0x000fc8000f8e0002 */
[----:B------:R-:W-:Y:S01]  /*b970*/  IMAD R6, R6, UR9, R5 ;  /* 0x0000000906067c24 */ /* 0x000fe2000f8e0205 */
[----:B------:R-:W-:-:S04]  /*b980*/  IADD3 R5, P0, R2, UR10, RZ ;  /* 0x0000000a02057c10 */ /* 0x000fc8000ff1e0ff */
[----:B------:R-:W-:Y:S02]  /*b990*/  IADD3.X R6, R3, UR11, R6, P0, !PT ;  /* 0x0000000b03067c10 */ /* 0x000fe400087fe406 */
[----:B------:R-:W-:Y:S01]  /*b9a0*/  ISETP.GE.AND P0, PT, R11, UR4, PT ;  /* 0x000000040b007c0c */ /* 0x000fe2000bf06270 */
[----:B------:R-:W-:Y:S01]  /*b9b0*/  UMOV UR4, 0xffffffff ;  /* 0xffffffff00047882 */ /* 0x000fe20000000000 */
[----:B------:R-:W-:-:S04]  /*b9c0*/  LOP3.LUT R20, R20, 0x7f, RZ, 0xc0, !PT ;  /* 0x0000007f14147812 */ /* 0x000fc800078ec0ff */
[----:B------:R-:W-:Y:S01]  /*b9d0*/  SHF.R.U32.HI R8, RZ, 0x1, R20 ;  /* 0x00000001ff087819 */ /* 0x000fe20000011614 */
[----:B0-----:R-:W-:Y:S06]  /*b9e0*/  BRA.DIV UR4, `(.L_x_206) ;  /* 0x0000002a04b47947 */ /* 0x001fec000b800000 */
[----:B------:R-:W0:Y:S01]  /*b9f0*/  SHFL.IDX PT, R3, R0, RZ, 0x1e1f ;  /* 0x001e1fff00037589 */ /* 0x000e2200000e0000 */
[----:B------:R-:W-:Y:S02]  /*ba00*/  IMAD R27, R27, R7, RZ ;  /* 0x000000071b1b7224 */ /* 0x000fe400078e02ff */
[----:B------:R-:W-:Y:S01]  /*ba10*/  IMAD R25, R25, 0xc0, R8 ;  /* 0x000000c019197824 */ /* 0x000fe200078e0208 */
[----:B------:R-:W1:Y:S03]  /*ba20*/  SHFL.IDX PT, R2, R4, RZ, 0x1e1f ;  /* 0x001e1fff04027589 */ /* 0x000e6600000e0000 */
[C---:B------:R-:W-:Y:S01]  /*ba30*/  VIADD R8, R25.reuse, 0x40 ;  /* 0x0000004019087836 */ /* 0x040fe20000000000 */
[----:B------:R-:W-:Y:S01]  /*ba40*/  ISETP.GE.AND P4, PT, R25, R27, PT ;  /* 0x0000001b1900720c */ /* 0x000fe20003f86270 */
[----:B------:R-:W2:Y:S04]  /*ba50*/  SHFL.IDX PT, R14, R0, 0x1, 0x1e1f ;  /* 0x003e1f00000e7f89 */ /* 0x000ea800000e0000 */
[----:B------:R-:W3:Y:S04]  /*ba60*/  SHFL.IDX PT, R4, R4, 0x1, 0x1e1f ;  /* 0x003e1f0004047f89 */ /* 0x000ee800000e0000 */
[----:B------:R-:W4:Y:S04]  /*ba70*/  SHFL.IDX PT, R6, R6, RZ, 0x1e1f ;  /* 0x001e1fff06067589 */ /* 0x000f2800000e0000 */
[----:B0-----:R-:W-:-:S05]  /*ba80*/  @!P4 IADD3 R7, P3, R10, R3, RZ ;  /* 0x000000030a07c210 */ /* 0x001fca0007f7e0ff */
[----:B-1----:R-:W-:Y:S02]  /*ba90*/  @!P4 IMAD.X R3, RZ, RZ, R2, P3 ;  /* 0x000000ffff03c224 */ /* 0x002fe400018e0602 */
[----:B------:R-:W-:-:S05]  /*baa0*/  @!P4 IMAD.MOV.U32 R2, RZ, RZ, R7 ;  /* 0x000000ffff02c224 */ /* 0x000fca00078e0007 */
[----:B-----5:R-:W-:Y:S04]  /*bab0*/  @!P4 LDGSTS.E.BYPASS.LTC128B.128 [R9+0xf000], desc[UR52][R2.64], !P2 ;  /* 0x0f0000000209cfae */ /* 0x020fe8000d101d74 */
[----:B------:R-:W-:Y:S04]  /*bac0*/  @!P4 LDGSTS.E.BYPASS.LTC128B.128 [R9+0x10800], desc[UR52][R2.64+0x20], !P1 ;  /* 0x108000200209cfae */ /* 0x000fe8000c901d74 */
[----:B------:R0:W-:Y:S01]  /*bad0*/  @!P4 LDGSTS.E.BYPASS.LTC128B.128 [R9+0x12000], desc[UR52][R2.64+0x40], !P0 ;  /* 0x120000400209cfae */ /* 0x0001e2000c101d74 */
[----:B------:R-:W-:-:S13]  /*bae0*/  ISETP.GE.AND P4, PT, R8, R27, PT ;  /* 0x0000001b0800720c */ /* 0x000fda0003f86270 */
[----:B--2---:R-:W-:-:S05]  /*baf0*/  @!P4 IADD3 R14, P3, R10, R14, RZ ;  /* 0x0000000e0a0ec210 */ /* 0x004fca0007f7e0ff */
[----:B---3--:R-:W-:Y:S02]  /*bb00*/  @!P4 IMAD.X R7, RZ, RZ, R4, P3 ;  /* 0x000000ffff07c224 */ /* 0x008fe400018e0604 */
[----:B0-----:R-:W-:Y:S02]  /*bb10*/  @!P4 IMAD.MOV.U32 R2, RZ, RZ, R14 ;  /* 0x000000ffff02c224 */ /* 0x001fe400078e000e */
[----:B------:R-:W-:Y:S01]  /*bb20*/  @!P4 IMAD.MOV.U32 R3, RZ, RZ, R7 ;  /* 0x000000ffff03c224 */ /* 0x000fe200078e0007 */
[----:B------:R0:W1:Y:S04]  /*bb30*/  SHFL.IDX PT, R14, R5, RZ, 0x1e1f ;  /* 0x001e1fff050e7589 */ /* 0x00006800000e0000 */
[----:B------:R0:W-:Y:S04]  /*bb40*/  @!P4 LDGSTS.E.BYPASS.LTC128B.128 [R9+0xf800], desc[UR52][R2.64], !P2 ;  /* 0x0f8000000209cfae */ /* 0x0001e8000d101d74 */
[----:B------:R0:W-:Y:S04]  /*bb50*/  @!P4 LDGSTS.E.BYPASS.LTC128B.128 [R9+0x11000], desc[UR52][R2.64+0x20], !P1 ;  /* 0x110000200209cfae */ /* 0x0001e8000c901d74 */
[----:B----4-:R0:W-:Y:S02]  /*bb60*/  @!P4 LDGSTS.E.BYPASS.LTC128B.128 [R9+0x12800], desc[UR52][R2.64+0x40], !P0 ;  /* 0x128000400209cfae */ /* 0x0101e4000c101d74 */
.L_x_285:
[----:B------:R-:W-:Y:S01]  /*bb70*/  VIADD R0, R25, 0x80 ;  /* 0x0000008019007836 */ /* 0x000fe20000000000 */
[----:B------:R-:W-:Y:S04]  /*bb80*/  BSSY B0, `(.L_x_207) ;  /* 0x000000b000007945 */ /* 0x000fe80003800000 */
[----:B------:R-:W-:-:S13]  /*bb90*/  ISETP.GE.AND P3, PT, R0, R27, PT ;  /* 0x0000001b0000720c */ /* 0x000fda0003f66270 */
[----:B------:R-:W-:Y:S05]  /*bba0*/  @P3 BRA `(.L_x_208) ;  /* 0x0000000000203947 */ /* 0x000fea0003800000 */
[----:B01----:R-:W-:-:S05]  /*bbb0*/  IADD3 R2, P3, R10, R14, RZ ;  /* 0x0000000e0a027210 */ /* 0x003fca0007f7e0ff */
[----:B------:R-:W-:-:S05]  /*bbc0*/  IMAD.X R3, RZ, RZ, R6, P3 ;  /* 0x000000ffff037224 */ /* 0x000fca00018e0606 */
[----:B------:R-:W-:Y:S01]  /*bbd0*/  @!PT LDS RZ, [RZ] ;  /* 0x00000000fffff984 */ /* 0x000fe20000000800 */
[----:B------:R-:W-:Y:S01]  /*bbe0*/  @!PT LDS RZ, [RZ] ;  /* 0x00000000fffff984 */ /* 0x000fe20000000800 */
[----:B------:R-:W-:Y:S01]  /*bbf0*/  @!PT LDS RZ, [RZ] ;  /* 0x00000000fffff984 */ /* 0x000fe20000000800 */
[----:B------:R2:W-:Y:S04]  /*bc00*/  LDGSTS.E.BYPASS.LTC128B.128 [R9+0x10000], desc[UR52][R2.64], !P2 ;  /* 0x1000000002097fae */ /* 0x0005e8000d101d74 */
[----:B------:R2:W-:Y:S04]  /*bc10*/  LDGSTS.E.BYPASS.LTC128B.128 [R9+0x11800], desc[UR52][R2.64+0x20], !P1 ;  /* 0x1180002002097fae */ /* 0x0005e8000c901d74 */
[----:B------:R2:W-:Y:S02]  /*bc20*/  LDGSTS.E.BYPASS.LTC128B.128 [R9+0x13000], desc[UR52][R2.64+0x40], !P0 ;  /* 0x1300004002097fae */ /* 0x0005e4000c101d74 */
.L_x_208:
[----:B------:R-:W-:Y:S05]  /*bc30*/  BSYNC B0 ;  /* 0x0000000000007941 */ /* 0x000fea0003800000 */
.L_x_207:
[----:B------:R-:W-:Y:S01]  /*bc40*/  NOP ;  /* 0x0000000000007918 */ /* 0x000fe20000000000 */
[----:B------:R-:W-:-:S13]  /*bc50*/  PLOP3.LUT P0, PT, PT, PT, PT, 0x80, 0x0 ;  /* 0x000000000000781c */ /* 0x000fda0003f0f070 */
.L_x_209:
[----:B------:R-:W-:Y:S02]  /*bc60*/  PLOP3.LUT P1, PT, P1, P0, PT, 0xa2, 0x0 ;  /* 0x000000000000781c */ /* 0x000fe40000f21472 */
[----:B------:R-:W-:-:S08]  /*bc70*/  @P0 R2UR P1, UR4, R17 ;  /* 0x00000000110402ca */ /* 0x000fd00000020000 */
[----:B------:R-:W-:-:S05]  /*bc80*/  @P0 PLOP3.LUT P0, PT, P1, PT, PT, 0x80, 0x0 ;  /* 0x000000000000081c */ /* 0x000fca0000f0f070 */
[----:B------:R-:W-:Y:S01]  /*bc90*/  @!P1 SYNCS.ARRIVE.TRANS64.RED.A0T1 RZ, [UR4+0x19c00], RZ ;  /* 0x019c00ffffff99a7 */ /* 0x000fe20008200404 */
[----:B------:R-:W-:Y:S07]  /*bca0*/  @!P1 ARRIVES.LDGSTSBAR.64.TRANSCNT [UR4+0x19c00] ;  /* 0x019c0000ff0099b0 */ /* 0x000fee0008000a84 */
[----:B------:R-:W-:Y:S05]  /*bcb0*/  @P0 BRA.U.ANY `(.L_x_209) ;  /* 0xfffffffd00e80947 */ /* 0x000fea000393ffff */
[----:B0-2---:R-:W2:Y:S02]  /*bcc0*/  LDL.LU R2, [R1+0x8] ;  /* 0x0000080001027983 */ /* 0x005ea40000300800 */
[----:B--2---:R-:W-:-:S05]  /*bcd0*/  VIADD R2, R2, 0x1 ;  /* 0x0000000102027836 */ /* 0x004fca0000000000 */
[----:B------:R0:W-:Y:S01]  /*bce0*/  STL [R1+0x8], R2 ;  /* 0x0000080201007387 */ /* 0x0001e20000100800 */
[----:B------:R-:W-:-:S04]  /*bcf0*/  LEA.HI R0, R2, R2, RZ, 0x1 ;  /* 0x0000000202007211 */ /* 0x000fc800078f08ff */
[----:B------:R-:W-:-:S05]  /*bd00*/  LOP3.LUT R0, R0, 0xfffffffe, RZ, 0xc0, !PT ;  /* 0xfffffffe00007812 */ /* 0x000fca00078ec0ff */
[----:B------:R-:W-:-:S05]  /*bd10*/  IMAD.IADD R0, R2, 0x1, -R0 ;  /* 0x0000000102007824 */ /* 0x000fca00078e0a00 */
[----:B------:R-:W-:Y:S01]  /*bd20*/  SHF.L.U32 R0, R0, 0x1f, RZ ;  /* 0x0000001f00007819 */ /* 0x000fe200000006ff */
[----:B------:R-:W-:Y:S01]  /*bd30*/  NOP ;  /* 0x0000000000007918 */ /* 0x000fe20000000000 */
[----:B------:R0:W-:Y:S01]  /*bd40*/  SYNCS.ARRIVE.TRANS64.A1T0 RZ, [R17+URZ+0x19c00], RZ ;  /* 0x019c00ff11ff79a7 */ /* 0x0001e2000810003f */
[----:B------:R-:W-:Y:S01]  /*bd50*/  BSSY B0, `(.L_x_210) ;  /* 0x0000003000007945 */ /* 0x000fe20003800000 */
[----:B------:R-:W2:Y:S03]  /*bd60*/  SYNCS.PHASECHK.TRANS64.TRYWAIT P0, [R17+URZ+0x19c20], R0 ;  /* 0x019c2000110075a7 */ /* 0x000ea6000800017f */
[----:B0-2---:R-:W-:Y:S05]  /*bd70*/  @!P0 BRA `(.L_x_211) ;  /* 0x0000002800b88947 */ /* 0x005fea0003800000 */
.L_x_286:
[----:B------:R-:W-:Y:S05]  /*bd80*/  BSYNC B0 ;  /* 0x0000000000007941 */ /* 0x000fea0003800000 */
.L_x_210:
[----:B------:R-:W-:-:S06]  /*bd90*/  UISETP.GE.AND UP0, UPT, UR40, 0x81, UPT ;  /* 0x000000812800788c */ /* 0x000fcc000bf06270 */
[----:B------:R-:W-:-:S13]  /*bda0*/  PLOP3.LUT P0, PT, PT, PT, UP0, 0x80, 0x0 ;  /* 0x000000000000781c */ /* 0x000fda0003f0f008 */
[----:B------:R-:W-:Y:S05]  /*bdb0*/  @!P0 BRA `(.L_x_212) ;  /* 0x0000000c00fc8947 */ /* 0x000fea0003800000 */
[----:B------:R-:W-:Y:S01]  /*bdc0*/  ULEA.HI.SX32 UR4, UR39, 0xfffffffe, 0x19 ;  /* 0xfffffffe27047891 */ /* 0x000fe2000f8fca3f */
[----:B------:R-:W-:Y:S02]  /*bdd0*/  IMAD.MOV.U32 R6, RZ, RZ, R19 ;  /* 0x000000ffff067224 */ /* 0x000fe400078e0013 */
[----:B------:R-:W-:-:S03]  /*bde0*/  IMAD.MOV.U32 R7, RZ, RZ, R18 ;  /* 0x000000ffff077224 */ /* 0x000fc600078e0012 */
[----:B0-----:R-:W-:-:S07]  /*bdf0*/  IMAD.U32 R0, RZ, RZ, UR4 ;  /* 0x00000004ff007e24 */ /* 0x001fce000f8e00ff */
.L_x_236:
[----:B------:R-:W-:Y:S01]  /*be00*/  LOP3.LUT P1, RZ, R23, 0x1, RZ, 0xc0, !PT ;  /* 0x0000000117ff7812 */ /* 0x000fe2000782c0ff */
[----:B------:R-:W-:Y:S01]  /*be10*/  VIADD R18, R7, 0x1 ;  /* 0x0000000107127836 */ /* 0x000fe20000000000 */
[----:B------:R-:W-:Y:S05]  /*be20*/  YIELD ;  /* 0x0000000000007946 */ /* 0x000fea0003800000 */
[----:B------:R-:W-:Y:S01]  /*be30*/  ISETP.NE.AND P0, PT, R18, 0x2, PT ;  /* 0x000000021200780c */ /* 0x000fe20003f05270 */
[----:B------:R-:W-:Y:S03]  /*be40*/  BSSY B0, `(.L_x_213) ;  /* 0x00000a3000007945 */ /* 0x000fe60003800000 */
[----:B------:R-:W-:-:S02]  /*be50*/  SEL R19, RZ, 0x1, P0 ;  /* 0x00000001ff137807 */ /* 0x000fc40000000000 */
[----:B------:R-:W-:Y:S02]  /*be60*/  SEL R18, R18, RZ, P0 ;  /* 0x000000ff12127207 */ /* 0x000fe40000000000 */
[----:B------:R-:W-:Y:S01]  /*be70*/  LOP3.LUT R19, R6, R19, RZ, 0x3c, !PT ;  /* 0x0000001306137212 */ /* 0x000fe200078e3cff */
[----:B0-----:R-:W-:Y:S06]  /*be80*/  @!P1 BRA `(.L_x_214) ;  /* 0x0000000800789947 */ /* 0x001fec0003800000 */
[----:B------:R-:W-:Y:S01]  /*be90*/  ULDC.64 UR4, c[0x0][0x418] ;  /* 0x0001060000047ab9 */ /* 0x000fe20000000a00 */
[----:B------:R-:W-:Y:S01]  /*bea0*/  IMAD.MOV.U32 R8, RZ, RZ, R0 ;  /* 0x000000ffff087224 */ /* 0x000fe200078e0000 */
[----:B------:R-:W-:-:S04]  /*beb0*/  ISETP.NE.U32.AND P0, PT, RZ, UR4, PT ;  /* 0x00000004ff007c0c */ /* 0x000fc8000bf05070 */
[----:B------:R-:W-:-:S13]  /*bec0*/  ISETP.NE.AND.EX P0, PT, RZ, UR5, PT, P0 ;  /* 0x00000005ff007c0c */ /* 0x000fda000bf05300 */
[----:B------:R-:W-:Y:S05]  /*bed0*/  @!P0 BRA `(.L_x_215) ;  /* 0x0000000000448947 */ /* 0x000fea0003800000 */
[----:B------:R-:W0:Y:S01]  /*bee0*/  LDC R8, c[0x0][0x43c] ;  /* 0x00010f00ff087b82 */ /* 0x000e220000000800 */
[----:B------:R-:W-:Y:S02]  /*bef0*/  ULDC.64 UR6, c[0x0][0x428] ;  /* 0x00010a0000067ab9 */ /* 0x000fe40000000a00 */
[----:B------:R-:W-:-:S04]  /*bf00*/  IMAD R5, R26, UR6, RZ ;  /* 0x000000061a057c24 */ /* 0x000fc8000f8e02ff */
[----:B------:R-:W-:Y:S01]  /*bf10*/  IMAD R5, R22, UR7, R5 ;  /* 0x0000000716057c24 */ /* 0x000fe2000f8e0205 */
[----:B0-----:R-:W-:-:S13]  /*bf20*/  ISETP.NE.AND P0, PT, R8, 0x1, PT ;  /* 0x000000010800780c */ /* 0x001fda0003f05270 */
[----:B------:R-:W0:Y:S02]  /*bf30*/  @P0 LDC.64 R2, c[0x0][0x440] ;  /* 0x00011000ff020b82 */ /* 0x000e240000000a00 */
[----:B0-----:R-:W-:-:S04]  /*bf40*/  @P0 IMAD.HI.U32 R4, R0, R2, RZ ;  /* 0x0000000200040227 */ /* 0x001fc800078e00ff */
[----:B------:R-:W-:Y:S01]  /*bf50*/  IMAD.MOV.U32 R2, RZ, RZ, R0 ;  /* 0x000000ffff027224 */ /* 0x000fe200078e0000 */
[----:B------:R-:W-:-:S05]  /*bf60*/  @P0 SHF.R.U32.HI R2, RZ, R3, R4 ;  /* 0x00000003ff020219 */ /* 0x000fca0000011604 */
[----:B------:R-:W-:-:S04]  /*bf70*/  IMAD.MOV R3, RZ, RZ, -R2 ;  /* 0x000000ffff037224 */ /* 0x000fc800078e0a02 */
[----:B------:R-:W-:Y:S01]  /*bf80*/  IMAD R8, R8, R3, R0 ;  /* 0x0000000308087224 */ /* 0x000fe200078e0200 */
[----:B------:R-:W-:-:S03]  /*bf90*/  SHF.R.S32.HI R3, RZ, 0x1f, R2 ;  /* 0x0000001fff037819 */ /* 0x000fc60000011402 */
[----:B------:R-:W-:-:S04]  /*bfa0*/  IMAD.WIDE.U32 R2, R22, UR6, R2 ;  /* 0x0000000616027c25 */ /* 0x000fc8000f8e0002 */
[----:B------:R-:W-:Y:S01]  /*bfb0*/  IMAD.IADD R5, R5, 0x1, R3 ;  /* 0x0000000105057824 */ /* 0x000fe200078e0203 */
[----:B------:R-:W-:-:S04]  /*bfc0*/  LEA R4, P0, R2, UR4, 0x2 ;  /* 0x0000000402047c11 */ /* 0x000fc8000f8010ff */
[----:B------:R-:W-:-:S05]  /*bfd0*/  LEA.HI.X R5, R2, UR5, R5, 0x2, P0 ;  /* 0x0000000502057c11 */ /* 0x000fca00080f1405 */
[----:B------:R0:W5:Y:S04]  /*bfe0*/  LDG.E R16, desc[UR52][R4.64] ;  /* 0x0000003404107981 */ /* 0x000168000c1e1900 */
.L_x_215:
[----:B------:R-:W2:Y:S01]  /*bff0*/  S2R R2, SR_TID.X ;  /* 0x0000000000027919 */ /* 0x000ea20000002100 */
[----:B0-----:R-:W-:Y:S01]  /*c000*/  IMAD R4, R18, 0x8, R17 ;  /* 0x0000000812047824 */ /* 0x001fe200078e0211 */
[----:B------:R-:W-:Y:S01]  /*c010*/  BSSY B1, `(.L_x_216) ;  /* 0x0000006000017945 */ /* 0x000fe20003800000 */
[----:B--2---:R-:W-:Y:S02]  /*c020*/  LOP3.LUT R3, R2, 0x7f, RZ, 0xc0, !PT ;  /* 0x0000007f02037812 */ /* 0x004fe400078ec0ff */
[----:B------:R-:W-:Y:S02]  /*c030*/  SHF.L.U32 R2, R19, 0x1f, RZ ;  /* 0x0000001f13027819 */ /* 0x000fe400000006ff */
[----:B------:R-:W-:Y:S02]  /*c040*/  ISETP.NE.AND P1, PT, R3, RZ, PT ;  /* 0x000000ff0300720c */ /* 0x000fe40003f25270 */
[----:B------:R-:W0:Y:S02]  /*c050*/  SYNCS.PHASECHK.TRANS64.TRYWAIT P0, [R4+URZ+0x19c80], R2 ;  /* 0x019c8002040075a7 */ /* 0x000e24000800017f */
[----:B0-----:R-:W-:Y:S09]  /*c060*/  @!P0 BRA `(.L_x_217) ;  /* 0x0000002800108947 */ /* 0x001ff20003800000 */
.L_x_287:
[----:B------:R-:W-:Y:S05]  /*c070*/  BSYNC B1 ;  /* 0x0000000000017941 */ /* 0x000fea0003800000 */
.L_x_216:
        /* <DEDUP_REMOVED lines=9> */
.L_x_219:
[----:B------:R-:W-:Y:S05]  /*c110*/  BSYNC B1 ;  /* 0x0000000000017941 */ /* 0x000fea0003800000 */
.L_x_218:
[----:B------:R-:W-:Y:S01]  /*c120*/  IMAD.MOV.U32 R5, RZ, RZ, RZ ;  /* 0x000000ffff057224 */ /* 0x000fe200078e00ff */
[----:B------:R-:W-:Y:S01]  /*c130*/  UIADD3 UR4, UP0, UR50, 0x470, URZ ;  /* 0x0000047032047890 */ /* 0x000fe2000ff1e03f */
[----:B------:R-:W-:Y:S01]  /*c140*/  IMAD R9, R18, 0x3000, R17 ;  /* 0x0000300012097824 */ /* 0x000fe200078e0211 */
[----:B------:R-:W-:Y:S01]  /*c150*/  PLOP3.LUT P0, PT, PT, PT, PT, 0x80, 0x0 ;  /* 0x000000000000781c */ /* 0x000fe20003f0f070 */
[----:B------:R-:W-:Y:S01]  /*c160*/  VIADD R3, R4, 0x19c70 ;  /* 0x00019c7004037836 */ /* 0x000fe20000000000 */
[----:B------:R-:W-:Y:S01]  /*c170*/  R2UR UR10, R5 ;  /* 0x00000000050a72ca */ /* 0x000fe200000e0000 */
[----:B------:R-:W-:Y:S01]  /*c180*/  VIADD R10, R9, 0x9000 ;  /* 0x00009000090a7836 */ /* 0x000fe20000000000 */
[----:B------:R-:W-:Y:S01]  /*c190*/  LEA R8, R8, UR41, 0x7 ;  /* 0x0000002908087c11 */ /* 0x000fe2000f8e38ff */
[----:B------:R-:W-:Y:S01]  /*c1a0*/  UIADD3.X UR5, URZ, UR51, URZ, UP0, !UPT ;  /* 0x000000333f057290 */ /* 0x000fe200087fe43f */
[----:B------:R-:W-:Y:S01]  /*c1b0*/  UMOV UR6, 0x0 ;  /* 0x0000000000067882 */ /* 0x000fe20000000000 */
[----:B------:R-:W-:-:S10]  /*c1c0*/  UMOV UR7, 0x14f00000 ;  /* 0x14f0000000077882 */ /* 0x000fd40000000000 */
.L_x_220:
        /* <DEDUP_REMOVED lines=16> */
.L_x_221:
        /* <DEDUP_REMOVED lines=16> */
.L_x_222:
        /* <DEDUP_REMOVED lines=13> */
.L_x_288:
[----:B------:R-:W-:Y:S05]  /*c4a0*/  BSYNC B1 ;  /* 0x0000000000017941 */ /* 0x000fea0003800000 */
.L_x_223:
[----:B------:R-:W-:Y:S01]  /*c4b0*/  BSSY B1, `(.L_x_225) ;  /* 0x000000b000017945 */ /* 0x000fe20003800000 */
[----:B0-2---:R-:W-:Y:S02]  /*c4c0*/  IMAD.MOV.U32 R2, RZ, RZ, 0x0 ;  /* 0x00000000ff027424 */ /* 0x005fe400078e00ff */
[----:B------:R-:W-:Y:S01]  /*c4d0*/  IMAD.MOV.U32 R3, RZ, RZ, 0x14f00000 ;  /* 0x14f00000ff037424 */ /* 0x000fe200078e00ff */
[----:B------:R-:W-:Y:S06]  /*c4e0*/  @P1 BRA `(.L_x_226) ;  /* 0x00000000001c1947 */ /* 0x000fec0003800000 */
[----:B------:R-:W0:Y:S02]  /*c4f0*/  S2R R12, SR_TID.X ;  /* 0x00000000000c7919 */ /* 0x000e240000002100 */
[----:B0-----:R-:W-:Y:S01]  /*c500*/  LOP3.LUT R13, R12, 0x1f, RZ, 0xc0, !PT ;  /* 0x0000001f0c0d7812 */ /* 0x001fe200078ec0ff */
[----:B------:R-:W-:-:S03]  /*c510*/  IMAD.MOV.U32 R12, RZ, RZ, 0x3000 ;  /* 0x00003000ff0c7424 */ /* 0x000fc600078e00ff */
[----:B------:R-:W-:Y:S01]  /*c520*/  ISETP.NE.AND P0, PT, R13, RZ, PT ;  /* 0x000000ff0d00720c */ /* 0x000fe20003f05270 */
[----:B------:R0:W-:-:S12]  /*c530*/  SYNCS.ARRIVE.TRANS64 RZ, [R4+URZ+0x19c30], R12 ;  /* 0x019c300c04ff79a7 */ /* 0x0001d8000800003f */
[----:B0-----:R-:W-:Y:S05]  /*c540*/  @!P0 BRA `(.L_x_226) ;  /* 0x0000000000048947 */ /* 0x001fea0003800000 */
[----:B------:R-:W-:Y:S01]  /*c550*/  BPT.TRAP 0x1 ;  /* 0x000000040000795c */ /* 0x000fe20000300000 */
.L_x_226:
[----:B------:R-:W-:Y:S05]  /*c560*/  BSYNC B1 ;  /* 0x0000000000017941 */ /* 0x000fea0003800000 */
.L_x_225:
        /* <DEDUP_REMOVED lines=8> */
.L_x_227:
        /* <DEDUP_REMOVED lines=9> */
[----:B0-----:R-:W-:Y:S05]  /*c680*/  @P0 BRA.U.ANY `(.L_x_227) ;  /* 0xfffffffd00d80947 */ /* 0x001fea000393ffff */
[----:B------:R-:W-:Y:S01]  /*c690*/  R2UR UR10, R10 ;  /* 0x000000000a0a72ca */ /* 0x000fe200000e0000 */
[----:B------:R-:W-:Y:S01]  /*c6a0*/  VIADD R5, R9, 0x14800 ;  /* 0x0001480009057836 */ /* 0x000fe20000000000 */
[----:B------:R-:W-:Y:S02]  /*c6b0*/  R2UR UR6, R2 ;  /* 0x00000000020672ca */ /* 0x000fe400000e0000 */
[----:B------:R-:W-:Y:S02]  /*c6c0*/  R2UR UR7, R3 ;  /* 0x00000000030772ca */ /* 0x000fe400000e0000 */
[----:B------:R-:W-:-:S13]  /*c6d0*/  PLOP3.LUT P0, PT, PT, PT, PT, 0x80, 0x0 ;  /* 0x000000000000781c */ /* 0x000fda0003f0f070 */
.L_x_228:
        /* <DEDUP_REMOVED lines=15> */
.L_x_229:
        /* <DEDUP_REMOVED lines=10> */
.L_x_214:
[----:B------:R-:W-:Y:S05]  /*c870*/  BSYNC B0 ;  /* 0x0000000000007941 */ /* 0x000fea0003800000 */
.L_x_213:
[----:B------:R-:W-:-:S06]  /*c880*/  UISETP.NE.AND UP0, UPT, UR38, 0x3, UPT ;  /* 0x000000032600788c */ /* 0x000fcc000bf05270 */
[----:B------:R-:W-:-:S13]  /*c890*/  PLOP3.LUT P0, PT, PT, PT, UP0, 0x80, 0x0 ;  /* 0x000000000000781c */ /* 0x000fda0003f0f008 */
[----:B------:R-:W-:Y:S05]  /*c8a0*/  @!P0 BRA `(.L_x_230) ;  /* 0x0000000000048947 */ /* 0x000fea0003800000 */
[----:B------:R-:W-:Y:S01]  /*c8b0*/  BPT.TRAP 0x1 ;  /* 0x000000040000795c */ /* 0x000fe20000300000 */
.L_x_230:
[----:B------:R-:W-:Y:S01]  /*c8c0*/  LOP3.LUT R2, R6, 0x1, RZ, 0x3c, !PT ;  /* 0x0000000106027812 */ /* 0x000fe200078e3cff */
[----:B------:R-:W-:Y:S01]  /*c8d0*/  IMAD R3, R7, 0x8, R17 ;  /* 0x0000000807037824 */ /* 0x000fe200078e0211 */
[----:B------:R-:W-:Y:S01]  /*c8e0*/  BSSY B0, `(.L_x_231) ;  /* 0x0000006000007945 */ /* 0x000fe20003800000 */
[----:B------:R-:W-:Y:S01]  /*c8f0*/  IMAD.U32 R4, RZ, RZ, UR44 ;  /* 0x0000002cff047e24 */ /* 0x000fe2000f8e00ff */
[----:B------:R-:W-:-:S04]  /*c900*/  SHF.L.U32 R2, R2, 0x1f, RZ ;  /* 0x0000001f02027819 */ /* 0x000fc800000006ff */
[----:B------:R-:W0:Y:S01]  /*c910*/  SYNCS.PHASECHK.TRANS64.TRYWAIT P0, [R3+URZ+0x19c70], R2 ;  /* 0x019c7002030075a7 */ /* 0x000e22000800017f */
[----:B------:R-:W-:Y:S01]  /*c920*/  ISETP.NE.AND P1, PT, R4, 0x3, PT ;  /* 0x000000030400780c */ /* 0x000fe20003f25270 */
[----:B0-----:R-:W-:-:S12]  /*c930*/  @!P0 BRA `(.L_x_232) ;  /* 0x0000002000048947 */ /* 0x001fd80003800000 */
.L_x_289:
[----:B------:R-:W-:Y:S05]  /*c940*/  BSYNC B0 ;  /* 0x0000000000007941 */ /* 0x000fea0003800000 */
.L_x_231:
[----:B------:R-:W-:Y:S05]  /*c950*/  @!P1 BRA `(.L_x_233) ;  /* 0x0000000000049947 */ /* 0x000fea0003800000 */
[----:B------:R-:W-:Y:S01]  /*c960*/  BPT.TRAP 0x1 ;  /* 0x000000040000795c */ /* 0x000fe20000300000 */
.L_x_233:
[----:B0-----:R-:W-:Y:S01]  /*c970*/  SHF.L.U32 R2, R6, 0x1f, RZ ;  /* 0x0000001f06027819 */ /* 0x001fe200000006ff */
[----:B------:R-:W-:-:S03]  /*c980*/  IMAD R10, R7, 0x3000, RZ ;  /* 0x00003000070a7824 */ /* 0x000fc600078e02ff */
[----:B------:R-:W0:Y:S02]  /*c990*/  SYNCS.PHASECHK.TRANS64.TRYWAIT P0, [R3+URZ+0x19c60], R2 ;  /* 0x019c6002030075a7 */ /* 0x000e24000800017f */
[----:B0-----:R-:W-:Y:S05]  /*c9a0*/  @!P0 BRA `(.L_x_234) ;  /* 0x0000001c00fc8947 */ /* 0x001fea0003800000 */
.L_x_290:
[----:B------:R-:W0:Y:S01]  /*c9b0*/  LDL R4, [R1] ;  /* 0x0000000001047983 */ /* 0x000e220000100800 */
[----:B------:R-:W-:Y:S05]  /*c9c0*/  WARPSYNC.ALL ;  /* 0x0000000000007948 */ /* 0x000fea0003800000 */
[----:B------:R-:W-:-:S05]  /*c9d0*/  LOP3.LUT R12, R10, R28, RZ, 0xfc, !PT ;  /* 0x0000001c0a0c7212 */ /* 0x000fca00078efcff */
[----:B------:R-:W-:Y:S01]  /*c9e0*/  IMAD.IADD R12, R17, 0x1, R12 ;  /* 0x00000001110c7824 */ /* 0x000fe200078e020c */
[----:B0-----:R-:W-:-:S05]  /*c9f0*/  LOP3.LUT R2, R10, R4, RZ, 0xfc, !PT ;  /* 0x000000040a027212 */ /* 0x001fca00078efcff */
[----:B------:R-:W-:-:S05]  /*ca00*/  IMAD.IADD R2, R17, 0x1, R2 ;  /* 0x0000000111027824 */ /* 0x000fca00078e0202 */
[----:B------:R-:W0:Y:S02]  /*ca10*/  LDSM.16.MT88.4 R4, [R2+0x9000] ;  /* 0x009000000204783b */ /* 0x000e240000004200 */
[C-C-:B0-----:R-:W-:Y:S02]  /*ca20*/  PRMT R8, R4.reuse, 0x6420, R5.reuse ;  /* 0x0000642004087816 */ /* 0x141fe40000000005 */
[----:B------:R-:W-:Y:S02]  /*ca30*/  PRMT R9, R4, 0x7531, R5 ;  /* 0x0000753104097816 */ /* 0x000fe40000000005 */
[C-C-:B------:R-:W-:Y:S02]  /*ca40*/  PRMT R10, R6.reuse, 0x6420, R7.reuse ;  /* 0x00006420060a7816 */ /* 0x140fe40000000007 */
[----:B------:R-:W-:-:S05]  /*ca50*/  PRMT R11, R6, 0x7531, R7 ;  /* 0x00007531060b7816 */ /* 0x000fca0000000007 */
[----:B------:R-:W-:Y:S04]  /*ca60*/  STSM.16.M88.4 [R12+0x3000], R8 ;  /* 0x003000080c007844 */ /* 0x000fe80000000200 */
[----:B------:R-:W0:Y:S02]  /*ca70*/  LDSM.16.MT88.4 R4, [R2+0xa000] ;  /* 0x00a000000204783b */ /* 0x000e240000004200 */
[C-C-:B0-----:R-:W-:Y:S02]  /*ca80*/  PRMT R8, R4.reuse, 0x6420, R5.reuse ;  /* 0x0000642004087816 */ /* 0x141fe40000000005 */
[----:B------:R-:W-:Y:S02]  /*ca90*/  PRMT R9, R4, 0x7531, R5 ;  /* 0x0000753104097816 */ /* 0x000fe40000000005 */
[----:B------:R-:W-:-:S02]  /*caa0*/  PRMT R10, R6, 0x6420, R7 ;  /* 0x00006420060a7816 */ /* 0x000fc40000000007 */
[----:B------:R-:W-:-:S05]  /*cab0*/  PRMT R11, R6, 0x7531, R7 ;  /* 0x00007531060b7816 */ /* 0x000fca0000000007 */
[----:B------:R-:W-:Y:S04]  /*cac0*/  STSM.16.M88.4 [R12+0x4000], R8 ;  /* 0x004000080c007844 */ /* 0x000fe80000000200 */
[----:B------:R-:W0:Y:S02]  /*cad0*/  LDSM.16.MT88.4 R4, [R2+0xb000] ;  /* 0x00b000000204783b */ /* 0x000e240000004200 */
[C-C-:B0-----:R-:W-:Y:S02]  /*cae0*/  PRMT R8, R4.reuse, 0x6420, R5.reuse ;  /* 0x0000642004087816 */ /* 0x141fe40000000005 */
[----:B------:R-:W-:Y:S02]  /*caf0*/  PRMT R9, R4, 0x7531, R5 ;  /* 0x0000753104097816 */ /* 0x000fe40000000005 */
[----:B------:R-:W-:-:S02]  /*cb00*/  PRMT R10, R6, 0x6420, R7 ;  /* 0x00006420060a7816 */ /* 0x000fc40000000007 */
[----:B------:R-:W-:-:S05]  /*cb10*/  PRMT R11, R6, 0x7531, R7 ;  /* 0x00007531060b7816 */ /* 0x000fca0000000007 */
[----:B------:R0:W-:Y:S04]  /*cb20*/  STSM.16.M88.4 [R12+0x5000], R8 ;  /* 0x005000080c007844 */ /* 0x0001e80000000200 */
[----:B------:R-:W2:Y:S01]  /*cb30*/  LDSM.16.MT88.4 R4, [R2+0x9800] ;  /* 0x009800000204783b */ /* 0x000ea20000004200 */
[----:B0-----:R-:W-:Y:S02]  /*cb40*/  IADD3 R12, R29, 0x3000, R12 ;  /* 0x000030001d0c7810 */ /* 0x001fe40007ffe00c */
[C-C-:B--2---:R-:W-:Y:S02]  /*cb50*/  PRMT R8, R4.reuse, 0x6420, R5.reuse ;  /* 0x0000642004087816 */ /* 0x144fe40000000005 */
[----:B------:R-:W-:Y:S02]  /*cb60*/  PRMT R9, R4, 0x7531, R5 ;  /* 0x0000753104097816 */ /* 0x000fe40000000005 */
[----:B------:R-:W-:-:S02]  /*cb70*/  PRMT R10, R6, 0x6420, R7 ;  /* 0x00006420060a7816 */ /* 0x000fc40000000007 */
[----:B------:R-:W-:-:S05]  /*cb80*/  PRMT R11, R6, 0x7531, R7 ;  /* 0x00007531060b7816 */ /* 0x000fca0000000007 */
[----:B------:R-:W-:Y:S04]  /*cb90*/  STSM.16.M88.4 [R12], R8 ;  /* 0x000000080c007844 */ /* 0x000fe80000000200 */
        /* <DEDUP_REMOVED lines=20> */
.L_x_235:
[----:B------:R-:W3:Y:S01]  /*cce0*/  S2R R2, SR_TID.X ;  /* 0x0000000000027919 */ /* 0x000ee20000002100 */
[----:B--2---:R2:W-:Y:S01]  /*ccf0*/  SYNCS.ARRIVE.TRANS64.A1T0 RZ, [R3+URZ+0x19c50], RZ ;  /* 0x019c50ff03ff79a7 */ /* 0x0045e2000810003f */
[----:B------:R-:W-:Y:S01]  /*cd00*/  IMAD.MOV.U32 R6, RZ, RZ, R19 ;  /* 0x000000ffff067224 */ /* 0x000fe200078e0013 */
[----:B------:R-:W-:Y:S02]  /*cd10*/  MOV R7, R18 ;  /* 0x0000001200077202 */ /* 0x000fe40000000f00 */
[----:B---3--:R-:W-:Y:S01]  /*cd20*/  LOP3.LUT R2, R2, 0x7f, RZ, 0xc0, !PT ;  /* 0x0000007f02027812 */ /* 0x008fe200078ec0ff */
[----:B------:R-:W-:Y:S03]  /*cd30*/  BAR.SYNC.DEFER_BLOCKING 0x2, 0x80 ;  /* 0x0082000000007b1d */ /* 0x000fe60000010000 */
[----:B------:R-:W-:-:S13]  /*cd40*/  ISETP.NE.AND P0, PT, R2, RZ, PT ;  /* 0x000000ff0200720c */ /* 0x000fda0003f05270 */
[----:B------:R-:W-:-:S05]  /*cd50*/  @!P0 VIADD R2, R3, 0x19c80 ;  /* 0x00019c8003028836 */ /* 0x000fca0000000000 */
[----:B------:R-:W-:-:S04]  /*cd60*/  @!P0 PRMT R2, RZ, 0x654, R2 ;  /* 0x00000654ff028816 */ /* 0x000fc80000000002 */
[----:B------:R2:W-:Y:S01]  /*cd70*/  @!P0 SYNCS.ARRIVE.TRANS64.RED.A1T0 RZ, [R2+URZ], RZ ;  /* 0x000000ff02ff89a7 */ /* 0x0005e2000810043f */
[C---:B------:R-:W-:Y:S01]  /*cd80*/  ISETP.GT.AND P0, PT, R0.reuse, RZ, PT ;  /* 0x000000ff0000720c */ /* 0x040fe20003f04270 */
[----:B------:R-:W-:-:S12]  /*cd90*/  VIADD R0, R0, 0xffffffff ;  /* 0xffffffff00007836 */ /* 0x000fd80000000000 */
[----:B--2---:R-:W-:Y:S05]  /*cda0*/  @P0 BRA `(.L_x_236) ;  /* 0xfffffff000140947 */ /* 0x004fea000383ffff */
.L_x_212:
[----:B------:R-:W2:Y:S01]  /*cdb0*/  S2R R2, SR_TID.X ;  /* 0x0000000000027919 */ /* 0x000ea20000002100 */
[----:B------:R-:W-:Y:S01]  /*cdc0*/  BSSY B0, `(.L_x_237) ;  /* 0x0000010000007945 */ /* 0x000fe20003800000 */
[----:B--2---:R-:W-:-:S04]  /*cdd0*/  LOP3.LUT R2, R2, 0x7f, RZ, 0xc0, !PT ;  /* 0x0000007f02027812 */ /* 0x004fc800078ec0ff */
[----:B------:R-:W-:-:S13]  /*cde0*/  ISETP.NE.AND P0, PT, R2, RZ, PT ;  /* 0x000000ff0200720c */ /* 0x000fda0003f05270 */
[----:B------:R-:W-:Y:S05]  /*cdf0*/  @P0 BRA `(.L_x_238) ;  /* 0x0000000000300947 */ /* 0x000fea0003800000 */
[----:B------:R-:W2:Y:S01]  /*ce00*/  S2R R5, SR_LANEID ;  /* 0x0000000000057919 */ /* 0x000ea20000000000 */
[----:B------:R-:W-:Y:S01]  /*ce10*/  VOTEU.ANY UR4, UPT, PT ;  /* 0x0000000000047886 */ /* 0x000fe200038e0100 */
[----:B------:R-:W3:Y:S01]  /*ce20*/  LDC.64 R2, c[0x0][0xc60] ;  /* 0x00031800ff027b82 */ /* 0x000ee20000000a00 */
[----:B0-----:R-:W2:Y:S02]  /*ce30*/  FLO.U32 R0, UR4 ;  /* 0x0000000400007d00 */ /* 0x001ea400080e0000 */
[----:B--2---:R-:W-:-:S06]  /*ce40*/  ISETP.EQ.U32.AND P1, PT, R0, R5, PT ;  /* 0x000000050000720c */ /* 0x004fcc0003f22070 */
[----:B------:R-:W3:Y:S07]  /*ce50*/  POPC R5, UR4 ;  /* 0x0000000400057d09 */ /* 0x000eee0008000000 */
[----:B---3--:R-:W2:Y:S01]  /*ce60*/  @P1 ATOMG.E.ADD.STRONG.GPU PT, R3, desc[UR52][R2.64], R5 ;  /* 0x00000005020319a8 */ /* 0x008ea200081ee1f4 */
[----:B------:R-:W0:Y:S02]  /*ce70*/  S2R R4, SR_LTMASK ;  /* 0x0000000000047919 */ /* 0x000e240000003900 */
[----:B0-----:R-:W-:-:S04]  /*ce80*/  LOP3.LUT R4, R4, UR4, RZ, 0xc0, !PT ;  /* 0x0000000404047c12 */ /* 0x001fc8000f8ec0ff */
[----:B------:R-:W0:Y:S01]  /*ce90*/  POPC R7, R4 ;  /* 0x0000000400077309 */ /* 0x000e220000000000 */
[----:B--2---:R-:W0:Y:S02]  /*cea0*/  SHFL.IDX PT, R0, R3, R0, 0x1f ;  /* 0x00001f0003007589 */ /* 0x004e2400000e0000 */
[----:B0-----:R-:W-:-:S07]  /*ceb0*/  IADD3 R24, R0, UR43, R7 ;  /* 0x0000002b00187c10 */ /* 0x001fce000fffe007 */
.L_x_238:
[----:B------:R-:W-:Y:S05]  /*cec0*/  BSYNC B0 ;  /* 0x0000000000007941 */ /* 0x000fea0003800000 */
.L_x_237:
[----:B------:R-:W-:-:S06]  /*ced0*/  UISETP.NE.AND UP0, UPT, UR38, 0x3, UPT ;  /* 0x000000032600788c */ /* 0x000fcc000bf05270 */
[----:B------:R-:W-:-:S13]  /*cee0*/  PLOP3.LUT P1, PT, PT, PT, UP0, 0x80, 0x0 ;  /* 0x000000000000781c */ /* 0x000fda0003f2f008 */
[----:B------:R-:W-:Y:S05]  /*cef0*/  @!P1 BRA `(.L_x_239) ;  /* 0x0000000000049947 */ /* 0x000fea0003800000 */
[----:B------:R-:W-:Y:S01]  /*cf00*/  BPT.TRAP 0x1 ;  /* 0x000000040000795c */ /* 0x000fe20000300000 */
.L_x_239:
[----:B0-----:R-:W-:Y:S01]  /*cf10*/  LOP3.LUT R0, R19, 0x1, RZ, 0x3c, !PT ;  /* 0x0000000113007812 */ /* 0x001fe200078e3cff */
[----:B------:R-:W-:Y:S01]  /*cf20*/  IMAD R3, R18, 0x8, R17 ;  /* 0x0000000812037824 */ /* 0x000fe200078e0211 */
[----:B------:R-:W-:Y:S01]  /*cf30*/  BSSY B0, `(.L_x_240) ;  /* 0x0000006000007945 */ /* 0x000fe20003800000 */
[----:B------:R-:W-:Y:S01]  /*cf40*/  IMAD.U32 R2, RZ, RZ, UR44 ;  /* 0x0000002cff027e24 */ /* 0x000fe2000f8e00ff */
[----:B------:R-:W-:-:S04]  /*cf50*/  SHF.L.U32 R0, R0, 0x1f, RZ ;  /* 0x0000001f00007819 */ /* 0x000fc800000006ff */
[----:B------:R-:W0:Y:S01]  /*cf60*/  SYNCS.PHASECHK.TRANS64.TRYWAIT P1, [R3+URZ+0x19c70], R0 ;  /* 0x019c7000030075a7 */ /* 0x000e22000802017f */
[----:B------:R-:W-:Y:S01]  /*cf70*/  ISETP.NE.AND P2, PT, R2, 0x3, PT ;  /* 0x000000030200780c */ /* 0x000fe20003f45270 */
[----:B0-----:R-:W-:-:S12]  /*cf80*/  @!P1 BRA `(.L_x_241) ;  /* 0x0000001800989947 */ /* 0x001fd80003800000 */
.L_x_291:
[----:B------:R-:W-:Y:S05]  /*cf90*/  BSYNC B0 ;  /* 0x0000000000007941 */ /* 0x000fea0003800000 */
.L_x_240:
[----:B------:R-:W-:Y:S05]  /*cfa0*/  @!P2 BRA `(.L_x_242) ;  /* 0x000000000004a947 */ /* 0x000fea0003800000 */
[----:B------:R-:W-:Y:S01]  /*cfb0*/  BPT.TRAP 0x1 ;  /* 0x000000040000795c */ /* 0x000fe20000300000 */
.L_x_242:
[----:B0-----:R-:W-:-:S04]  /*cfc0*/  SHF.L.U32 R0, R19, 0x1f, RZ ;  /* 0x0000001f13007819 */ /* 0x001fc800000006ff */
[----:B------:R-:W0:Y:S02]  /*cfd0*/  SYNCS.PHASECHK.TRANS64.TRYWAIT P1, [R3+URZ+0x19c60], R0 ;  /* 0x019c6000030075a7 */ /* 0x000e24000802017f */
[----:B0-----:R-:W-:Y:S05]  /*cfe0*/  @!P1 BRA `(.L_x_243) ;  /* 0x0000001800949947 */ /* 0x001fea0003800000 */
.L_x_292:
[----:B------:R-:W0:Y:S01]  /*cff0*/  LDL R2, [R1] ;  /* 0x0000000001027983 */ /* 0x000e220000100800 */
[----:B------:R-:W-:Y:S01]  /*d000*/  IMAD R11, R18, 0x3000, RZ ;  /* 0x00003000120b7824 */ /* 0x000fe200078e02ff */
[----:B------:R-:W-:Y:S05]  /*d010*/  WARPSYNC.ALL ;  /* 0x0000000000007948 */ /* 0x000fea0003800000 */
[C---:B0-----:R-:W-:Y:S02]  /*d020*/  LOP3.LUT R0, R11.reuse, R2, RZ, 0xfc, !PT ;  /* 0x000000020b007212 */ /* 0x041fe400078efcff */
[----:B------:R-:W-:-:S03]  /*d030*/  LOP3.LUT R2, R11, R28, RZ, 0xfc, !PT ;  /* 0x0000001c0b027212 */ /* 0x000fc600078efcff */
[C---:B------:R-:W-:Y:S02]  /*d040*/  IMAD.IADD R0, R17.reuse, 0x1, R0 ;  /* 0x0000000111007824 */ /* 0x040fe400078e0200 */
[----:B------:R-:W-:-:S03]  /*d050*/  IMAD.IADD R2, R17, 0x1, R2 ;  /* 0x0000000111027824 */ /* 0x000fc600078e0202 */
        /* <DEDUP_REMOVED lines=45> */
.L_x_244:
[----:B--2---:R-:W-:Y:S01]  /*d330*/  SYNCS.ARRIVE.TRANS64.A1T0 RZ, [R3+URZ+0x19c50], RZ ;  /* 0x019c50ff03ff79a7 */ /* 0x004fe2000810003f */
[----:B------:R-:W-:Y:S02]  /*d340*/  @!P0 VIADD R0, R3, 0x19c80 ;  /* 0x00019c8003008836 */ /* 0x000fe40000000000 */
[----:B------:R-:W-:-:S03]  /*d350*/  VIADD R18, R18, 0x1 ;  /* 0x0000000112127836 */ /* 0x000fc60000000000 */
[----:B------:R-:W-:Y:S01]  /*d360*/  @!P0 PRMT R0, RZ, 0x654, R0 ;  /* 0x00000654ff008816 */ /* 0x000fe20000000000 */
[----:B------:R-:W-:Y:S06]  /*d370*/  BAR.SYNC.DEFER_BLOCKING 0x2, 0x80 ;  /* 0x0082000000007b1d */ /* 0x000fec0000010000 */
[----:B------:R2:W-:Y:S01]  /*d380*/  @!P0 SYNCS.ARRIVE.TRANS64.RED.A1T0 RZ, [R0+URZ], RZ ;  /* 0x000000ff00ff89a7 */ /* 0x0005e2000810043f */
[----:B------:R-:W-:-:S04]  /*d390*/  ISETP.NE.AND P0, PT, R18, 0x2, PT ;  /* 0x000000021200780c */ /* 0x000fc80003f05270 */
[----:B------:R-:W-:Y:S02]  /*d3a0*/  SEL R18, R18, RZ, P0 ;  /* 0x000000ff12127207 */ /* 0x000fe40000000000 */
[----:B--2---:R-:W-:-:S04]  /*d3b0*/  SEL R0, RZ, 0x1, P0 ;  /* 0x00000001ff007807 */ /* 0x004fc80000000000 */
[----:B------:R-:W-:-:S07]  /*d3c0*/  LOP3.LUT R19, R19, R0, RZ, 0x3c, !PT ;  /* 0x0000000013137212 */ /* 0x000fce00078e3cff */
.L_x_187:
[----:B------:R-:W-:Y:S05]  /*d3d0*/  BSYNC B7 ;  /* 0x0000000000077941 */ /* 0x000fea0003800000 */
.L_x_185:
[----:B------:R-:W-:-:S13]  /*d3e0*/  LOP3.LUT P0, RZ, R23, 0x2, RZ, 0xc0, !PT ;  /* 0x0000000217ff7812 */ /* 0x000fda000780c0ff */
[----:B------:R-:W-:Y:S05]  /*d3f0*/  @!P0 BRA `(.L_x_245) ;  /* 0x0000000000288947 */ /* 0x000fea0003800000 */
[----:B------:R-:W2:Y:S08]  /*d400*/  S2UR UR5, SR_CgaCtaId ;  /* 0x00000000000579c3 */ /* 0x000eb00000008800 */
[----:B------:R-:W-:Y:S06]  /*d410*/  BAR.SYNC.DEFER_BLOCKING 0x5, 0x200 ;  /* 0x0148000000007b1d */ /* 0x000fec0000010000 */
[----:B------:R-:W-:-:S02]  /*d420*/  UMOV UR4, 0x400 ;  /* 0x0000040000047882 */ /* 0x000fc40000000000 */
[----:B--2---:R-:W-:-:S06]  /*d430*/  ULEA UR4, UR5, UR4, 0x18 ;  /* 0x0000000405047291 */ /* 0x004fcc000f8ec03f */
[----:B------:R-:W-:-:S05]  /*d440*/  IMAD.U32 R17, RZ, RZ, UR4 ;  /* 0x00000004ff117e24 */ /* 0x000fca000f8e00ff */
[----:B------:R-:W2:Y:S02]  /*d450*/  LDS.128 R24, [R17+0x19cd0] ;  /* 0x019cd00011187984 */ /* 0x000ea40000000c00 */
[----:B--2---:R-:W-:Y:S02]  /*d460*/  R2UR UR45, R27 ;  /* 0x000000001b2d72ca */ /* 0x004fe400000e0000 */
[----:B------:R-:W-:Y:S01]  /*d470*/  R2UR UR36, R26 ;  /* 0x000000001a2472ca */ /* 0x000fe200000e0000 */
[----:B------:R-:W-:Y:S06]  /*d480*/  BAR.ARV 0x4, 0x200 ;  /* 0x0108000000007b1d */ /* 0x000fec0000002000 */
[----:B------:R-:W-:Y:S08]  /*d490*/  BRA `(.L_x_246) ;  /* 0x0000000800247947 */ /* 0x000ff00003800000 */
.L_x_245:
[----:B------:R-:W0:Y:S01]  /*d4a0*/  S2R R0, SR_TID.X ;  /* 0x0000000000007919 */ /* 0x000e220000002100 */
[----:B------:R-:W-:Y:S01]  /*d4b0*/  ULDC UR4, c[0x0][0xc3c] ;  /* 0x00030f0000047ab9 */ /* 0x000fe20000000800 */
[----:B0-----:R-:W-:Y:S01]  /*d4c0*/  LOP3.LUT R8, R0, 0x1f, RZ, 0xc0, !PT ;  /* 0x0000001f00087812 */ /* 0x001fe200078ec0ff */
[----:B------:R-:W-:-:S03]  /*d4d0*/  IMAD.MOV.U32 R0, RZ, RZ, RZ ;  /* 0x000000ffff007224 */ /* 0x000fc600078e00ff */
[C---:B------:R-:W-:Y:S01]  /*d4e0*/  ISETP.NE.AND P0, PT, R8.reuse, 0x1f, PT ;  /* 0x0000001f0800780c */ /* 0x040fe20003f05270 */
[----:B------:R-:W-:-:S05]  /*d4f0*/  VIADD R5, R8, UR45 ;  /* 0x0000002d08057c36 */ /* 0x000fca0008000000 */
[----:B------:R-:W-:Y:S01]  /*d500*/  ISETP.GE.OR P1, PT, R5, UR4, !P0 ;  /* 0x0000000405007c0c */ /* 0x000fe2000c726670 */
[----:B------:R-:W-:-:S12]  /*d510*/  ULDC UR4, c[0x0][0xc3c] ;  /* 0x00030f0000047ab9 */ /* 0x000fd80000000800 */
[----:B------:R-:W0:Y:S02]  /*d520*/  @!P1 LDC.64 R2, c[0x0][0xc80] ;  /* 0x00032000ff029b82 */ /* 0x000e240000000a00 */
[----:B0-----:R-:W-:-:S05]  /*d530*/  @!P1 IMAD.WIDE R2, R5, 0x4, R2 ;  /* 0x0000000405029825 */ /* 0x001fca00078e0202 */
[----:B------:R-:W2:Y:S01]  /*d540*/  @!P1 LDG.E R0, desc[UR52][R2.64] ;  /* 0x0000003402009981 */ /* 0x000ea2000c1e1900 */
[C---:B------:R-:W-:Y:S02]  /*d550*/  ISETP.NE.AND P1, PT, R8.reuse, RZ, PT ;  /* 0x000000ff0800720c */ /* 0x040fe40003f25270 */
[C---:B------:R-:W-:Y:S02]  /*d560*/  ISETP.GE.U32.AND P2, PT, R8.reuse, 0x2, PT ;  /* 0x000000020800780c */ /* 0x040fe40003f46070 */
        /* <DEDUP_REMOVED lines=8> */
[----:B------:R-:W-:Y:S02]  /*d5f0*/  IMAD.IADD R4, R5, 0x1, R4 ;  /* 0x0000000105047824 */ /* 0x000fe400078e0204 */
[----:B------:R-:W-:Y:S04]  /*d600*/  SHFL.IDX PT, R5, R24, RZ, 0x1f ;  /* 0x00001fff18057589 */ /* 0x000fe800000e0000 */
[----:B------:R-:W0:Y:S02]  /*d610*/  SHFL.UP PT, R6, R4, 0x4, RZ ;  /* 0x0480000004067989 */ /* 0x000e2400000e00ff */
[----:B0-----:R-:W-:-:S05]  /*d620*/  SEL R3, R6, RZ, P3 ;  /* 0x000000ff06037207 */ /* 0x001fca0001800000 */
[----:B------:R-:W-:Y:S02]  /*d630*/  IMAD.IADD R6, R4, 0x1, R3 ;  /* 0x0000000104067824 */ /* 0x000fe400078e0203 */
[----:B------:R-:W-:Y:S04]  /*d640*/  SHFL.IDX PT, R4, R24, 0x1, 0x1f ;  /* 0x00201f0018047f89 */ /* 0x000fe800000e0000 */
        /* <DEDUP_REMOVED lines=11> */
[----:B------:R-:W-:Y:S05]  /*d700*/  @P6 BRA `(.L_x_247) ;  /* 0x0000000000906947 */ /* 0x000fea0003800000 */
.L_x_251:
[----:B------:R-:W-:-:S04]  /*d710*/  UIADD3 UR45, UR45, 0x1f, URZ ;  /* 0x0000001f2d2d7890 */ /* 0x000fc8000fffe03f */
[----:B------:R-:W-:-:S06]  /*d720*/  UISETP.GE.AND UP0, UPT, UR45, UR4, UPT ;  /* 0x000000042d00728c */ /* 0x000fcc000bf06270 */
[----:B------:R-:W-:-:S13]  /*d730*/  PLOP3.LUT P6, PT, PT, PT, UP0, 0x40, 0x0 ;  /* 0x000000000000781c */ /* 0x000fda0003fce808 */
[----:B------:R-:W-:Y:S05]  /*d740*/  @!P6 BRA `(.L_x_248) ;  /* 0x000000040034e947 */ /* 0x000fea0003800000 */
[----:B------:R-:W0:Y:S01]  /*d750*/  S2R R0, SR_TID.X ;  /* 0x0000000000007919 */ /* 0x000e220000002100 */
[----:B------:R-:W-:Y:S01]  /*d760*/  BSSY B0, `(.L_x_249) ;  /* 0x0000009000007945 */ /* 0x000fe20003800000 */
[----:B0-----:R-:W-:-:S05]  /*d770*/  LOP3.LUT R0, R0, 0x1f, RZ, 0xc0, !PT ;  /* 0x0000001f00007812 */ /* 0x001fca00078ec0ff */
[----:B------:R-:W-:Y:S02]  /*d780*/  VIADD R7, R0, UR45 ;  /* 0x0000002d00077c36 */ /* 0x000fe40008000000 */
[----:B------:R-:W-:-:S03]  /*d790*/  IMAD.MOV.U32 R0, RZ, RZ, RZ ;  /* 0x000000ffff007224 */ /* 0x000fc600078e00ff */
[----:B------:R-:W-:-:S13]  /*d7a0*/  ISETP.GE.OR P6, PT, R7, UR4, !P0 ;  /* 0x0000000407007c0c */ /* 0x000fda000c7c6670 */
[----:B------:R-:W-:Y:S05]  /*d7b0*/  @P6 BRA `(.L_x_250) ;  /* 0x00000000000c6947 */ /* 0x000fea0003800000 */
[----:B------:R-:W0:Y:S02]  /*d7c0*/  LDC.64 R2, c[0x0][0xc80] ;  /* 0x00032000ff027b82 */ /* 0x000e240000000a00 */
[----:B0-----:R-:W-:-:S05]  /*d7d0*/  IMAD.WIDE R2, R7, 0x4, R2 ;  /* 0x0000000407027825 */ /* 0x001fca00078e0202 */
[----:B------:R0:W5:Y:S02]  /*d7e0*/  LDG.E R0, desc[UR52][R2.64] ;  /* 0x0000003402007981 */ /* 0x000164000c1e1900 */
.L_x_250:
[----:B------:R-:W-:Y:S05]  /*d7f0*/  BSYNC B0 ;  /* 0x0000000000007941 */ /* 0x000fea0003800000 */
.L_x_249:
        /* <DEDUP_REMOVED lines=13> */
[----:B0-----:R-:W-:Y:S02]  /*d8d0*/  SEL R9, R2, RZ, P5 ;  /* 0x000000ff02097207 */ /* 0x001fe40002800000 */
[----:B------:R-:W0:Y:S03]  /*d8e0*/  LDC R2, c[0x0][0xc38] ;  /* 0x00030e00ff027b82 */ /* 0x000e260000000800 */
[----:B------:R-:W-:-:S05]  /*d8f0*/  IMAD.IADD R3, R8, 0x1, R9 ;  /* 0x0000000108037824 */ /* 0x000fca00078e0209 */
[----:B------:R-:W0:Y:S02]  /*d900*/  SHFL.IDX PT, R9, R3, 0x1f, 0x1f ;  /* 0x03e01f0003097f89 */ /* 0x000e2400000e0000 */
[----:B0-----:R-:W-:-:S04]  /*d910*/  IMAD R9, R9, R2, RZ ;  /* 0x0000000209097224 */ /* 0x001fc800078e02ff */
[----:B------:R-:W-:-:S05]  /*d920*/  IMAD.IADD R4, R9, 0x1, R4 ;  /* 0x0000000109047824 */ /* 0x000fca00078e0204 */
[----:B------:R-:W-:-:S13]  /*d930*/  ISETP.GT.AND P6, PT, R4, R5, PT ;  /* 0x000000050400720c */ /* 0x000fda0003fc4270 */
[----:B------:R-:W-:Y:S05]  /*d940*/  @!P6 BRA `(.L_x_251) ;  /* 0xfffffffc0070e947 */ /* 0x000fea000383ffff */
.L_x_247:
[----:B------:R-:W-:Y:S02]  /*d950*/  IMAD.IADD R7, R4, 0x1, -R9 ;  /* 0x0000000104077824 */ /* 0x000fe400078e0a09 */
[----:B------:R-:W-:Y:S02]  /*d960*/  IMAD.MOV.U32 R24, RZ, RZ, RZ ;  /* 0x000000ffff187224 */ /* 0x000fe400078e00ff */
        /* <DEDUP_REMOVED lines=11> */
[----:B------:R-:W0:Y:S01]  /*da20*/  F2I.FTZ.U32.TRUNC.NTZ R9, R9 ;  /* 0x0000000900097305 */ /* 0x000e22000021f000 */
[----:B------:R-:W-:Y:S05]  /*da30*/  @!P0 BRA `(.L_x_252) ;  /* 0x00000000000c8947 */ /* 0x000fea0003800000 */
[----:B------:R-:W-:-:S06]  /*da40*/  UIADD3 UR5, UR4, -0x1, URZ ;  /* 0xffffffff04057890 */ /* 0x000fcc000fffe03f */
[----:B------:R-:W-:-:S06]  /*da50*/  IMAD.U32 R24, RZ, RZ, UR5 ;  /* 0x00000005ff187e24 */ /* 0x000fcc000f8e00ff */
[----:B------:R2:W3:Y:S02]  /*da60*/  SHFL.IDX PT, R24, R3, R24, 0x1f ;  /* 0x00001f1803187589 */ /* 0x0004e400000e0000 */
.L_x_252:
[----:B0-2---:R-:W-:Y:S01]  /*da70*/  IMAD.MOV R3, RZ, RZ, -R9 ;  /* 0x000000ffff037224 */ /* 0x005fe200078e0a09 */
[----:B------:R-:W-:Y:S01]  /*da80*/  UIADD3 UR45, UR4, UR45, URZ ;  /* 0x0000002d042d7290 */ /* 0x000fe2000fffe03f */
[----:B---3--:R-:W-:Y:S02]  /*da90*/  IMAD R24, R24, R2, R7 ;  /* 0x0000000218187224 */ /* 0x008fe400078e0207 */
[----:B------:R-:W-:Y:S02]  /*daa0*/  IMAD R6, R3, R4, RZ ;  /* 0x0000000403067224 */ /* 0x000fe400078e02ff */
[----:B------:R-:W-:Y:S02]  /*dab0*/  IMAD.MOV.U32 R2, RZ, RZ, RZ ;  /* 0x000000ffff027224 */ /* 0x000fe400078e00ff */
[----:B------:R-:W-:Y:S02]  /*dac0*/  IMAD.MOV.U32 R3, RZ, RZ, R9 ;  /* 0x000000ffff037224 */ /* 0x000fe400078e0009 */
[----:B------:R-:W-:-:S02]  /*dad0*/  IMAD.IADD R25, R5, 0x1, -R24 ;  /* 0x0000000105197824 */ /* 0x000fc400078e0a18 */
[----:B------:R-:W-:Y:S01]  /*dae0*/  IMAD.HI.U32 R9, R9, R6, R2 ;  /* 0x0000000609097227 */ /* 0x000fe200078e0002 */
[----:B------:R-:W-:Y:S02]  /*daf0*/  IABS R3, R0 ;  /* 0x0000000000037213 */ /* 0x000fe40000000000 */
[----:B------:R-:W-:-:S03]  /*db00*/  IABS R2, R25 ;  /* 0x0000001900027213 */ /* 0x000fc60000000000 */
[----:B------:R-:W-:Y:S02]  /*db10*/  IMAD.MOV R3, RZ, RZ, -R3 ;  /* 0x000000ffff037224 */ /* 0x000fe400078e0a03 */
[----:B------:R-:W-:-:S04]  /*db20*/  IMAD.HI.U32 R9, R9, R2, RZ ;  /* 0x0000000209097227 */ /* 0x000fc800078e00ff */
[----:B------:R-:W-:Y:S01]  /*db30*/  IMAD R3, R9, R3, R2 ;  /* 0x0000000309037224 */ /* 0x000fe200078e0202 */
[----:B------:R-:W-:-:S04]  /*db40*/  LOP3.LUT R2, R25, R0, RZ, 0x3c, !PT ;  /* 0x0000000019027212 */ /* 0x000fc800078e3cff */
[----:B------:R-:W-:Y:S02]  /*db50*/  ISETP.GT.U32.AND P1, PT, R4, R3, PT ;  /* 0x000000030400720c */ /* 0x000fe40003f24070 */
[----:B------:R-:W-:-:S11]  /*db60*/  ISETP.GE.AND P2, PT, R2, RZ, PT ;  /* 0x000000ff0200720c */ /* 0x000fd60003f46270 */
[----:B------:R-:W-:Y:S02]  /*db70*/  @!P1 IMAD.IADD R3, R3, 0x1, -R4 ;  /* 0x0000000103039824 */ /* 0x000fe400078e0a04 */
[----:B------:R-:W-:Y:S01]  /*db80*/  @!P1 VIADD R9, R9, 0x1 ;  /* 0x0000000109099836 */ /* 0x000fe20000000000 */
[----:B------:R-:W-:Y:S02]  /*db90*/  ISETP.NE.AND P1, PT, R0, RZ, PT ;  /* 0x000000ff0000720c */ /* 0x000fe40003f25270 */
[----:B------:R-:W-:-:S13]  /*dba0*/  ISETP.GE.U32.AND P0, PT, R3, R4, PT ;  /* 0x000000040300720c */ /* 0x000fda0003f06070 */
[----:B------:R-:W-:-:S04]  /*dbb0*/  @P0 VIADD R9, R9, 0x1 ;  /* 0x0000000109090836 */ /* 0x000fc80000000000 */
[----:B------:R-:W-:Y:S01]  /*dbc0*/  @!P2 IMAD.MOV R9, RZ, RZ, -R9 ;  /* 0x000000ffff09a224 */ /* 0x000fe200078e0a09 */
[----:B------:R-:W-:-:S04]  /*dbd0*/  @!P1 LOP3.LUT R9, RZ, R0, RZ, 0x33, !PT ;  /* 0x00000000ff099212 */ /* 0x000fc800078e33ff */
[----:B------:R-:W-:Y:S01]  /*dbe0*/  R2UR UR36, R9 ;  /* 0x00000000092472ca */ /* 0x000fe200000e0000 */
[----:B------:R-:W-:-:S04]  /*dbf0*/  IMAD.MOV R9, RZ, RZ, -R9 ;  /* 0x000000ffff097224 */ /* 0x000fc800078e0a09 */
[----:B------:R-:W-:Y:S01]  /*dc00*/  IMAD R25, R0, R9, R25 ;  /* 0x0000000900197224 */ /* 0x000fe200078e0219 */
[----:B------:R-:W-:Y:S09]  /*dc10*/  BRA `(.L_x_253) ;  /* 0x0000000000107947 */ /* 0x000ff20003800000 */
.L_x_248:
[----:B------:R-:W-:Y:S01]  /*dc20*/  IMAD.MOV.U32 R24, RZ, RZ, R5 ;  /* 0x000000ffff187224 */ /* 0x000fe200078e0005 */
[----:B------:R-:W-:Y:S01]  /*dc30*/  ULDC UR45, c[0x0][0xc3c] ;  /* 0x00030f00002d7ab9 */ /* 0x000fe20000000800 */
[----:B------:R-:W-:Y:S01]  /*dc40*/  IMAD.MOV.U32 R25, RZ, RZ, RZ ;  /* 0x000000ffff197224 */ /* 0x000fe200078e00ff */
[----:B------:R-:W-:-:S06]  /*dc50*/  UMOV UR36, URZ ;  /* 0x0000003f00247c82 */ /* 0x000fcc0008000000 */
.L_x_253:
[----:B------:R-:W0:Y:S01]  /*dc60*/  S2R R0, SR_TID.X ;  /* 0x0000000000007919 */ /* 0x000e220000002100 */
[----:B------:R-:W-:Y:S02]  /*dc70*/  IMAD.U32 R6, RZ, RZ, UR36 ;  /* 0x00000024ff067e24 */ /* 0x000fe4000f8e00ff */
[----:B------:R-:W-:Y:S01]  /*dc80*/  IMAD.U32 R7, RZ, RZ, UR45 ;  /* 0x0000002dff077e24 */ /* 0x000fe2000f8e00ff */
[----:B------:R-:W-:Y:S01]  /*dc90*/  BAR.SYNC.DEFER_BLOCKING 0x4, 0x200 ;  /* 0x0108000000007b1d */ /* 0x000fe20000010000 */
[----:B------:R-:W-:Y:S02]  /*dca0*/  IMAD.MOV.U32 R4, RZ, RZ, R24 ;  /* 0x000000ffff047224 */ /* 0x000fe400078e0018 */
[----:B------:R-:W-:Y:S01]  /*dcb0*/  IMAD.MOV.U32 R5, RZ, RZ, R25 ;  /* 0x000000ffff057224 */ /* 0x000fe200078e0019 */
[----:B0-----:R-:W-:-:S04]  /*dcc0*/  LOP3.LUT R0, R0, 0x1f, RZ, 0xc0, !PT ;  /* 0x0000001f00007812 */ /* 0x001fc800078ec0ff */
[----:B------:R-:W-:-:S13]  /*dcd0*/  ISETP.NE.AND P0, PT, R0, RZ, PT ;  /* 0x000000ff0000720c */ /* 0x000fda0003f05270 */
[----:B------:R-:W0:Y:S01]  /*dce0*/  @!P0 S2R R3, SR_CgaCtaId ;  /* 0x0000000000038919 */ /* 0x000e220000008800 */
[----:B------:R-:W-:-:S04]  /*dcf0*/  @!P0 MOV R0, 0x400 ;  /* 0x0000040000008802 */ /* 0x000fc80000000f00 */
[----:B0-----:R-:W-:-:S05]  /*dd00*/  @!P0 LEA R17, R3, R0, 0x18 ;  /* 0x0000000003118211 */ /* 0x001fca00078ec0ff */
[----:B------:R0:W-:Y:S01]  /*dd10*/  @!P0 STS.128 [R17+0x19cd0], R4 ;  /* 0x019cd00411008388 */ /* 0x0001e20000000c00 */
[----:B------:R-:W-:Y:S06]  /*dd20*/  BAR.ARV 0x5, 0x200 ;  /* 0x0148000000007b1d */ /* 0x000fec0000002000 */
.L_x_246:
[----:B------:R-:W-:Y:S02]  /*dd30*/  ULDC UR4, c[0x0][0xc3c] ;  /* 0x00030f0000047ab9 */ /* 0x000fe40000000800 */
[----:B------:R-:W-:-:S06]  /*dd40*/  UISETP.GE.AND UP0, UPT, UR45, UR4, UPT ;  /* 0x000000042d00728c */ /* 0x000fcc000bf06270 */
[----:B------:R-:W-:-:S13]  /*dd50*/  PLOP3.LUT P0, PT, PT, PT, UP0, 0x80, 0x0 ;  /* 0x000000000000781c */ /* 0x000fda0003f0f008 */
[----:B------:R-:W-:Y:S05]  /*dd60*/  @!P0 BRA `(.L_x_254) ;  /* 0xffffffc000448947 */ /* 0x000fea000383ffff */
.L_x_181:
[----:B------:R-:W2:Y:S01]  /*dd70*/  LDL.LU R0, [R1+0x8] ;  /* 0x0000080001007983 */ /* 0x000ea20000300800 */
[----:B------:R-:W-:Y:S01]  /*dd80*/  BSSY B0, `(.L_x_255) ;  /* 0x000000b000007945 */ /* 0x000fe20003800000 */
[----:B0-----:R-:W0:Y:S01]  /*dd90*/  S2R R5, SR_CgaCtaId ;  /* 0x0000000000057919 */ /* 0x001e220000008800 */
[----:B--2---:R-:W-:-:S05]  /*dda0*/  VIADD R0, R0, 0x1 ;  /* 0x0000000100007836 */ /* 0x004fca0000000000 */
[----:B------:R-:W-:-:S04]  /*ddb0*/  LEA.HI R2, R0, R0, RZ, 0x1 ;  /* 0x0000000000027211 */ /* 0x000fc800078f08ff */
[----:B------:R-:W-:Y:S02]  /*ddc0*/  LOP3.LUT R3, R2, 0xfffffffe, RZ, 0xc0, !PT ;  /* 0xfffffffe02037812 */ /* 0x000fe400078ec0ff */
[----:B------:R-:W-:-:S03]  /*ddd0*/  MOV R2, 0x400 ;  /* 0x0000040000027802 */ /* 0x000fc60000000f00 */
[----:B------:R-:W-:Y:S01]  /*dde0*/  IMAD.IADD R0, R0, 0x1, -R3 ;  /* 0x0000000100007824 */ /* 0x000fe200078e0a03 */
[----:B0-----:R-:W-:-:S04]  /*ddf0*/  LEA R7, R5, R2, 0x18 ;  /* 0x0000000205077211 */ /* 0x001fc800078ec0ff */
[----:B------:R-:W-:-:S04]  /*de00*/  SHF.L.U32 R0, R0, 0x1f, RZ ;  /* 0x0000001f00007819 */ /* 0x000fc800000006ff */
[----:B------:R-:W0:Y:S02]  /*de10*/  SYNCS.PHASECHK.TRANS64.TRYWAIT P0, [R7+URZ+0x19c20], R0 ;  /* 0x019c2000070075a7 */ /* 0x000e24000800017f */
[----:B0-----:R-:W-:Y:S05]  /*de20*/  @!P0 BRA `(.L_x_256) ;  /* 0x0000000c00188947 */ /* 0x001fea0003800000 */
.L_x_293:
[----:B------:R-:W-:Y:S05]  /*de30*/  BSYNC B0 ;  /* 0x0000000000007941 */ /* 0x000fea0003800000 */
.L_x_255:
[----:B------:R-:W-:-:S03]  /*de40*/  UMOV UR4, 0xffffffff ;  /* 0xffffffff00047882 */ /* 0x000fc60000000000 */
[----:B------:R-:W-:Y:S05]  /*de50*/  BRA.DIV UR4, `(.L_x_257) ;  /* 0x0000000e04207947 */ /* 0x000fea000b800000 */
[----:B0-----:R-:W0:Y:S02]  /*de60*/  S2R R0, SR_TID.X ;  /* 0x0000000000007919 */ /* 0x001e240000002100 */
[----:B0-----:R-:W-:-:S04]  /*de70*/  SHF.R.U32.HI R0, RZ, 0x5, R0 ;  /* 0x00000005ff007819 */ /* 0x001fc80000011600 */
[----:B------:R-:W-:-:S05]  /*de80*/  LOP3.LUT R0, R0, 0x3, RZ, 0xc0, !PT ;  /* 0x0000000300007812 */ /* 0x000fca00078ec0ff */
[----:B-1----:R0:W1:Y:S02]  /*de90*/  SHFL.IDX PT, R14, R0, RZ, 0x1f ;  /* 0x00001fff000e7589 */ /* 0x00206400000e0000 */
.L_x_296:
[----:B-1----:R-:W-:Y:S01]  /*dea0*/  ISETP.NE.AND P0, PT, R14, RZ, PT ;  /* 0x000000ff0e00720c */ /* 0x002fe20003f05270 */
[----:B------:R-:W-:-:S12]  /*deb0*/  BSSY B0, `(.L_x_258) ;  /* 0x000002b000007945 */ /* 0x000fd80003800000 */
[----:B------:R-:W-:Y:S05]  /*dec0*/  @P0 BRA `(.L_x_259) ;  /* 0x0000000000a40947 */ /* 0x000fea0003800000 */
[----:B------:R-:W-:-:S03]  /*ded0*/  UMOV UR4, 0xffffffff ;  /* 0xffffffff00047882 */ /* 0x000fc60000000000 */
[----:B------:R-:W-:Y:S05]  /*dee0*/  BRA.DIV UR4, `(.L_x_260) ;  /* 0x0000000e04307947 */ /* 0x000fea000b800000 */
[----:B------:R-:W-:-:S13]  /*def0*/  ELECT P6, URZ, PT ;  /* 0x00000000003f782f */ /* 0x000fda00038c0000 */
.L_x_299:
[----:B------:R-:W-:Y:S05]  /*df00*/  @!P6 BRA `(.L_x_259) ;  /* 0x000000000094e947 */ /* 0x000fea0003800000 */
[----:B------:R-:W-:-:S06]  /*df10*/  ULOP3.LUT UR4, UR42, 0x2, URZ, 0xfc, !UPT ;  /* 0x000000022a047892 */ /* 0x000fcc000f8efc3f */
[----:B0-----:R-:W-:-:S05]  /*df20*/  IMAD.U32 R0, RZ, RZ, UR4 ;  /* 0x00000004ff007e24 */ /* 0x001fca000f8e00ff */
[----:B------:R-:W-:-:S13]  /*df30*/  ISETP.NE.AND P0, PT, R0, 0x3, PT ;  /* 0x000000030000780c */ /* 0x000fda0003f05270 */
[----:B------:R-:W-:Y:S05]  /*df40*/  @!P0 BRA `(.L_x_261) ;  /* 0x0000000000048947 */ /* 0x000fea0003800000 */
[----:B------:R-:W-:Y:S01]  /*df50*/  BPT.TRAP 0x1 ;  /* 0x000000040000795c */ /* 0x000fe20000300000 */
.L_x_261:
        /* <DEDUP_REMOVED lines=12> */
.L_x_300:
[----:B------:R-:W1:Y:S02]  /*e020*/  SYNCS.PHASECHK.TRANS64.TRYWAIT P1, [R3+URZ], R0 ;  /* 0x00000000030075a7 */ /* 0x000e64000802017f */
[----:B-1----:R-:W-:Y:S05]  /*e030*/  @!P1 BRA `(.L_x_263) ;  /* 0x0000000c00109947 */ /* 0x002fea0003800000 */
.L_x_301:
[----:B------:R-:W-:Y:S05]  /*e040*/  @!P0 BRA `(.L_x_264) ;  /* 0x0000000000048947 */ /* 0x000fea0003800000 */
[----:B------:R-:W-:Y:S01]  /*e050*/  BPT.TRAP 0x1 ;  /* 0x000000040000795c */ /* 0x000fe20000300000 */
.L_x_264:
[----:B-1----:R-:W-:-:S04]  /*e060*/  IMAD R3, R18, 0x8, R7 ;  /* 0x0000000812037824 */ /* 0x002fc800078e0207 */
[----:B------:R-:W1:Y:S02]  /*e070*/  SYNCS.PHASECHK.TRANS64.TRYWAIT P1, [R3+URZ+0x19c60], R4 ;  /* 0x019c6004030075a7 */ /* 0x000e64000802017f */
[----:B-1----:R-:W-:Y:S05]  /*e080*/  @!P1 BRA `(.L_x_265) ;  /* 0x0000000c00109947 */ /* 0x002fea0003800000 */
.L_x_302:
[----:B------:R-:W-:Y:S05]  /*e090*/  @!P0 BRA `(.L_x_266) ;  /* 0x0000000000048947 */ /* 0x000fea0003800000 */
[----:B------:R-:W-:Y:S01]  /*e0a0*/  BPT.TRAP 0x1 ;  /* 0x000000040000795c */ /* 0x000fe20000300000 */
.L_x_266:
[----:B0-----:R-:W-:-:S04]  /*e0b0*/  IMAD R5, R6, 0x8, R7 ;  /* 0x0000000806057824 */ /* 0x001fc800078e0207 */
[----:B------:R-:W0:Y:S02]  /*e0c0*/  SYNCS.PHASECHK.TRANS64.TRYWAIT P1, [R5+URZ+0x19c60], R0 ;  /* 0x019c6000050075a7 */ /* 0x000e24000802017f */
[----:B0-----:R-:W-:Y:S05]  /*e0d0*/  @!P1 BRA `(.L_x_267) ;  /* 0x0000000c00109947 */ /* 0x001fea0003800000 */
.L_x_303:
[----:B------:R-:W-:Y:S05]  /*e0e0*/  @!P0 BRA `(.L_x_268) ;  /* 0x0000000000048947 */ /* 0x000fea0003800000 */
[----:B------:R-:W-:Y:S01]  /*e0f0*/  BPT.TRAP 0x1 ;  /* 0x000000040000795c */ /* 0x000fe20000300000 */
.L_x_268:
[----:B------:R-:W2:Y:S02]  /*e100*/  SYNCS.PHASECHK.TRANS64.TRYWAIT P0, [R3+URZ+0x19c80], R4 ;  /* 0x019c8004030075a7 */ /* 0x000ea4000800017f */
[----:B--2---:R-:W-:Y:S05]  /*e110*/  @!P0 BRA `(.L_x_269) ;  /* 0x0000000c00148947 */ /* 0x004fea0003800000 */
.L_x_270:
[----:B---3--:R3:W4:Y:S02]  /*e120*/  SYNCS.PHASECHK.TRANS64.TRYWAIT P0, [R5+URZ+0x19c80], R0 ;  /* 0x019c8000050075a7 */ /* 0x008724000800017f */
[----:B----4-:R-:W-:Y:S05]  /*e130*/  @!P0 NANOSLEEP.SYNCS 0x989680 ;  /* 0x009896800000895d */ /* 0x010fea0003900000 */
[----:B------:R-:W4:Y:S02]  /*e140*/  @!P0 SYNCS.PHASECHK.TRANS64 P0, [R5+URZ+0x19c80], R0 ;  /* 0x019c8000050085a7 */ /* 0x000f24000800007f */
[----:B----4-:R-:W-:Y:S05]  /*e150*/  @!P0 BRA `(.L_x_270) ;  /* 0xfffffffc00f08947 */ /* 0x010fea000383ffff */
.L_x_259:
[----:B------:R-:W-:Y:S05]  /*e160*/  BSYNC B0 ;  /* 0x0000000000007941 */ /* 0x000fea0003800000 */
.L_x_258:
[----:B------:R-:W-:Y:S05]  /*e170*/  EXIT ;  /* 0x000000000000794d */ /* 0x000fea0003800000 */
.L_x_139:
[----:B0-----:R0:W1:Y:S02]  /*e180*/  SYNCS.PHASECHK.TRANS64.TRYWAIT P1, [R2+URZ+0x19c00], R11 ;  /* 0x019c000b020075a7 */ /* 0x001064000802017f */
[----:B-1----:R-:W-:Y:S05]  /*e190*/  @!P1 NANOSLEEP.SYNCS 0x989680 ;  /* 0x009896800000995d */ /* 0x002fea0003900000 */
[----:B------:R-:W1:Y:S02]  /*e1a0*/  @!P1 SYNCS.PHASECHK.TRANS64 P1, [R2+URZ+0x19c00], R11 ;  /* 0x019c000b020095a7 */ /* 0x000e64000802007f */
[----:B-1----:R-:W-:Y:S05]  /*e1b0*/  @!P1 BRA `(.L_x_139) ;  /* 0xfffffffc00f09947 */ /* 0x002fea000383ffff */
[----:B------:R-:W-:Y:S05]  /*e1c0*/  BRA `(.L_x_271) ;  /* 0xffffff3400b87947 */ /* 0x000fea000383ffff */
.L_x_143:
[----:B--2---:R2:W3:Y:S02]  /*e1d0*/  SYNCS.PHASECHK.TRANS64.TRYWAIT P1, [R4+URZ+0x19c30], R5 ;  /* 0x019c3005040075a7 */ /* 0x0044e4000802017f */
[----:B---3--:R-:W-:Y:S05]  /*e1e0*/  @!P1 NANOSLEEP.SYNCS 0x989680 ;  /* 0x009896800000995d */ /* 0x008fea0003900000 */
[----:B------:R-:W3:Y:S02]  /*e1f0*/  @!P1 SYNCS.PHASECHK.TRANS64 P1, [R4+URZ+0x19c30], R5 ;  /* 0x019c3005040095a7 */ /* 0x000ee4000802007f */
[----:B---3--:R-:W-:Y:S05]  /*e200*/  @!P1 BRA `(.L_x_143) ;  /* 0xfffffffc00f09947 */ /* 0x008fea000383ffff */
[----:B------:R-:W-:Y:S05]  /*e210*/  BRA `(.L_x_142) ;  /* 0xffffff3400e07947 */ /* 0x000fea000383ffff */
.L_x_148:
[----:B-1----:R1:W2:Y:S02]  /*e220*/  SYNCS.PHASECHK.TRANS64.TRYWAIT P1, [R6+URZ+0x19c30], R9 ;  /* 0x019c3009060075a7 */ /* 0x0022a4000802017f */
[----:B--2---:R-:W-:Y:S05]  /*e230*/  @!P1 NANOSLEEP.SYNCS 0x989680 ;  /* 0x009896800000995d */ /* 0x004fea0003900000 */
[----:B------:R-:W2:Y:S02]  /*e240*/  @!P1 SYNCS.PHASECHK.TRANS64 P1, [R6+URZ+0x19c30], R9 ;  /* 0x019c3009060095a7 */ /* 0x000ea4000802007f */
[----:B--2---:R-:W-:Y:S05]  /*e250*/  @!P1 BRA `(.L_x_148) ;  /* 0xfffffffc00f09947 */ /* 0x004fea000383ffff */
[----:B------:R-:W-:Y:S05]  /*e260*/  BRA `(.L_x_147) ;  /* 0xffffff6000247947 */ /* 0x000fea000383ffff */
.L_x_152:
[----:B-1----:R-:W-:-:S04]  /*e270*/  IMAD.U32 R10, RZ, RZ, UR11 ;  /* 0x0000000bff0a7e24 */ /* 0x002fc8000f8e00ff */
[----:B------:R1:W2:Y:S03]  /*e280*/  SYNCS.PHASECHK.TRANS64.TRYWAIT P1, [R10+URZ+0x19c50], R9 ;  /* 0x019c50090a0075a7 */ /* 0x0002a6000802017f */
[----:B--2---:R-:W-:Y:S05]  /*e290*/  @!P1 NANOSLEEP.SYNCS 0x989680 ;  /* 0x009896800000995d */ /* 0x004fea0003900000 */
[----:B------:R-:W2:Y:S02]  /*e2a0*/  @!P1 SYNCS.PHASECHK.TRANS64 P1, [R10+URZ+0x19c50], R9 ;  /* 0x019c50090a0095a7 */ /* 0x000ea4000802007f */
[----:B--2---:R-:W-:Y:S05]  /*e2b0*/  @!P1 BRA `(.L_x_152) ;  /* 0xfffffffc00ec9947 */ /* 0x004fea000383ffff */
[----:B------:R-:W-:Y:S05]  /*e2c0*/  BRA `(.L_x_151) ;  /* 0xffffff6000787947 */ /* 0x000fea000383ffff */
.L_x_158:
[----:B-1----:R1:W2:Y:S02]  /*e2d0*/  SYNCS.PHASECHK.TRANS64.TRYWAIT P1, [R15+URZ+0x19c50], R0 ;  /* 0x019c50000f0075a7 */ /* 0x0022a4000802017f */
[----:B--2---:R-:W-:Y:S05]  /*e2e0*/  @!P1 NANOSLEEP.SYNCS 0x989680 ;  /* 0x009896800000995d */ /* 0x004fea0003900000 */
[----:B------:R-:W2:Y:S02]  /*e2f0*/  @!P1 SYNCS.PHASECHK.TRANS64 P1, [R15+URZ+0x19c50], R0 ;  /* 0x019c50000f0095a7 */ /* 0x000ea4000802007f */
[----:B--2---:R-:W-:Y:S05]  /*e300*/  @!P1 BRA `(.L_x_158) ;  /* 0xfffffffc00f09947 */ /* 0x004fea000383ffff */
[----:B------:R-:W-:Y:S05]  /*e310*/  BRA `(.L_x_157) ;  /* 0xffffff8000d87947 */ /* 0x000fea000383ffff */
.L_x_196:
[----:B------:R-:W-:Y:S02]  /*e320*/  IMAD.MOV.U32 R13, RZ, RZ, R20 ;  /* 0x000000ffff0d7224 */ /* 0x000fe400078e0014 */
[----:B------:R-:W-:Y:S02]  /*e330*/  IMAD.MOV.U32 R12, RZ, RZ, RZ ;  /* 0x000000ffff0c7224 */ /* 0x000fe400078e00ff */
[----:B------:R-:W-:Y:S02]  /*e340*/  IMAD.MOV.U32 R11, RZ, RZ, 0x1f ;  /* 0x0000001fff0b7424 */ /* 0x000fe400078e00ff */
[----:B------:R-:W-:-:S07]  /*e350*/  IMAD.MOV.U32 R15, RZ, RZ, -0x1 ;  /* 0xffffffffff0f7424 */ /* 0x000fce00078e00ff */
[----:B------:R-:W-:Y:S05]  /*e360*/  WARPSYNC.COLLECTIVE R15, `(.L_x_272) ;  /* 0x000000000f087348 */ /* 0x000fea0003c00000 */
[----:B------:R0:W1:Y:S02]  /*e370*/  SHFL.IDX P6, R14, R13, R12, R11 ;  /* 0x0000000c0d0e7389 */ /* 0x00006400000c000b */
[----:B01----:R-:W-:Y:S01]  /*e380*/  ENDCOLLECTIVE ;  /* 0x000000000000791b */ /* 0x003fe20003800000 */
.L_x_272:
[----:B------:R-:W-:Y:S05]  /*e390*/  BRA `(.L_x_273) ;  /* 0xffffffc800087947 */ /* 0x000fea000383ffff */
.L_x_198:
[----:B------:R-:W-:Y:S01]  /*e3a0*/  BSSY B0, `(.L_x_274) ;  /* 0x0000006000007945 */ /* 0x000fe20003800000 */
[----:B------:R-:W-:-:S07]  /*e3b0*/  IMAD.MOV.U32 R15, RZ, RZ, -0x1 ;  /* 0xffffffffff0f7424 */ /* 0x000fce00078e00ff */
[----:B0-----:R-:W-:Y:S05]  /*e3c0*/  WARPSYNC.COLLECTIVE R15, `(.L_x_275) ;  /* 0x000000000f0c7348 */ /* 0x001fea0003c00000 */
[----:B------:R-:W-:Y:S02]  /*e3d0*/  ELECT P6, UR62, PT ;  /* 0x00000000003e782f */ /* 0x000fe400038c0000 */
[----:B------:R-:W-:Y:S01]  /*e3e0*/  MOV R14, UR62 ;  /* 0x0000003e000e7c02 */ /* 0x000fe20008000f00 */
[----:B0-----:R-:W-:Y:S10]  /*e3f0*/  ENDCOLLECTIVE ;  /* 0x000000000000791b */ /* 0x001ff40003800000 */
.L_x_275:
[----:B------:R-:W-:Y:S05]  /*e400*/  BSYNC B0 ;  /* 0x0000000000007941 */ /* 0x000fea0003800000 */
.L_x_274:
[----:B------:R-:W-:Y:S05]  /*e410*/  BRA `(.L_x_276) ;  /* 0xffffffc800107947 */ /* 0x000fea000383ffff */
.L_x_200:
[----:B-1----:R1:W2:Y:S02]  /*e420*/  SYNCS.PHASECHK.TRANS64.TRYWAIT P0, [R2+URZ+0x19c80], R3 ;  /* 0x019c8003020075a7 */ /* 0x0022a4000800017f */
[----:B--2---:R-:W-:Y:S05]  /*e430*/  @!P0 NANOSLEEP.SYNCS 0x989680 ;  /* 0x009896800000895d */ /* 0x004fea0003900000 */
[----:B------:R-:W2:Y:S02]  /*e440*/  @!P0 SYNCS.PHASECHK.TRANS64 P0, [R2+URZ+0x19c80], R3 ;  /* 0x019c8003020085a7 */ /* 0x000ea4000800007f */
[----:B--2---:R-:W-:Y:S05]  /*e450*/  @!P0 BRA `(.L_x_200) ;  /* 0xfffffffc00f08947 */ /* 0x004fea000383ffff */
[----:B------:R-:W-:Y:S05]  /*e460*/  BRA `(.L_x_277) ;  /* 0xffffffc8006c7947 */ /* 0x000fea000383ffff */
.L_x_202:
[----:B--2---:R2:W3:Y:S02]  /*e470*/  SYNCS.PHASECHK.TRANS64.TRYWAIT P0, [R2+URZ+0x19c40], R3 ;  /* 0x019c4003020075a7 */ /* 0x0044e4000800017f */
[----:B---3--:R-:W-:Y:S05]  /*e480*/  @!P0 NANOSLEEP.SYNCS 0x989680 ;  /* 0x009896800000895d */ /* 0x008fea0003900000 */
[----:B------:R-:W3:Y:S02]  /*e490*/  @!P0 SYNCS.PHASECHK.TRANS64 P0, [R2+URZ+0x19c40], R3 ;  /* 0x019c4003020085a7 */ /* 0x000ee4000800007f */
[----:B---3--:R-:W-:Y:S05]  /*e4a0*/  @!P0 BRA `(.L_x_202) ;  /* 0xfffffffc00f08947 */ /* 0x008fea000383ffff */
[----:B------:R-:W-:Y:S05]  /*e4b0*/  BRA `(.L_x_278) ;  /* 0xffffffc800f07947 */ /* 0x000fea000383ffff */
.L_x_206:
[----:B------:R-:W-:Y:S02]  /*e4c0*/  IMAD.MOV.U32 R13, RZ, RZ, R4 ;  /* 0x000000ffff0d7224 */ /* 0x000fe400078e0004 */
[----:B------:R-:W-:Y:S02]  /*e4d0*/  IMAD.MOV.U32 R12, RZ, RZ, RZ ;  /* 0x000000ffff0c7224 */ /* 0x000fe400078e00ff */
[----:B------:R-:W-:Y:S02]  /*e4e0*/  IMAD.MOV.U32 R11, RZ, RZ, 0x1e1f ;  /* 0x00001e1fff0b7424 */ /* 0x000fe400078e00ff */
[----:B------:R-:W-:Y:S02]  /*e4f0*/  IMAD.MOV.U32 R15, RZ, RZ, -0x1 ;  /* 0xffffffffff0f7424 */ /* 0x000fe400078e00ff */
[----:B------:R-:W-:Y:S02]  /*e500*/  IMAD R27, R27, R7, RZ ;  /* 0x000000071b1b7224 */ /* 0x000fe400078e02ff */
[----:B------:R-:W-:-:S07]  /*e510*/  IMAD R25, R25, 0xc0, R8 ;  /* 0x000000c019197824 */ /* 0x000fce00078e0208 */
[----:B-----5:R-:W-:Y:S05]  /*e520*/  WARPSYNC.COLLECTIVE R15, `(.L_x_279) ;  /* 0x000000000f087348 */ /* 0x020fea0003c00000 */
[----:B------:R0:W1:Y:S02]  /*e530*/  SHFL.IDX P6, R14, R13, R12, R11 ;  /* 0x0000000c0d0e7389 */ /* 0x00006400000c000b */
[----:B01---5:R-:W-:Y:S01]  /*e540*/  ENDCOLLECTIVE ;  /* 0x000000000000791b */ /* 0x023fe20003800000 */
.L_x_279:
[----:B------:R-:W-:Y:S01]  /*e550*/  ISETP.GE.AND P4, PT, R25, R27, PT ;  /* 0x0000001b1900720c */ /* 0x000fe20003f86270 */
[----:B------:R-:W-:Y:S02]  /*e560*/  IMAD.MOV.U32 R13, RZ, RZ, R0 ;  /* 0x000000ffff0d7224 */ /* 0x000fe400078e0000 */
[----:B------:R-:W-:-:S10]  /*e570*/  IMAD.MOV.U32 R2, RZ, RZ, R14 ;  /* 0x000000ffff027224 */ /* 0x000fd400078e000e */
[----:B------:R-:W-:Y:S05]  /*e580*/  WARPSYNC.COLLECTIVE R15, `(.L_x_280) ;  /* 0x000000000f087348 */ /* 0x000fea0003c00000 */
[----:B------:R0:W1:Y:S02]  /*e590*/  SHFL.IDX P6, R14, R13, R12, R11 ;  /* 0x0000000c0d0e7389 */ /* 0x00006400000c000b */
[----:B01----:R-:W-:Y:S01]  /*e5a0*/  ENDCOLLECTIVE ;  /* 0x000000000000791b */ /* 0x003fe20003800000 */
.L_x_280:
[----:B------:R-:W-:Y:S02]  /*e5b0*/  IMAD.MOV.U32 R13, RZ, RZ, R4 ;  /* 0x000000ffff0d7224 */ /* 0x000fe400078e0004 */
[----:B------:R-:W-:Y:S02]  /*e5c0*/  IMAD.MOV.U32 R12, RZ, RZ, 0x1 ;  /* 0x00000001ff0c7424 */ /* 0x000fe400078e00ff */
[----:B------:R-:W-:-:S07]  /*e5d0*/  IMAD.MOV.U32 R3, RZ, RZ, R14 ;  /* 0x000000ffff037224 */ /* 0x000fce00078e000e */
[----:B------:R-:W-:Y:S05]  /*e5e0*/  WARPSYNC.COLLECTIVE R15, `(.L_x_281) ;  /* 0x000000000f087348 */ /* 0x000fea0003c00000 */
[----:B------:R0:W1:Y:S02]  /*e5f0*/  SHFL.IDX P6, R14, R13, R12, R11 ;  /* 0x0000000c0d0e7389 */ /* 0x00006400000c000b */
[----:B01----:R-:W-:Y:S01]  /*e600*/  ENDCOLLECTIVE ;  /* 0x000000000000791b */ /* 0x003fe20003800000 */
.L_x_281:
[----:B------:R-:W-:-:S05]  /*e610*/  @!P4 IADD3 R7, P3, R10, R3, RZ ;  /* 0x000000030a07c210 */ /* 0x000fca0007f7e0ff */
[----:B------:R-:W-:Y:S02]  /*e620*/  @!P4 IMAD.X R3, RZ, RZ, R2, P3 ;  /* 0x000000ffff03c224 */ /* 0x000fe400018e0602 */
[----:B------:R-:W-:Y:S02]  /*e630*/  @!P4 IMAD.MOV.U32 R2, RZ, RZ, R7 ;  /* 0x000000ffff02c224 */ /* 0x000fe400078e0007 */
[----:B------:R-:W-:-:S03]  /*e640*/  IMAD.MOV.U32 R13, RZ, RZ, R0 ;  /* 0x000000ffff0d7224 */ /* 0x000fc600078e0000 */
[----:B------:R-:W-:Y:S01]  /*e650*/  @!PT LDS RZ, [RZ] ;  /* 0x00000000fffff984 */ /* 0x000fe20000000800 */
[----:B------:R-:W-:Y:S01]  /*e660*/  @!PT LDS RZ, [RZ] ;  /* 0x00000000fffff984 */ /* 0x000fe20000000800 */
[----:B------:R-:W-:Y:S01]  /*e670*/  @!PT LDS RZ, [RZ] ;  /* 0x00000000fffff984 */ /* 0x000fe20000000800 */
[----:B------:R0:W-:Y:S01]  /*e680*/  @!P4 LDGSTS.E.BYPASS.LTC128B.128 [R9+0xf000], desc[UR52][R2.64], !P2 ;  /* 0x0f0000000209cfae */ /* 0x0001e2000d101d74 */
[----:B------:R-:W-:-:S03]  /*e690*/  VIADD R0, R25, 0x40 ;  /* 0x0000004019007836 */ /* 0x000fc60000000000 */
[----:B------:R0:W-:Y:S04]  /*e6a0*/  @!P4 LDGSTS.E.BYPASS.LTC128B.128 [R9+0x10800], desc[UR52][R2.64+0x20], !P1 ;  /* 0x108000200209cfae */ /* 0x0001e8000c901d74 */
[----:B------:R0:W-:Y:S01]  /*e6b0*/  @!P4 LDGSTS.E.BYPASS.LTC128B.128 [R9+0x12000], desc[UR52][R2.64+0x40], !P0 ;  /* 0x120000400209cfae */ /* 0x0001e2000c101d74 */
[----:B------:R-:W-:Y:S01]  /*e6c0*/  IMAD.MOV.U32 R4, RZ, RZ, R14 ;  /* 0x000000ffff047224 */ /* 0x000fe200078e000e */
[----:B------:R-:W-:-:S13]  /*e6d0*/  ISETP.GE.AND P4, PT, R0, R27, PT ;  /* 0x0000001b0000720c */ /* 0x000fda0003f86270 */
[----:B0-----:R-:W-:Y:S05]  /*e6e0*/  WARPSYNC.COLLECTIVE R15, `(.L_x_282) ;  /* 0x000000000f087348 */ /* 0x001fea0003c00000 */
[----:B------:R1:W2:Y:S02]  /*e6f0*/  SHFL.IDX P6, R14, R13, R12, R11 ;  /* 0x0000000c0d0e7389 */ /* 0x0002a400000c000b */
[----:B012---:R-:W-:Y:S01]  /*e700*/  ENDCOLLECTIVE ;  /* 0x000000000000791b */ /* 0x007fe20003800000 */
.L_x_282:
[----:B------:R-:W-:Y:S02]  /*e710*/  IMAD.MOV.U32 R13, RZ, RZ, R6 ;  /* 0x000000ffff0d7224 */ /* 0x000fe400078e0006 */
[----:B------:R-:W-:Y:S01]  /*e720*/  IMAD.MOV.U32 R12, RZ, RZ, RZ ;  /* 0x000000ffff0c7224 */ /* 0x000fe200078e00ff */
[----:B------:R-:W-:-:S05]  /*e730*/  @!P4 IADD3 R14, P3, R10, R14, RZ ;  /* 0x0000000e0a0ec210 */ /* 0x000fca0007f7e0ff */
[----:B------:R-:W-:-:S08]  /*e740*/  @!P4 IMAD.MOV.U32 R2, RZ, RZ, R14 ;  /* 0x000000ffff02c224 */ /* 0x000fd000078e000e */
[----:B------:R-:W-:Y:S05]  /*e750*/  WARPSYNC.COLLECTIVE R15, `(.L_x_283) ;  /* 0x000000000f087348 */ /* 0x000fea0003c00000 */
[----:B------:R0:W1:Y:S02]  /*e760*/  SHFL.IDX P6, R14, R13, R12, R11 ;  /* 0x0000000c0d0e7389 */ /* 0x00006400000c000b */
[----:B01----:R-:W-:Y:S01]  /*e770*/  ENDCOLLECTIVE ;  /* 0x000000000000791b */ /* 0x003fe20003800000 */
.L_x_283:
[----:B------:R-:W-:-:S04]  /*e780*/  @!P4 IMAD.X R7, RZ, RZ, R4, P3 ;  /* 0x000000ffff07c224 */ /* 0x000fc800018e0604 */
[----:B------:R-:W-:-:S05]  /*e790*/  @!P4 IMAD.MOV.U32 R3, RZ, RZ, R7 ;  /* 0x000000ffff03c224 */ /* 0x000fca00078e0007 */
[----:B------:R-:W-:Y:S01]  /*e7a0*/  @!PT LDS RZ, [RZ] ;  /* 0x00000000fffff984 */ /* 0x000fe20000000800 */
[----:B------:R-:W-:Y:S01]  /*e7b0*/  @!PT LDS RZ, [RZ] ;  /* 0x00000000fffff984 */ /* 0x000fe20000000800 */
[----:B------:R-:W-:Y:S01]  /*e7c0*/  @!PT LDS RZ, [RZ] ;  /* 0x00000000fffff984 */ /* 0x000fe20000000800 */
[----:B------:R0:W-:Y:S01]  /*e7d0*/  @!P4 LDGSTS.E.BYPASS.LTC128B.128 [R9+0xf800], desc[UR52][R2.64], !P2 ;  /* 0x0f8000000209cfae */ /* 0x0001e2000d101d74 */
[----:B------:R-:W-:-:S03]  /*e7e0*/  IMAD.MOV.U32 R13, RZ, RZ, R5 ;  /* 0x000000ffff0d7224 */ /* 0x000fc600078e0005 */
[----:B------:R0:W-:Y:S04]  /*e7f0*/  @!P4 LDGSTS.E.BYPASS.LTC128B.128 [R9+0x11000], desc[UR52][R2.64+0x20], !P1 ;  /* 0x110000200209cfae */ /* 0x0001e8000c901d74 */
[----:B------:R0:W-:Y:S01]  /*e800*/  @!P4 LDGSTS.E.BYPASS.LTC128B.128 [R9+0x12800], desc[UR52][R2.64+0x40], !P0 ;  /* 0x128000400209cfae */ /* 0x0001e2000c101d74 */
[----:B------:R-:W-:-:S07]  /*e810*/  IMAD.MOV.U32 R6, RZ, RZ, R14 ;  /* 0x000000ffff067224 */ /* 0x000fce00078e000e */
[----:B0-----:R-:W-:Y:S05]  /*e820*/  WARPSYNC.COLLECTIVE R15, `(.L_x_284) ;  /* 0x000000000f087348 */ /* 0x001fea0003c00000 */
[----:B------:R1:W2:Y:S02]  /*e830*/  SHFL.IDX P6, R14, R13, R12, R11 ;  /* 0x0000000c0d0e7389 */ /* 0x0002a400000c000b */
[----:B012---:R-:W-:Y:S01]  /*e840*/  ENDCOLLECTIVE ;  /* 0x000000000000791b */ /* 0x007fe20003800000 */
.L_x_284:
[----:B------:R-:W-:Y:S05]  /*e850*/  BRA `(.L_x_285) ;  /* 0xffffffd000c47947 */ /* 0x000fea000383ffff */
.L_x_211:
[----:B0-----:R0:W2:Y:S02]  /*e860*/  SYNCS.PHASECHK.TRANS64.TRYWAIT P0, [R17+URZ+0x19c20], R0 ;  /* 0x019c2000110075a7 */ /* 0x0010a4000800017f */
[----:B--2---:R-:W-:Y:S05]  /*e870*/  @!P0 NANOSLEEP.SYNCS 0x989680 ;  /* 0x009896800000895d */ /* 0x004fea0003900000 */
[----:B------:R-:W2:Y:S02]  /*e880*/  @!P0 SYNCS.PHASECHK.TRANS64 P0, [R17+URZ+0x19c20], R0 ;  /* 0x019c2000110085a7 */ /* 0x000ea4000800007f */
[----:B--2---:R-:W-:Y:S05]  /*e890*/  @!P0 BRA `(.L_x_211) ;  /* 0xfffffffc00f08947 */ /* 0x004fea000383ffff */
[----:B------:R-:W-:Y:S05]  /*e8a0*/  BRA `(.L_x_286) ;  /* 0xffffffd400347947 */ /* 0x000fea000383ffff */
.L_x_217:
[----:B0-----:R0:W2:Y:S02]  /*e8b0*/  SYNCS.PHASECHK.TRANS64.TRYWAIT P0, [R4+URZ+0x19c80], R2 ;  /* 0x019c8002040075a7 */ /* 0x0010a4000800017f */
[----:B--2---:R-:W-:Y:S05]  /*e8c0*/  @!P0 NANOSLEEP.SYNCS 0x989680 ;  /* 0x009896800000895d */ /* 0x004fea0003900000 */
[----:B------:R-:W2:Y:S02]  /*e8d0*/  @!P0 SYNCS.PHASECHK.TRANS64 P0, [R4+URZ+0x19c80], R2 ;  /* 0x019c8002040085a7 */ /* 0x000ea4000800007f */
[----:B--2---:R-:W-:Y:S05]  /*e8e0*/  @!P0 BRA `(.L_x_217) ;  /* 0xfffffffc00f08947 */ /* 0x004fea000383ffff */
[----:B------:R-:W-:Y:S05]  /*e8f0*/  BRA `(.L_x_287) ;  /* 0xffffffd400dc7947 */ /* 0x000fea000383ffff */
.L_x_224:
[----:B--2---:R2:W3:Y:S02]  /*e900*/  SYNCS.PHASECHK.TRANS64.TRYWAIT P0, [R4+URZ+0x19c40], R2 ;  /* 0x019c4002040075a7 */ /* 0x0044e4000800017f */
[----:B---3--:R-:W-:Y:S05]  /*e910*/  @!P0 NANOSLEEP.SYNCS 0x989680 ;  /* 0x009896800000895d */ /* 0x008fea0003900000 */
[----:B------:R-:W3:Y:S02]  /*e920*/  @!P0 SYNCS.PHASECHK.TRANS64 P0, [R4+URZ+0x19c40], R2 ;  /* 0x019c4002040085a7 */ /* 0x000ee4000800007f */
[----:B---3--:R-:W-:Y:S05]  /*e930*/  @!P0 BRA `(.L_x_224) ;  /* 0xfffffffc00f08947 */ /* 0x008fea000383ffff */
[----:B------:R-:W-:Y:S05]  /*e940*/  BRA `(.L_x_288) ;  /* 0xffffffd800d47947 */ /* 0x000fea000383ffff */
.L_x_232:
[----:B0-----:R0:W2:Y:S02]  /*e950*/  SYNCS.PHASECHK.TRANS64.TRYWAIT P0, [R3+URZ+0x19c70], R2 ;  /* 0x019c7002030075a7 */ /* 0x0010a4000800017f */
[----:B--2---:R-:W-:Y:S05]  /*e960*/  @!P0 NANOSLEEP.SYNCS 0x989680 ;  /* 0x009896800000895d */ /* 0x004fea0003900000 */
[----:B------:R-:W2:Y:S02]  /*e970*/  @!P0 SYNCS.PHASECHK.TRANS64 P0, [R3+URZ+0x19c70], R2 ;  /* 0x019c7002030085a7 */ /* 0x000ea4000800007f */
[----:B--2---:R-:W-:Y:S05]  /*e980*/  @!P0 BRA `(.L_x_232) ;  /* 0xfffffffc00f08947 */ /* 0x004fea000383ffff */
[----:B------:R-:W-:Y:S05]  /*e990*/  BRA `(.L_x_289) ;  /* 0xffffffdc00e87947 */ /* 0x000fea000383ffff */
.L_x_234:
[----:B0-----:R0:W2:Y:S02]  /*e9a0*/  SYNCS.PHASECHK.TRANS64.TRYWAIT P0, [R3+URZ+0x19c60], R2 ;  /* 0x019c6002030075a7 */ /* 0x0010a4000800017f */
[----:B--2---:R-:W-:Y:S05]  /*e9b0*/  @!P0 NANOSLEEP.SYNCS 0x989680 ;  /* 0x009896800000895d */ /* 0x004fea0003900000 */
[----:B------:R-:W2:Y:S02]  /*e9c0*/  @!P0 SYNCS.PHASECHK.TRANS64 P0, [R3+URZ+0x19c60], R2 ;  /* 0x019c6002030085a7 */ /* 0x000ea4000800007f */
[----:B--2---:R-:W-:Y:S05]  /*e9d0*/  @!P0 BRA `(.L_x_234) ;  /* 0xfffffffc00f08947 */ /* 0x004fea000383ffff */
[----:B------:R-:W-:Y:S05]  /*e9e0*/  BRA `(.L_x_290) ;  /* 0xffffffdc00f07947 */ /* 0x000fea000383ffff */
.L_x_241:
[----:B0-----:R0:W2:Y:S02]  /*e9f0*/  SYNCS.PHASECHK.TRANS64.TRYWAIT P1, [R3+URZ+0x19c70], R0 ;  /* 0x019c7000030075a7 */ /* 0x0010a4000802017f */
[----:B--2---:R-:W-:Y:S05]  /*ea00*/  @!P1 NANOSLEEP.SYNCS 0x989680 ;  /* 0x009896800000995d */ /* 0x004fea0003900000 */
[----:B------:R-:W2:Y:S02]  /*ea10*/  @!P1 SYNCS.PHASECHK.TRANS64 P1, [R3+URZ+0x19c70], R0 ;  /* 0x019c7000030095a7 */ /* 0x000ea4000802007f */
[----:B--2---:R-:W-:Y:S05]  /*ea20*/  @!P1 BRA `(.L_x_241) ;  /* 0xfffffffc00f09947 */ /* 0x004fea000383ffff */
[----:B------:R-:W-:Y:S05]  /*ea30*/  BRA `(.L_x_291) ;  /* 0xffffffe400547947 */ /* 0x000fea000383ffff */
.L_x_243:
[----:B0-----:R0:W2:Y:S02]  /*ea40*/  SYNCS.PHASECHK.TRANS64.TRYWAIT P1, [R3+URZ+0x19c60], R0 ;  /* 0x019c6000030075a7 */ /* 0x0010a4000802017f */
[----:B--2---:R-:W-:Y:S05]  /*ea50*/  @!P1 NANOSLEEP.SYNCS 0x989680 ;  /* 0x009896800000995d */ /* 0x004fea0003900000 */
[----:B------:R-:W2:Y:S02]  /*ea60*/  @!P1 SYNCS.PHASECHK.TRANS64 P1, [R3+URZ+0x19c60], R0 ;  /* 0x019c6000030095a7 */ /* 0x000ea4000802007f */
[----:B--2---:R-:W-:Y:S05]  /*ea70*/  @!P1 BRA `(.L_x_243) ;  /* 0xfffffffc00f09947 */ /* 0x004fea000383ffff */
[----:B------:R-:W-:Y:S05]  /*ea80*/  BRA `(.L_x_292) ;  /* 0xffffffe400587947 */ /* 0x000fea000383ffff */
.L_x_256:
[----:B0-----:R0:W2:Y:S02]  /*ea90*/  SYNCS.PHASECHK.TRANS64.TRYWAIT P0, [R7+URZ+0x19c20], R0 ;  /* 0x019c2000070075a7 */ /* 0x0010a4000800017f */
[----:B--2---:R-:W-:Y:S05]  /*eaa0*/  @!P0 NANOSLEEP.SYNCS 0x989680 ;  /* 0x009896800000895d */ /* 0x004fea0003900000 */
[----:B------:R-:W2:Y:S02]  /*eab0*/  @!P0 SYNCS.PHASECHK.TRANS64 P0, [R7+URZ+0x19c20], R0 ;  /* 0x019c2000070085a7 */ /* 0x000ea4000800007f */
[----:B--2---:R-:W-:Y:S05]  /*eac0*/  @!P0 BRA `(.L_x_256) ;  /* 0xfffffffc00f08947 */ /* 0x004fea000383ffff */
[----:B------:R-:W-:Y:S05]  /*ead0*/  BRA `(.L_x_293) ;  /* 0xfffffff000d47947 */ /* 0x000fea000383ffff */
.L_x_257:
[----:B------:R-:W2:Y:S01]  /*eae0*/  S2R R2, SR_TID.X ;  /* 0x0000000000027919 */ /* 0x000ea20000002100 */
[----:B------:R-:W-:Y:S01]  /*eaf0*/  BSSY B0, `(.L_x_294) ;  /* 0x000000a000007945 */ /* 0x000fe20003800000 */
[----:B------:R-:W-:Y:S02]  /*eb00*/  IMAD.MOV.U32 R12, RZ, RZ, RZ ;  /* 0x000000ffff0c7224 */ /* 0x000fe400078e00ff */
[----:B------:R-:W-:Y:S02]  /*eb10*/  IMAD.MOV.U32 R11, RZ, RZ, 0x1f ;  /* 0x0000001fff0b7424 */ /* 0x000fe400078e00ff */
[----:B------:R-:W-:Y:S01]  /*eb20*/  IMAD.MOV.U32 R15, RZ, RZ, -0x1 ;  /* 0xffffffffff0f7424 */ /* 0x000fe200078e00ff */
[----:B--2---:R-:W-:-:S04]  /*eb30*/  SHF.R.U32.HI R2, RZ, 0x5, R2 ;  /* 0x00000005ff027819 */ /* 0x004fc80000011602 */
[----:B------:R-:W-:-:S05]  /*eb40*/  LOP3.LUT R2, R2, 0x3, RZ, 0xc0, !PT ;  /* 0x0000000302027812 */ /* 0x000fca00078ec0ff */
[----:B------:R-:W-:-:S07]  /*eb50*/  IMAD.MOV.U32 R13, RZ, RZ, R2 ;  /* 0x000000ffff0d7224 */ /* 0x000fce00078e0002 */
[----:B01----:R-:W-:Y:S05]  /*eb60*/  WARPSYNC.COLLECTIVE R15, `(.L_x_295) ;  /* 0x000000000f087348 */ /* 0x003fea0003c00000 */
[----:B-1----:R1:W2:Y:S02]  /*eb70*/  SHFL.IDX P6, R14, R13, R12, R11 ;  /* 0x0000000c0d0e7389 */ /* 0x0022a400000c000b */
[----:B012---:R-:W-:Y:S01]  /*eb80*/  ENDCOLLECTIVE ;  /* 0x000000000000791b */ /* 0x007fe20003800000 */
.L_x_295:
[----:B------:R-:W-:Y:S05]  /*eb90*/  BSYNC B0 ;  /* 0x0000000000007941 */ /* 0x000fea0003800000 */
.L_x_294:
[----:B------:R-:W-:Y:S05]  /*eba0*/  BRA `(.L_x_296) ;  /* 0xfffffff000bc7947 */ /* 0x000fea000383ffff */
.L_x_260:
[----:B------:R-:W-:Y:S01]  /*ebb0*/  BSSY B1, `(.L_x_297) ;  /* 0x0000006000017945 */ /* 0x000fe20003800000 */
[----:B------:R-:W-:-:S07]  /*ebc0*/  IMAD.MOV.U32 R15, RZ, RZ, -0x1 ;  /* 0xffffffffff0f7424 */ /* 0x000fce00078e00ff */
[----:B0-----:R-:W-:Y:S05]  /*ebd0*/  WARPSYNC.COLLECTIVE R15, `(.L_x_298) ;  /* 0x000000000f0c7348 */ /* 0x001fea0003c00000 */
[----:B------:R-:W-:Y:S02]  /*ebe0*/  ELECT P6, UR62, PT ;  /* 0x00000000003e782f */ /* 0x000fe400038c0000 */
[----:B------:R-:W-:Y:S01]  /*ebf0*/  MOV R14, UR62 ;  /* 0x0000003e000e7c02 */ /* 0x000fe20008000f00 */
[----:B0-----:R-:W-:Y:S10]  /*ec00*/  ENDCOLLECTIVE ;  /* 0x000000000000791b */ /* 0x001ff40003800000 */
.L_x_298:
[----:B------:R-:W-:Y:S05]  /*ec10*/  BSYNC B1 ;  /* 0x0000000000017941 */ /* 0x000fea0003800000 */
.L_x_297:
[----:B------:R-:W-:Y:S05]  /*ec20*/  BRA `(.L_x_299) ;  /* 0xfffffff000b47947 */ /* 0x000fea000383ffff */
.L_x_262:
[----:B0-----:R0:W1:Y:S02]  /*ec30*/  SYNCS.PHASECHK.TRANS64.TRYWAIT P1, [R5+URZ], R4 ;  /* 0x00000004050075a7 */ /* 0x001064000802017f */
[----:B-1----:R-:W-:Y:S05]  /*ec40*/  @!P1 NANOSLEEP.SYNCS 0x989680 ;  /* 0x009896800000995d */ /* 0x002fea0003900000 */
[----:B------:R-:W1:Y:S02]  /*ec50*/  @!P1 SYNCS.PHASECHK.TRANS64 P1, [R5+URZ], R4 ;  /* 0x00000004050095a7 */ /* 0x000e64000802007f */
[----:B-1----:R-:W-:Y:S05]  /*ec60*/  @!P1 BRA `(.L_x_262) ;  /* 0xfffffffc00f09947 */ /* 0x002fea000383ffff */
[----:B------:R-:W-:Y:S05]  /*ec70*/  BRA `(.L_x_300) ;  /* 0xfffffff000e87947 */ /* 0x000fea000383ffff */
.L_x_263:
[----:B-1----:R1:W2:Y:S02]  /*ec80*/  SYNCS.PHASECHK.TRANS64.TRYWAIT P1, [R3+URZ], R0 ;  /* 0x00000000030075a7 */ /* 0x0022a4000802017f */
[----:B--2---:R-:W-:Y:S05]  /*ec90*/  @!P1 NANOSLEEP.SYNCS 0x989680 ;  /* 0x009896800000995d */ /* 0x004fea0003900000 */
[----:B------:R-:W2:Y:S02]  /*eca0*/  @!P1 SYNCS.PHASECHK.TRANS64 P1, [R3+URZ], R0 ;  /* 0x00000000030095a7 */ /* 0x000ea4000802007f */
[----:B--2---:R-:W-:Y:S05]  /*ecb0*/  @!P1 BRA `(.L_x_263) ;  /* 0xfffffffc00f09947 */ /* 0x004fea000383ffff */
[----:B------:R-:W-:Y:S05]  /*ecc0*/  BRA `(.L_x_301) ;  /* 0xfffffff000dc7947 */ /* 0x000fea000383ffff */
.L_x_265:
[----:B-1----:R1:W2:Y:S02]  /*ecd0*/  SYNCS.PHASECHK.TRANS64.TRYWAIT P1, [R3+URZ+0x19c60], R4 ;  /* 0x019c6004030075a7 */ /* 0x0022a4000802017f */
[----:B--2---:R-:W-:Y:S05]  /*ece0*/  @!P1 NANOSLEEP.SYNCS 0x989680 ;  /* 0x009896800000995d */ /* 0x004fea0003900000 */
[----:B------:R-:W2:Y:S02]  /*ecf0*/  @!P1 SYNCS.PHASECHK.TRANS64 P1, [R3+URZ+0x19c60], R4 ;  /* 0x019c6004030095a7 */ /* 0x000ea4000802007f */
[----:B--2---:R-:W-:Y:S05]  /*ed00*/  @!P1 BRA `(.L_x_265) ;  /* 0xfffffffc00f09947 */ /* 0x004fea000383ffff */
[----:B------:R-:W-:Y:S05]  /*ed10*/  BRA `(.L_x_302) ;  /* 0xfffffff000dc7947 */ /* 0x000fea000383ffff */
.L_x_267:
[----:B0-----:R0:W2:Y:S02]  /*ed20*/  SYNCS.PHASECHK.TRANS64.TRYWAIT P1, [R5+URZ+0x19c60], R0 ;  /* 0x019c6000050075a7 */ /* 0x0010a4000802017f */
[----:B--2---:R-:W-:Y:S05]  /*ed30*/  @!P1 NANOSLEEP.SYNCS 0x989680 ;  /* 0x009896800000995d */ /* 0x004fea0003900000 */
[----:B------:R-:W2:Y:S02]  /*ed40*/  @!P1 SYNCS.PHASECHK.TRANS64 P1, [R5+URZ+0x19c60], R0 ;  /* 0x019c6000050095a7 */ /* 0x000ea4000802007f */
[----:B--2---:R-:W-:Y:S05]  /*ed50*/  @!P1 BRA `(.L_x_267) ;  /* 0xfffffffc00f09947 */ /* 0x004fea000383ffff */
[----:B------:R-:W-:Y:S05]  /*ed60*/  BRA `(.L_x_303) ;  /* 0xfffffff000dc7947 */ /* 0x000fea000383ffff */
.L_x_269:
[----:B--2---:R2:W3:Y:S02]  /*ed70*/  SYNCS.PHASECHK.TRANS64.TRYWAIT P0, [R3+URZ+0x19c80], R4 ;  /* 0x019c8004030075a7 */ /* 0x0044e4000800017f */
[----:B---3--:R-:W-:Y:S05]  /*ed80*/  @!P0 NANOSLEEP.SYNCS 0x989680 ;  /* 0x009896800000895d */ /* 0x008fea0003900000 */
[----:B------:R-:W3:Y:S02]  /*ed90*/  @!P0 SYNCS.PHASECHK.TRANS64 P0, [R3+URZ+0x19c80], R4 ;  /* 0x019c8004030085a7 */ /* 0x000ee4000800007f */
[----:B---3--:R-:W-:Y:S05]  /*eda0*/  @!P0 BRA `(.L_x_269) ;  /* 0xfffffffc00f08947 */ /* 0x008fea000383ffff */
[----:B------:R-:W-:Y:S05]  /*edb0*/  BRA `(.L_x_270) ;  /* 0xfffffff000d87947 */ /* 0x000fea000383ffff */
.L_x_304:
        /* <DEDUP_REMOVED lines=12> */
.L_x_2299:


//--------------------- .text._ZN7cutlass13device_kernelIN5flash11enable_sm90INS1_16FlashAttnFwdSm90INS1_25CollectiveMainloopFwdSm90ILi2EN4cute5tupleIJNS5_1CILi1EEES8_S8_EEENS6_IJNS7_ILi192EEENS7_ILi128EEENS7_ILi96EEEEEELi96ENS_12float_e4m3_tEfNS_4arch4Sm90ELb0ELb0ELb1ELb1ELb0ELb1ELb0ELb1ELb1ELb1ELb0ELb0EEENS1_21CollectiveEpilogueFwdINS6_IJSA_SC_SB_EEES9_NS_10bfloat16_tESG_Li384ELb1ELb1ELb0ELb1EEENS1_36VarlenDynamicPersistentTileSchedulerILi192ELi128ELi384ELi128ELb0ELb1ELb1ELb0ELb1ELb1EEEEEEEEEvNT_6ParamsE --------------------------
	.section	.text._ZN7cutlass13device_kernelIN5flash11enable_sm90INS1_16FlashAttnFwdSm90INS1_25CollectiveMainloopFwdSm90ILi2EN4cute5tupleIJNS5_1CILi1EEES8_S8_EEENS6_IJNS7_ILi192EEENS7_ILi128EEENS7_ILi96EEEEEELi96ENS_12float_e4m3_tEfNS_4arch4Sm90ELb0ELb0ELb1ELb1ELb0ELb1ELb0ELb1ELb1ELb1ELb0ELb0EEENS1_21CollectiveEpilogueFwdINS6_IJSA_SC_SB_EEES9_NS_10bfloat16_tESG_Li384ELb1ELb1ELb0ELb1EEENS1_36VarlenDynamicPersistentTileSchedulerILi192ELi128ELi384ELi128ELb0ELb1ELb1ELb0ELb1ELb1EEEEEEEEEvNT_6ParamsE,"ax",@progbits
	.align	128
.text._ZN7cutlass13device_kernelIN5flash11enable_sm90INS1_16FlashAttnFwdSm90INS1_25CollectiveMainloopFwdSm90ILi2EN4cute5tupleIJNS5_1CILi1EEES8_S8_EEENS6_IJNS7_ILi192EEENS7_ILi128EEENS7_ILi96EEEEEELi96ENS_12float_e4m3_tEfNS_4arch4Sm90ELb0ELb0ELb1ELb1ELb0ELb1ELb0ELb1ELb1ELb1ELb0ELb0EEENS1_21CollectiveEpilogueFwdINS6_IJSA_SC_SB_EEES9_NS_10bfloat16_tESG_Li384ELb1ELb1ELb0ELb1EEENS1_36VarlenDynamicPersistentTileSchedulerILi192ELi128ELi384ELi128ELb0ELb1ELb1ELb0ELb1ELb1EEEEEEEEEvNT_6ParamsE:
        .type           _ZN7cutlass13device_kernelIN5flash11enable_sm90INS1_16FlashAttnFwdSm90INS1_25CollectiveMainloopFwdSm90ILi2EN4cute5tupleIJNS5_1CILi1EEES8_S8_EEENS6_IJNS7_ILi192EEENS7_ILi128EEENS7_ILi96EEEEEELi96ENS_12float_e4m3_tEfNS_4arch4Sm90ELb0ELb0ELb1ELb1ELb0ELb1ELb0ELb1ELb1ELb1ELb0ELb0EEENS1_21CollectiveEpilogueFwdINS6_IJSA_SC_SB_EEES9_NS_10bfloat16_tESG_Li384ELb1ELb1ELb0ELb1EEENS1_36VarlenDynamicPersistentTileSchedulerILi192ELi128ELi384ELi128ELb0ELb1ELb1ELb0ELb1ELb1EEEEEEEEEvNT_6ParamsE,@function
        .size           _ZN7cutlass13device_kernelIN5flash11enable_sm90INS1_16FlashAttnFwdSm90INS1_25CollectiveMainloopFwdSm90ILi2EN4cute5tupleIJNS5_1CILi1EEES8_S8_EEENS6_IJNS7_ILi192EEENS7_ILi128EEENS7_ILi96EEEEEELi96ENS_12float_e4m3_tEfNS_4arch4Sm90ELb0ELb0ELb1ELb1ELb0ELb1ELb0ELb1ELb1ELb1ELb0ELb0EEENS1_21CollectiveEpilogueFwdINS6_IJSA_SC_SB_EEES9_NS_10bfloat16_tESG_Li384ELb1ELb1ELb0ELb1EEENS1_36VarlenDynamicPersistentTileSchedulerILi192ELi128ELi384ELi128ELb0ELb1ELb1ELb0ELb1ELb1EEEEEEEEEvNT_6ParamsE,(.L_x_2300 - _ZN7cutlass13device_kernelIN5flash11enable_sm90INS1_16FlashAttnFwdSm90INS1_25CollectiveMainloopFwdSm90ILi2EN4cute5tupleIJNS5_1CILi1EEES8_S8_EEENS6_IJNS7_ILi192EEENS7_ILi128EEENS7_ILi96EEEEEELi96ENS_12float_e4m3_tEfNS_4arch4Sm90ELb0ELb0ELb1ELb1ELb0ELb1ELb0ELb1ELb1ELb1ELb0ELb0EEENS1_21CollectiveEpilogueFwdINS6_IJSA_SC_SB_EEES9_NS_10bfloat16_tESG_Li384ELb1ELb1ELb0ELb1EEENS1_36VarlenDynamicPersistentTileSchedulerILi192ELi128ELi384ELi128ELb0ELb1ELb1ELb0ELb1ELb1EEEEEEEEEvNT_6ParamsE)
        .other          _ZN7cutlass13device_kernelIN5flash11enable_sm90INS1_16FlashAttnFwdSm90INS1_25CollectiveMainloopFwdSm90ILi2EN4cute5tupleIJNS5_1CILi1EEES8_S8_EEENS6_IJNS7_ILi192EEENS7_ILi128EEENS7_ILi96EEEEEELi96ENS_12float_e4m3_tEfNS_4arch4Sm90ELb0ELb0ELb1ELb1ELb0ELb1ELb0ELb1ELb1ELb1ELb0ELb0EEENS1_21CollectiveEpilogueFwdINS6_IJSA_SC_SB_EEES9_NS_10bfloat16_tESG_Li384ELb1ELb1ELb0ELb1EEENS1_36VarlenDynamicPersistentTileSchedulerILi192ELi128ELi384ELi128ELb0ELb1ELb1ELb0ELb1ELb1EEEEEEEEEvNT_6ParamsE,@"STO_CUDA_ENTRY STV_DEFAULT"
_ZN7cutlass13device_kernelIN5flash11enable_sm90INS1_16FlashAttnFwdSm90INS1_25CollectiveMainloopFwdSm90ILi2EN4cute5tupleIJNS5_1CILi1EEES8_S8_EEENS6_IJNS7_ILi192EEENS7_ILi128EEENS7_ILi96EEEEEELi96ENS_12float_e4m3_tEfNS_4arch4Sm90ELb0ELb0ELb1ELb1ELb0ELb1ELb0ELb1ELb1ELb1ELb0ELb0EEENS1_21CollectiveEpilogueFwdINS6_IJSA_SC_SB_EEES9_NS_10bfloat16_tESG_Li384ELb1ELb1ELb0ELb1EEENS1_36VarlenDynamicPersistentTileSchedulerILi192ELi128ELi384ELi128ELb0ELb1ELb1ELb0ELb1ELb1EEEEEEEEEvNT_6ParamsE:
[----:B------:R-:W0:Y:S02]  /*0000*/  LDC R1, c[0x0][0x28] ;  /* 0x00000a00ff017b82 */ /* 0x000e240000000800 */
[----:B0-----:R-:W-:Y:S01]  /*0010*/  VIADD R1, R1, 0xffffff90 ;  /* 0xffffff9001017836 */ /* 0x001fe20000000000 */
[----:B------:R-:W0:Y:S01]  /*0020*/  S2R R3, SR_TID.X ;  /* 0x0000000000037919 */ /* 0x000e220000002100 */
[----:B------:R-:W-:Y:S01]  /*0030*/  ELECT P0, URZ, PT ;  /* 0x00000000003f782f */ /* 0x000fe20003800000 */
[----:B------:R-:W-:Y:S01]  /*0040*/  BSSY B0, `(.L_x_305) ;  /* 0x0000014000007945 */ /* 0x000fe20003800000 */
[--C-:B0-----:R-:W-:Y:S02]  /*0050*/  SHF.R.U32.HI R0, RZ, 0x5, R3.reuse ;  /* 0x00000005ff007819 */ /* 0x101fe40000011603 */
[----:B------:R-:W-:-:S03]  /*0060*/  SHF.R.U32.HI R3, RZ, 0x7, R3 ;  /* 0x00000007ff037819 */ /* 0x000fc60000011603 */
[----:B------:R-:W0:Y:S02]  /*0070*/  SHFL.IDX PT, R2, R0, RZ, 0x1f ;  /* 0x00001fff00027589 */ /* 0x000e2400000e0000 */
[----:B0-----:R-:W-:-:S13]  /*0080*/  ISETP.EQ.AND P0, PT, R2, RZ, P0 ;  /* 0x000000ff0200720c */ /* 0x001fda0000702270 */
[----:B------:R-:W-:Y:S05]  /*0090*/  @!P0 BRA `(.L_x_306) ;  /* 0x0000000000388947 */ /* 0x000fea0003800000 */
[----:B------:R-:W-:Y:S02]  /*00a0*/  ULDC.64 UR4, c[0x0][0x198] ;  /* 0x0000660000047ab9 */ /* 0x000fe40000000a00 */
[----:B------:R-:W-:Y:S02]  /*00b0*/  UIADD3 UR6, UP0, UR4, 0x370, URZ ;  /* 0x0000037004067890 */ /* 0x000fe4000ff1e03f */
[----:B------:R-:W-:Y:S02]  /*00c0*/  UIADD3 UR8, UP1, UR4, 0x470, URZ ;  /* 0x0000047004087890 */ /* 0x000fe4000ff3e03f */
[----:B------:R-:W-:Y:S02]  /*00d0*/  UIADD3 UR10, UP2, UR4, 0x570, URZ ;  /* 0x00000570040a7890 */ /* 0x000fe4000ff5e03f */
[----:B------:R-:W-:Y:S02]  /*00e0*/  UIADD3 UR4, UP3, UR4, 0x670, URZ ;  /* 0x0000067004047890 */ /* 0x000fe4000ff7e03f */
[----:B------:R-:W-:-:S02]  /*00f0*/  UIADD3.X UR7, URZ, UR5, URZ, UP0, !UPT ;  /* 0x000000053f077290 */ /* 0x000fc400087fe43f */
[----:B------:R-:W-:Y:S02]  /*0100*/  UIADD3.X UR9, URZ, UR5, URZ, UP1, !UPT ;  /* 0x000000053f097290 */ /* 0x000fe40008ffe43f */
[----:B------:R-:W-:Y:S02]  /*0110*/  UIADD3.X UR11, URZ, UR5, URZ, UP2, !UPT ;  /* 0x000000053f0b7290 */ /* 0x000fe400097fe43f */
[----:B------:R-:W-:-:S03]  /*0120*/  UIADD3.X UR5, URZ, UR5, URZ, UP3, !UPT ;  /* 0x000000053f057290 */ /* 0x000fc60009ffe43f */
[----:B------:R0:W-:Y:S02]  /*0130*/  UTMACCTL.PF [UR6] ;  /* 0x00000000060079b9 */ /* 0x0001e40008040000 */
[----:B------:R0:W-:Y:S02]  /*0140*/  UTMACCTL.PF [UR8] ;  /* 0x00000000080079b9 */ /* 0x0001e40008040000 */
[----:B------:R0:W-:Y:S02]  /*0150*/  UTMACCTL.PF [UR10] ;  /* 0x000000000a0079b9 */ /* 0x0001e40008040000 */
[----:B------:R0:W-:Y:S02]  /*0160*/  UTMACCTL.PF [UR4] ;  /* 0x00000000040079b9 */ /* 0x0001e40008040000 */
[----:B0-----:R-:W-:Y:S01]  /*0170*/  NOP ;  /* 0x0000000000007918 */ /* 0x001fe20000000000 */
.L_x_306:
[----:B------:R-:W-:Y:S05]  /*0180*/  BSYNC B0 ;  /* 0x0000000000007941 */ /* 0x000fea0003800000 */
.L_x_305:
        /* <DEDUP_REMOVED lines=41> */
.L_x_307:
        /* <DEDUP_REMOVED lines=22> */
.L_x_308:
        /* <DEDUP_REMOVED lines=18> */
.L_x_309:
        /* <DEDUP_REMOVED lines=22> */
.L_x_310:
        /* <DEDUP_REMOVED lines=22> */
.L_x_311:
[----:B------:R-:W-:Y:S01]  /*0960*/  PLOP3.LUT P0, PT, PT, PT, UP0, 0x80, 0x0 ;  /* 0x000000000000781c */ /* 0x000fe20003f0f008 */
[----:B------:R-:W-:Y:S01]  /*0970*/  UMOV UR37, 0x1 ;  /* 0x0000000100257882 */ /* 0x000fe20000000000 */
[----:B------:R-:W-:Y:S01]  /*0980*/  NOP ;  /* 0x0000000000007918 */ /* 0x000fe20000000000 */
[----:B------:R-:W-:Y:S01]  /*0990*/  USEL UR37, UR37, 0x2, !UP0 ;  /* 0x0000000225257887 */ /* 0x000fe2000c000000 */
[----:B------:R-:W-:Y:S01]  /*09a0*/  BSSY B8, `(.L_x_312) ;  /* 0x0001878000087945 */ /* 0x000fe20003800000 */
[----:B------:R-:W-:Y:S01]  /*09b0*/  ULDC.64 UR42, c[0x0][0x208] ;  /* 0x00008200002a7ab9 */ /* 0x000fe20000000a00 */
[----:B012-4-:R-:W-:Y:S07]  /*09c0*/  BAR.SYNC.DEFER_BLOCKING 0x0 ;  /* 0x0000000000007b1d */ /* 0x017fee0000010000 */
[----:B------:R-:W-:Y:S05]  /*09d0*/  @!P0 BRA `(.L_x_313) ;  /* 0x0000012000508947 */ /* 0x000fea0003800000 */
.L_x_314:
[----:B------:R-:W-:-:S08]  /*09e0*/  NOP ;  /* 0x0000000000007918 */ /* 0x000fd00000000000 */
[----:B------:R-:W0:Y:S02]  /*09f0*/  USETMAXREG.TRY_ALLOC.CTAPOOL UP0, 0xa0 ;  /* 0x000000a0000079c8 */ /* 0x000e240008000600 */
[----:B0-----:R-:W-:-:S13]  /*0a00*/  PLOP3.LUT P0, PT, PT, PT, UP0, 0x80, 0x0 ;  /* 0x000000000000781c */ /* 0x001fda0003f0f008 */
[----:B------:R-:W-:Y:S05]  /*0a10*/  @!P0 BRA `(.L_x_314) ;  /* 0xfffffffc00f08947 */ /* 0x000fea000383ffff */
[----:B------:R-:W0:Y:S08]  /*0a20*/  S2UR UR4, SR_CgaCtaId ;  /* 0x00000000000479c3 */ /* 0x000e300000008800 */
[----:B------:R-:W-:Y:S06]  /*0a30*/  BAR.ARV 0x8, 0x200 ;  /* 0x0208000000007b1d */ /* 0x000fec0000002000 */
[----:B------:R-:W-:-:S02]  /*0a40*/  MOV R16, 0x400 ;  /* 0x0000040000107802 */ /* 0x000fc40000000f00 */
[----:B------:R-:W-:Y:S01]  /*0a50*/  BAR.SYNC.DEFER_BLOCKING 0x5, 0x200 ;  /* 0x0148000000007b1d */ /* 0x000fe20000010000 */
[----:B0-----:R-:W-:-:S05]  /*0a60*/  IMAD.U32 R0, RZ, RZ, UR4 ;  /* 0x00000004ff007e24 */ /* 0x001fca000f8e00ff */
[----:B------:R-:W-:Y:S01]  /*0a70*/  ULDC UR4, c[0x0][0xc3c] ;  /* 0x00030f0000047ab9 */ /* 0x000fe20000000800 */
[----:B------:R-:W-:Y:S01]  /*0a80*/  LEA R16, R0, R16, 0x18 ;  /* 0x0000001000107211 */ /* 0x000fe200078ec0ff */
[----:B------:R-:W-:Y:S04]  /*0a90*/  STL [R1+0x18], R0 ;  /* 0x0000180001007387 */ /* 0x000fe80000100800 */
[----:B------:R-:W0:Y:S01]  /*0aa0*/  LDS.128 R8, [R16+0x19cd0] ;  /* 0x019cd00010087984 */ /* 0x000e220000000c00 */
[----:B------:R-:W-:Y:S06]  /*0ab0*/  BAR.ARV 0x4, 0x200 ;  /* 0x0108000000007b1d */ /* 0x000fec0000002000 */
[----:B0-----:R-:W-:-:S13]  /*0ac0*/  ISETP.GE.AND P0, PT, R11, UR4, PT ;  /* 0x000000040b007c0c */ /* 0x001fda000bf06270 */
[----:B------:R-:W-:Y:S05]  /*0ad0*/  @P0 BRA `(.L_x_315) ;  /* 0x0000018400900947 */ /* 0x000fea0003800000 */
[----:B------:R-:W0:Y:S01]  /*0ae0*/  S2R R0, SR_TID.X ;  /* 0x0000000000007919 */ /* 0x000e220000002100 */
[----:B------:R-:W-:Y:S01]  /*0af0*/  IMAD.MOV.U32 R23, RZ, RZ, RZ ;  /* 0x000000ffff177224 */ /* 0x000fe200078e00ff */
[----:B------:R-:W-:Y:S01]  /*0b00*/  CS2R R154, SRZ ;  /* 0x00000000009a7805 */ /* 0x000fe2000001ff00 */
[----:B------:R-:W-:Y:S01]  /*0b10*/  ULOP3.LUT UR36, UR37, 0x1, URZ, 0xfc, !UPT ;  /* 0x0000000125247892 */ /* 0x000fe2000f8efc3f */
[----:B0-----:R-:W-:-:S05]  /*0b20*/  VIADD R24, R0, 0xffffff80 ;  /* 0xffffff8000187836 */ /* 0x001fca0000000000 */
[----:B------:R-:W-:Y:S02]  /*0b30*/  SHF.R.S32.HI R0, RZ, 0x1f, R24 ;  /* 0x0000001fff007819 */ /* 0x000fe40000011418 */
[-C--:B------:R-:W-:Y:S02]  /*0b40*/  LEA.HI R6, R24, R24.reuse, RZ, 0x1 ;  /* 0x0000001818067211 */ /* 0x080fe400078f08ff */
[CC--:B------:R-:W-:Y:S02]  /*0b50*/  LEA.HI R2, R0.reuse, R24.reuse, RZ, 0x5 ;  /* 0x0000001800027211 */ /* 0x0c0fe400078f28ff */
[----:B------:R-:W-:Y:S02]  /*0b60*/  LEA.HI R3, R0, R24, RZ, 0x4 ;  /* 0x0000001800037211 */ /* 0x000fe400078f20ff */
[----:B------:R-:W-:Y:S01]  /*0b70*/  LOP3.LUT R7, R6, 0xfffffffe, RZ, 0xc0, !PT ;  /* 0xfffffffe06077812 */ /* 0x000fe200078ec0ff */
[----:B------:R-:W-:Y:S01]  /*0b80*/  IMAD.SHL.U32 R4, R2, 0x10, RZ ;  /* 0x0000001002047824 */ /* 0x000fe200078e00ff */
[----:B------:R-:W-:-:S02]  /*0b90*/  LOP3.LUT R2, R3, 0x7fffff0, RZ, 0xc0, !PT ;  /* 0x07fffff003027812 */ /* 0x000fc400078ec0ff */
[----:B------:R-:W-:Y:S01]  /*0ba0*/  SHF.R.S32.HI R22, RZ, 0x1, R6 ;  /* 0x00000001ff167819 */ /* 0x000fe20000011406 */
[----:B------:R-:W-:Y:S01]  /*0bb0*/  IMAD.IADD R18, R24, 0x1, -R7 ;  /* 0x0000000118127824 */ /* 0x000fe200078e0a07 */
[----:B------:R-:W-:Y:S01]  /*0bc0*/  LOP3.LUT R5, R4, 0xfffffe00, RZ, 0xc0, !PT ;  /* 0xfffffe0004057812 */ /* 0x000fe200078ec0ff */
[----:B------:R-:W-:Y:S01]  /*0bd0*/  IMAD.IADD R4, R24, 0x1, -R2 ;  /* 0x0000000118047824 */ /* 0x000fe200078e0a02 */
[----:B------:R-:W-:Y:S01]  /*0be0*/  LEA.HI R2, R0, R24, RZ, 0x7 ;  /* 0x0000001800027211 */ /* 0x000fe200078f38ff */
[----:B------:R-:W-:Y:S01]  /*0bf0*/  IMAD.SHL.U32 R152, R18, 0x8, RZ ;  /* 0x0000000812987824 */ /* 0x000fe200078e00ff */
[----:B------:R-:W-:Y:S01]  /*0c00*/  SHF.R.S32.HI R13, RZ, 0x1f, R6 ;  /* 0x0000001fff0d7819 */ /* 0x000fe20000011406 */
[----:B------:R-:W-:Y:S01]  /*0c10*/  IMAD R4, R4, 0x20, R5 ;  /* 0x0000002004047824 */ /* 0x000fe200078e0205 */
[----:B------:R-:W-:Y:S01]  /*0c20*/  LOP3.LUT R6, R2, 0xffffff80, RZ, 0xc0, !PT ;  /* 0xffffff8002067812 */ /* 0x000fe200078ec0ff */
[C---:B------:R-:W-:Y:S01]  /*0c30*/  VIADD R21, R152.reuse, 0x20 ;  /* 0x0000002098157836 */ /* 0x040fe20000000000 */
[----:B------:R-:W-:Y:S01]  /*0c40*/  SHF.R.S32.HI R20, RZ, 0x7, R2 ;  /* 0x00000007ff147819 */ /* 0x000fe20000011402 */
[----:B------:R-:W-:Y:S01]  /*0c50*/  VIADD R157, R152, 0x10 ;  /* 0x00000010989d7836 */ /* 0x000fe20000000000 */
[----:B------:R-:W-:Y:S01]  /*0c60*/  SHF.R.S32.HI R2, RZ, 0x4, R3 ;  /* 0x00000004ff027819 */ /* 0x000fe20000011403 */
[----:B------:R-:W-:Y:S01]  /*0c70*/  IMAD.IADD R17, R24, 0x1, -R6 ;  /* 0x0000000118117824 */ /* 0x000fe200078e0a06 */
[----:B------:R-:W-:Y:S01]  /*0c80*/  LEA.HI R13, R13, R22, RZ, 0x2 ;  /* 0x000000160d0d7211 */ /* 0x000fe200078f10ff */
[----:B------:R-:W-:Y:S01]  /*0c90*/  IMAD.IADD R12, R152, 0x1, R21 ;  /* 0x00000001980c7824 */ /* 0x000fe200078e0215 */
[----:B------:R-:W-:Y:S01]  /*0ca0*/  LEA.HI R3, R3, R2, RZ, 0x1 ;  /* 0x0000000203037211 */ /* 0x000fe200078f08ff */
[----:B------:R-:W-:Y:S01]  /*0cb0*/  STL [R1+0x10], R21 ;  /* 0x0000101501007387 */ /* 0x000fe20000100800 */
[----:B------:R-:W-:Y:S01]  /*0cc0*/  SHF.R.S32.HI R6, RZ, 0x1f, R17 ;  /* 0x0000001fff067819 */ /* 0x000fe20000011411 */
[----:B------:R-:W-:Y:S01]  /*0cd0*/  IMAD.SHL.U32 R18, R18, 0x10, RZ ;  /* 0x0000001012127824 */ /* 0x000fe200078e00ff */
[----:B------:R-:W-:-:S02]  /*0ce0*/  LOP3.LUT R13, R13, 0x7fffffc, RZ, 0xc0, !PT ;  /* 0x07fffffc0d0d7812 */ /* 0x000fc400078ec0ff */
[----:B------:R-:W-:Y:S02]  /*0cf0*/  LEA.HI R7, R6, R17, RZ, 0x2 ;  /* 0x0000001106077211 */ /* 0x000fe400078f10ff */
[----:B------:R-:W-:Y:S02]  /*0d00*/  LOP3.LUT R3, R3, 0x1ffffffe, RZ, 0xc0, !PT ;  /* 0x1ffffffe03037812 */ /* 0x000fe400078ec0ff */
[--C-:B------:R-:W-:Y:S02]  /*0d10*/  SHF.R.S32.HI R8, RZ, 0x2, R7.reuse ;  /* 0x00000002ff087819 */ /* 0x100fe40000011407 */
[----:B------:R-:W-:Y:S01]  /*0d20*/  SHF.R.S32.HI R15, RZ, 0x1f, R7 ;  /* 0x0000001fff0f7819 */ /* 0x000fe20000011407 */
[----:B------:R-:W-:Y:S01]  /*0d30*/  IMAD.IADD R3, R2, 0x1, -R3 ;  /* 0x0000000102037824 */ /* 0x000fe200078e0a03 */
[----:B------:R-:W-:Y:S02]  /*0d40*/  IADD3 R13, R22, -R13, RZ ;  /* 0x8000000d160d7210 */ /* 0x000fe40007ffe0ff */
[----:B------:R-:W-:Y:S01]  /*0d50*/  LEA.HI R5, R0, R24, RZ, 0x3 ;  /* 0x0000001800057211 */ /* 0x000fe200078f18ff */
[----:B------:R-:W-:Y:S01]  /*0d60*/  IMAD R3, R3, 0x8, R4 ;  /* 0x0000000803037824 */ /* 0x000fe200078e0204 */
[----:B------:R-:W-:Y:S01]  /*0d70*/  LEA.HI R15, R15, R8, RZ, 0x3 ;  /* 0x000000080f0f7211 */ /* 0x000fe200078f18ff */
[----:B------:R-:W-:Y:S01]  /*0d80*/  IMAD R14, R2, 0x8, R13 ;  /* 0x00000008020e7824 */ /* 0x000fe200078e020d */
[----:B------:R-:W-:Y:S01]  /*0d90*/  SHF.R.S32.HI R5, RZ, 0x3, R5 ;  /* 0x00000003ff057819 */ /* 0x000fe20000011405 */
[----:B------:R-:W-:Y:S01]  /*0da0*/  IMAD.HI R2, R20, 0x55555556, RZ ;  /* 0x5555555614027827 */ /* 0x000fe200078e02ff */
[----:B------:R-:W-:-:S02]  /*0db0*/  LOP3.LUT R15, R15, 0xfffffff8, RZ, 0xc0, !PT ;  /* 0xfffffff80f0f7812 */ /* 0x000fc400078ec0ff */
[----:B------:R-:W-:Y:S01]  /*0dc0*/  LEA.HI R6, R6, R17, RZ, 0x5 ;  /* 0x0000001106067211 */ /* 0x000fe200078f28ff */
[----:B------:R-:W-:Y:S01]  /*0dd0*/  IMAD.SHL.U32 R5, R5, 0x80, RZ ;  /* 0x0000008005057824 */ /* 0x000fe200078e00ff */
[----:B------:R-:W-:Y:S01]  /*0de0*/  SHF.R.S32.HI R13, RZ, 0x1f, R12 ;  /* 0x0000001fff0d7819 */ /* 0x000fe2000001140c */
[----:B------:R-:W-:Y:S01]  /*0df0*/  IMAD.IADD R15, R8, 0x1, -R15 ;  /* 0x00000001080f7824 */ /* 0x000fe200078e0a0f */
[----:B------:R-:W-:Y:S01]  /*0e00*/  LEA.HI R2, R2, R2, RZ, 0x1 ;  /* 0x0000000202027211 */ /* 0x000fe200078f08ff */
[----:B------:R-:W-:Y:S01]  /*0e10*/  IMAD.SHL.U32 R14, R14, 0x20, RZ ;  /* 0x000000200e0e7824 */ /* 0x000fe200078e00ff */
[----:B------:R-:W-:Y:S01]  /*0e20*/  SHF.R.S32.HI R6, RZ, 0x5, R6 ;  /* 0x00000005ff067819 */ /* 0x000fe20000011406 */
[----:B------:R-:W-:Y:S01]  /*0e30*/  IMAD.MOV.U32 R8, RZ, RZ, -0x2 ;  /* 0xfffffffeff087424 */ /* 0x000fe200078e00ff */
[-C--:B------:R-:W-:Y:S01]  /*0e40*/  LEA.HI R19, R13, R12.reuse, RZ, 0x4 ;  /* 0x0000000c0d137211 */ /* 0x080fe200078f20ff */
[----:B------:R-:W-:Y:S01]  /*0e50*/  IMAD R2, R2, -0x3, R20 ;  /* 0xfffffffd02027824 */ /* 0x000fe200078e0214 */
[----:B------:R-:W-:Y:S01]  /*0e60*/  LOP3.LUT R7, R7, 0x7ffffffc, RZ, 0xc0, !PT ;  /* 0x7ffffffc07077812 */ /* 0x000fe200078ec0ff */
[----:B------:R-:W-:Y:S01]  /*0e70*/  IMAD R15, R6, 0x10, R15 ;  /* 0x00000010060f7824 */ /* 0x000fe200078e020f */
[----:B------:R-:W-:Y:S01]  /*0e80*/  LEA.HI R12, R13, R12, RZ, 0x5 ;  /* 0x0000000c0d0c7211 */ /* 0x000fe200078f28ff */
[----:B------:R-:W-:Y:S01]  /*0e90*/  STL [R1+0x14], R14 ;  /* 0x0000140e01007387 */ /* 0x000fe20000100800 */
[----:B------:R-:W-:Y:S01]  /*0ea0*/  LOP3.LUT R156, R5, 0x80, RZ, 0xc0, !PT ;  /* 0x00000080059c7812 */ /* 0x000fe200078ec0ff */
[----:B------:R-:W-:Y:S01]  /*0eb0*/  IMAD.IADD R7, R17, 0x1, -R7 ;  /* 0x0000000111077824 */ /* 0x000fe200078e0a07 */
[----:B------:R-:W-:Y:S01]  /*0ec0*/  SHF.R.S32.HI R12, RZ, 0x5, R12 ;  /* 0x00000005ff0c7819 */ /* 0x000fe2000001140c */
[----:B------:R0:W-:Y:S01]  /*0ed0*/  STL [R1+0x64], R3 ;  /* 0x0000640301007387 */ /* 0x0001e20000100800 */
[----:B------:R-:W-:Y:S01]  /*0ee0*/  LEA.HI R0, R0, R24, RZ, 0x2 ;  /* 0x0000001800007211 */ /* 0x000fe200078f10ff */
[----:B------:R-:W-:Y:S01]  /*0ef0*/  IMAD R6, R7, R8, 0x80 ;  /* 0x0000008007067424 */ /* 0x000fe200078e0208 */
[----:B------:R-:W-:Y:S01]  /*0f00*/  SHF.R.U32.HI R20, RZ, 0x3, R156 ;  /* 0x00000003ff147819 */ /* 0x000fe2000001169c */
[----:B------:R-:W-:Y:S01]  /*0f10*/  IMAD R13, R12, 0x1800, R14 ;  /* 0x000018000c0d7824 */ /* 0x000fe200078e020e */
[----:B------:R-:W-:Y:S01]  /*0f20*/  LOP3.LUT R5, R156, 0x10, R19, 0xf8, !PT ;  /* 0x000000109c057812 */ /* 0x000fe200078ef813 */
[----:B------:R-:W-:Y:S01]  /*0f30*/  IMAD.MOV.U32 R17, RZ, RZ, RZ ;  /* 0x000000ffff117224 */ /* 0x000fe200078e00ff */
[----:B------:R1:W-:Y:S01]  /*0f40*/  STL [R1+0x5c], R6 ;  /* 0x00005c0601007387 */ /* 0x0003e20000100800 */
[----:B------:R-:W-:-:S02]  /*0f50*/  SHF.R.S32.HI R8, RZ, 0x1f, R157 ;  /* 0x0000001fff087819 */ /* 0x000fc4000001149d */
[----:B0-----:R-:W-:Y:S02]  /*0f60*/  LEA R3, R2, R15, 0x6 ;  /* 0x0000000f02037211 */ /* 0x001fe400078e30ff */
[----:B------:R-:W-:Y:S02]  /*0f70*/  LOP3.LUT R2, R0, 0xfffffffc, RZ, 0xc0, !PT ;  /* 0xfffffffc00027812 */ /* 0x000fe400078ec0ff */
[----:B------:R-:W-:Y:S02]  /*0f80*/  LOP3.LUT R5, R5, R20, RZ, 0x3c, !PT ;  /* 0x0000001405057212 */ /* 0x000fe400078e3cff */
[----:B------:R-:W-:Y:S01]  /*0f90*/  SHF.R.S32.HI R0, RZ, 0x2, R0 ;  /* 0x00000002ff007819 */ /* 0x000fe20000011400 */
[----:B-1----:R-:W-:Y:S01]  /*0fa0*/  IMAD.IADD R6, R24, 0x1, -R2 ;  /* 0x0000000118067824 */ /* 0x002fe200078e0a02 */
[----:B------:R-:W-:Y:S02]  /*0fb0*/  IADD3 R4, R16, R13, R5 ;  /* 0x0000000d10047210 */ /* 0x000fe40007ffe005 */
[----:B------:R-:W-:-:S02]  /*0fc0*/  SHF.R.S32.HI R2, RZ, 0x1f, R22 ;  /* 0x0000001fff027819 */ /* 0x000fc40000011416 */
[----:B------:R-:W-:Y:S01]  /*0fd0*/  LEA.HI R0, R6, R6, RZ, 0x1 ;  /* 0x0000000606007211 */ /* 0x000fe200078f08ff */
[----:B------:R0:W-:Y:S01]  /*0fe0*/  STL [R1+0x54], R4 ;  /* 0x0000540401007387 */ /* 0x0001e20000100800 */
[----:B------:R-:W-:Y:S02]  /*0ff0*/  SHF.R.S32.HI R7, RZ, 0x1f, R21 ;  /* 0x0000001fff077819 */ /* 0x000fe40000011415 */
[----:B------:R-:W-:Y:S01]  /*1000*/  LOP3.LUT R2, R0, 0x1ffffffe, RZ, 0xc0, !PT ;  /* 0x1ffffffe00027812 */ /* 0x000fe200078ec0ff */
[----:B------:R-:W-:Y:S01]  /*1010*/  STL [R1+0x4], R9 ;  /* 0x0000040901007387 */ /* 0x000fe20000100800 */
[----:B------:R-:W-:-:S03]  /*1020*/  LOP3.LUT R0, R156, 0x10, R18, 0xf8, !PT ;  /* 0x000000109c007812 */ /* 0x000fc600078ef812 */
[----:B------:R-:W-:Y:S01]  /*1030*/  STL [R1+0x8], R10 ;  /* 0x0000080a01007387 */ /* 0x000fe20000100800 */
[----:B------:R-:W-:Y:S01]  /*1040*/  LOP3.LUT R0, R0, R20, RZ, 0x3c, !PT ;  /* 0x0000001400007212 */ /* 0x000fe200078e3cff */
[C---:B0-----:R-:W-:Y:S02]  /*1050*/  IMAD.SHL.U32 R4, R6.reuse, 0x8, RZ ;  /* 0x0000000806047824 */ /* 0x041fe400078e00ff */
[----:B------:R-:W-:Y:S01]  /*1060*/  STL [R1+0x58], R3 ;  /* 0x0000580301007387 */ /* 0x000fe20000100800 */
[----:B------:R-:W-:Y:S02]  /*1070*/  IMAD.IADD R2, R6, 0x1, -R2 ;  /* 0x0000000106027824 */ /* 0x000fe400078e0a02 */
[C---:B------:R-:W-:Y:S01]  /*1080*/  VIADD R5, R4.reuse, 0x20 ;  /* 0x0000002004057836 */ /* 0x040fe20000000000 */
[----:B------:R-:W-:Y:S04]  /*1090*/  STL [R1+0xc], R11 ;  /* 0x00000c0b01007387 */ /* 0x000fe80000100800 */
[----:B------:R-:W-:Y:S04]  /*10a0*/  STL [R1+0x34], RZ ;  /* 0x000034ff01007387 */ /* 0x000fe80000100800 */
[----:B------:R0:W-:Y:S04]  /*10b0*/  STL [R1+0x24], R4 ;  /* 0x0000240401007387 */ /* 0x0001e80000100800 */
[----:B------:R-:W-:Y:S04]  /*10c0*/  STL [R1+0x50], R8 ;  /* 0x0000500801007387 */ /* 0x000fe80000100800 */
[----:B------:R-:W-:Y:S01]  /*10d0*/  STL [R1+0x40], R5 ;  /* 0x0000400501007387 */ /* 0x000fe20000100800 */
[----:B0-----:R-:W-:-:S03]  /*10e0*/  VIADD R4, R4, 0x40 ;  /* 0x0000004004047836 */ /* 0x001fc60000000000 */
[----:B------:R0:W-:Y:S02]  /*10f0*/  STL [R1+0x4c], R7 ;  /* 0x00004c0701007387 */ /* 0x0001e40000100800 */
[----:B------:R-:W-:Y:S02]  /*1100*/  SHF.R.S32.HI R6, RZ, 0x1f, R4 ;  /* 0x0000001fff067819 */ /* 0x000fe40000011404 */
[----:B------:R1:W-:Y:S01]  /*1110*/  STL [R1+0x44], R4 ;  /* 0x0000440401007387 */ /* 0x0003e20000100800 */
[----:B0-----:R-:W-:Y:S01]  /*1120*/  SHF.R.S32.HI R7, RZ, 0x1f, R5 ;  /* 0x0000001fff077819 */ /* 0x001fe20000011405 */
[----:B------:R-:W-:Y:S01]  /*1130*/  IMAD.IADD R5, R14, 0x1, R0 ;  /* 0x000000010e057824 */ /* 0x000fe200078e0200 */
[----:B------:R-:W-:Y:S02]  /*1140*/  LEA R0, R2, R3, 0x3 ;  /* 0x0000000302007211 */ /* 0x000fe400078e18ff */
[----:B-1----:R-:W-:Y:S01]  /*1150*/  SHF.R.S32.HI R4, RZ, 0x4, R19 ;  /* 0x00000004ff047819 */ /* 0x002fe20000011413 */
[----:B------:R0:W-:Y:S04]  /*1160*/  STL [R1+0x6c], R7 ;  /* 0x00006c0701007387 */ /* 0x0001e80000100800 */
[----:B------:R0:W-:Y:S04]  /*1170*/  STL [R1+0x68], R6 ;  /* 0x0000680601007387 */ /* 0x0001e80000100800 */
[----:B------:R0:W-:Y:S04]  /*1180*/  STL [R1+0x1c], R5 ;  /* 0x00001c0501007387 */ /* 0x0001e80000100800 */
[----:B------:R0:W-:Y:S04]  /*1190*/  STL [R1+0x60], R0 ;  /* 0x0000600001007387 */ /* 0x0001e80000100800 */
[----:B------:R0:W-:Y:S02]  /*11a0*/  STL [R1+0x48], R4 ;  /* 0x0000480401007387 */ /* 0x0001e40000100800 */
.L_x_430:
[----:B0-----:R-:W2:Y:S01]  /*11b0*/  LDL.LU R0, [R1+0xc] ;  /* 0x00000c0001007983 */ /* 0x001ea20000300800 */
[----:B----4-:R-:W2:Y:S01]  /*11c0*/  LDC.64 R2, c[0x0][0xc88] ;  /* 0x00032200ff027b82 */ /* 0x010ea20000000a00 */
[----:B------:R-:W-:Y:S01]  /*11d0*/  ULDC.64 UR4, c[0x0][0xa28] ;  /* 0x00028a0000047ab9 */ /* 0x000fe20000000a00 */
[----:B------:R-:W-:Y:S01]  /*11e0*/  ULDC.64 UR8, c[0x0][0xa18] ;  /* 0x0002860000087ab9 */ /* 0x000fe20000000a00 */
[----:B------:R-:W-:Y:S01]  /*11f0*/  ISETP.NE.U32.AND P2, PT, RZ, UR4, PT ;  /* 0x00000004ff007c0c */ /* 0x000fe2000bf45070 */
[----:B-1-3--:R-:W-:Y:S01]  /*1200*/  IMAD.MOV.U32 R9, RZ, RZ, RZ ;  /* 0x000000ffff097224 */ /* 0x00afe200078e00ff */
[----:B------:R-:W3:Y:S01]  /*1210*/  LDL R30, [R1+0x8] ;  /* 0x00000800011e7983 */ /* 0x000ee20000100800 */
[----:B------:R-:W-:Y:S01]  /*1220*/  ULDC.64 UR6, c[0x0][0xa08] ;  /* 0x0002820000067ab9 */ /* 0x000fe20000000a00 */
[----:B------:R-:W-:Y:S01]  /*1230*/  ISETP.NE.AND.EX P2, PT, RZ, UR5, PT, P2 ;  /* 0x00000005ff007c0c */ /* 0x000fe2000bf45320 */
[----:B--2---:R-:W-:-:S05]  /*1240*/  IMAD.WIDE R2, R0, 0x4, R2 ;  /* 0x0000000400027825 */ /* 0x004fca00078e0202 */
[----:B------:R-:W2:Y:S01]  /*1250*/  LDG.E R0, desc[UR42][R2.64] ;  /* 0x0000002a02007981 */ /* 0x000ea2000c1e1900 */
[----:B------:R-:W-:Y:S01]  /*1260*/  ISETP.NE.U32.AND P1, PT, RZ, UR8, PT ;  /* 0x00000008ff007c0c */ /* 0x000fe2000bf25070 */
[----:B------:R-:W-:Y:S01]  /*1270*/  IMAD.MOV.U32 R47, RZ, RZ, RZ ;  /* 0x000000ffff2f7224 */ /* 0x000fe200078e00ff */
[----:B------:R-:W-:Y:S02]  /*1280*/  ISETP.NE.U32.AND P0, PT, RZ, UR6, PT ;  /* 0x00000006ff007c0c */ /* 0x000fe4000bf05070 */
[----:B------:R-:W-:Y:S02]  /*1290*/  ISETP.NE.AND.EX P1, PT, RZ, UR9, PT, P1 ;  /* 0x00000009ff007c0c */ /* 0x000fe4000bf25310 */
[----:B------:R-:W-:Y:S02]  /*12a0*/  ISETP.NE.AND.EX P0, PT, RZ, UR7, PT, P0 ;  /* 0x00000007ff007c0c */ /* 0x000fe4000bf05300 */
[----:B--2---:R-:W-:Y:S01]  /*12b0*/  SHF.R.S32.HI R4, RZ, 0x1f, R0 ;  /* 0x0000001fff047819 */ /* 0x004fe20000011400 */
[C---:B------:R-:W-:Y:S01]  /*12c0*/  IMAD.SHL.U32 R32, R0.reuse, 0x4, RZ ;  /* 0x0000000400207824 */ /* 0x040fe200078e00ff */
[C---:B------:R-:W-:Y:S01]  /*12d0*/  @P2 LEA R2, P3, R0.reuse, UR4, 0x2 ;  /* 0x0000000400022c11 */ /* 0x040fe2000f8610ff */
[----:B------:R-:W-:Y:S01]  /*12e0*/  STL [R1+0x20], R0 ;  /* 0x0000200001007387 */ /* 0x000fe20000100800 */
[----:B------:R-:W-:-:S02]  /*12f0*/  SHF.L.U64.HI R31, R0, 0x2, R4 ;  /* 0x00000002001f7819 */ /* 0x000fc40000010204 */
[----:B------:R-:W-:Y:S01]  /*1300*/  @P2 LEA.HI.X R3, R0, UR5, R4, 0x2, P3 ;  /* 0x0000000500032c11 */ /* 0x000fe200098f1404 */
[----:B------:R0:W-:Y:S01]  /*1310*/  STL [R1+0x38], R4 ;  /* 0x0000380401007387 */ /* 0x0001e20000100800 */
[----:B------:R-:W-:-:S03]  /*1320*/  IADD3 R6, P4, R32, UR6, RZ ;  /* 0x0000000620067c10 */ /* 0x000fc6000ff9e0ff */
[----:B------:R1:W-:Y:S01]  /*1330*/  STL [R1+0x2c], R32 ;  /* 0x00002c2001007387 */ /* 0x0003e20000100800 */
[----:B------:R-:W-:Y:S01]  /*1340*/  ULDC UR4, c[0x0][0x288] ;  /* 0x0000a20000047ab9 */ /* 0x000fe20000000800 */
[C---:B------:R-:W-:Y:S02]  /*1350*/  IADD3.X R7, R31.reuse, UR7, RZ, P4, !PT ;  /* 0x000000071f077c10 */ /* 0x040fe4000a7fe4ff */
[----:B------:R1:W-:Y:S04]  /*1360*/  STL [R1+0x30], R31 ;  /* 0x0000301f01007387 */ /* 0x0003e80000100800 */
[----:B-----5:R1:W5:Y:S01]  /*1370*/  @P2 LDG.E R9, desc[UR42][R2.64] ;  /* 0x0000002a02092981 */ /* 0x020362000c1e1900 */
[----:B0-----:R-:W-:Y:S01]  /*1380*/  @P1 IADD3 R4, P2, R32, UR8, RZ ;  /* 0x0000000820041c10 */ /* 0x001fe2000ff5e0ff */
[----:B------:R-:W-:Y:S01]  /*1390*/  IMAD.U32 R25, RZ, RZ, UR4 ;  /* 0x00000004ff197e24 */ /* 0x000fe2000f8e00ff */
[----:B------:R-:W-:Y:S01]  /*13a0*/  ULDC.64 UR4, c[0x0][0x418] ;  /* 0x0001060000047ab9 */ /* 0x000fe20000000a00 */
[----:B------:R1:W5:Y:S01]  /*13b0*/  @P0 LDG.E R47, desc[UR42][R6.64] ;  /* 0x0000002a062f0981 */ /* 0x000362000c1e1900 */
[----:B------:R-:W-:-:S03]  /*13c0*/  @P1 IADD3.X R5, R31, UR9, RZ, P2, !PT ;  /* 0x000000091f051c10 */ /* 0x000fc600097fe4ff */
[----:B------:R-:W2:Y:S01]  /*13d0*/  LDL R2, [R1+0x4] ;  /* 0x0000040001027983 */ /* 0x000ea20000100800 */
[----:B------:R-:W-:Y:S01]  /*13e0*/  UISETP.NE.U32.AND UP0, UPT, UR4, URZ, UPT ;  /* 0x0000003f0400728c */ /* 0x000fe2000bf05070 */
[----:B------:R-:W-:Y:S02]  /*13f0*/  ULDC.64 UR8, c[0x0][0xa20] ;  /* 0x0002880000087ab9 */ /* 0x000fe40000000a00 */
[----:B------:R1:W5:Y:S01]  /*1400*/  @P1 LDG.E R25, desc[UR42][R4.64] ;  /* 0x0000002a04191981 */ /* 0x000362000c1e1900 */
[----:B------:R-:W-:Y:S01]  /*1410*/  UISETP.NE.AND.EX UP0, UPT, UR5, URZ, UPT, UP0 ;  /* 0x0000003f0500728c */ /* 0x000fe2000bf05300 */
[----:B------:R-:W-:Y:S01]  /*1420*/  ISETP.NE.U32.AND P2, PT, RZ, UR8, PT ;  /* 0x00000008ff007c0c */ /* 0x000fe2000bf45070 */
[----:B------:R-:W-:Y:S01]  /*1430*/  ULDC UR4, c[0x0][0x424] ;  /* 0x0001090000047ab9 */ /* 0x000fe20000000800 */
[----:B---3--:R1:W-:Y:S01]  /*1440*/  STL [R1+0x28], R30 ;  /* 0x0000281e01007387 */ /* 0x0083e20000100800 */
[----:B------:R-:W-:Y:S01]  /*1450*/  USEL UR4, UR4, 0x1, UP0 ;  /* 0x0000000104047887 */ /* 0x000fe20008000000 */
[----:B------:R-:W-:Y:S01]  /*1460*/  ISETP.NE.AND.EX P2, PT, RZ, UR9, PT, P2 ;  /* 0x00000009ff007c0c */ /* 0x000fe2000bf45320 */
[----:B------:R-:W-:-:S02]  /*1470*/  ULDC UR5, c[0x0][0x2f0] ;  /* 0x0000bc0000057ab9 */ /* 0x000fc40000000800 */
[----:B------:R-:W-:-:S03]  /*1480*/  UIMAD UR4, UR4, UR5, URZ ;  /* 0x00000005040472a4 */ /* 0x000fc6000f8e023f */
[----:B------:R-:W-:Y:S01]  /*1490*/  ULDC UR5, c[0x0][0x348] ;  /* 0x0000d20000057ab9 */ /* 0x000fe20000000800 */
[----:B------:R-:W-:Y:S01]  /*14a0*/  IMAD.MOV.U32 R29, RZ, RZ, R0 ;  /* 0x000000ffff1d7224 */ /* 0x000fe200078e0000 */
[----:B--2---:R1:W-:Y:S01]  /*14b0*/  STL [R1+0x3c], R2 ;  /* 0x00003c0201007387 */ /* 0x0043e20000100800 */
[----:B------:R-:W-:Y:S06]  /*14c0*/  @P1 BRA `(.L_x_316) ;  /* 0x0000000000241947 */ /* 0x000fec0003800000 */
[----:B------:R-:W-:Y:S02]  /*14d0*/  ULDC.64 UR6, c[0x0][0xa00] ;  /* 0x0002800000067ab9 */ /* 0x000fe40000000a00 */
[----:B------:R-:W-:-:S04]  /*14e0*/  ISETP.NE.U32.AND P1, PT, RZ, UR6, PT ;  /* 0x00000006ff007c0c */ /* 0x000fc8000bf25070 */
[----:B------:R-:W-:-:S13]  /*14f0*/  ISETP.NE.AND.EX P1, PT, RZ, UR7, PT, P1 ;  /* 0x00000007ff007c0c */ /* 0x000fda000bf25310 */
[----:B------:R-:W-:Y:S05]  /*1500*/  @!P1 BRA `(.L_x_316) ;  /* 0x0000000000149947 */ /* 0x000fea0003800000 */
[----:B-1----:R-:W0:Y:S02]  /*1510*/  LDC.64 R2, c[0x0][0xa00] ;  /* 0x00028000ff027b82 */ /* 0x002e240000000a00 */
[----:B0-----:R-:W-:-:S05]  /*1520*/  IMAD.WIDE R2, R29, 0x4, R2 ;  /* 0x000000041d027825 */ /* 0x001fca00078e0202 */
[----:B-----5:R-:W2:Y:S04]  /*1530*/  LDG.E R25, desc[UR42][R2.64] ;  /* 0x0000002a02197981 */ /* 0x020ea8000c1e1900 */
[----:B------:R-:W2:Y:S02]  /*1540*/  LDG.E R0, desc[UR42][R2.64+0x4] ;  /* 0x0000042a02007981 */ /* 0x000ea4000c1e1900 */
[----:B--2---:R-:W-:-:S07]  /*1550*/  IMAD.IADD R25, R0, 0x1, -R25 ;  /* 0x0000000100197824 */ /* 0x004fce00078e0a19 */
.L_x_316:
[----:B------:R-:W-:Y:S02]  /*1560*/  IMAD.U32 R27, RZ, RZ, UR5 ;  /* 0x00000005ff1b7e24 */ /* 0x000fe4000f8e00ff */
[----:B------:R-:W-:Y:S01]  /*1570*/  IMAD.U32 R28, RZ, RZ, UR4 ;  /* 0x00000004ff1c7e24 */ /* 0x000fe2000f8e00ff */
[----:B------:R-:W-:Y:S06]  /*1580*/  @!P2 BRA `(.L_x_317) ;  /* 0x000000000010a947 */ /* 0x000fec0003800000 */
[----:B-1----:R-:W-:-:S04]  /*1590*/  IADD3 R2, P0, R32, UR8, RZ ;  /* 0x0000000820027c10 */ /* 0x002fc8000ff1e0ff */
[----:B------:R-:W-:-:S05]  /*15a0*/  IADD3.X R3, R31, UR9, RZ, P0, !PT ;  /* 0x000000091f037c10 */ /* 0x000fca00087fe4ff */
[----:B------:R0:W5:Y:S01]  /*15b0*/  LDG.E R28, desc[UR42][R2.64] ;  /* 0x0000002a021c7981 */ /* 0x000162000c1e1900 */
[----:B------:R-:W-:Y:S05]  /*15c0*/  BRA `(.L_x_318) ;  /* 0x0000000000107947 */ /* 0x000fea0003800000 */
.L_x_317:
[----:B------:R-:W-:Y:S05]  /*15d0*/  @!P0 BRA `(.L_x_318) ;  /* 0x00000000000c8947 */ /* 0x000fea0003800000 */
[----:B-1----:R-:W2:Y:S04]  /*15e0*/  LDG.E R3, desc[UR42][R6.64] ;  /* 0x0000002a06037981 */ /* 0x002ea8000c1e1900 */
[----:B------:R-:W2:Y:S02]  /*15f0*/  LDG.E R28, desc[UR42][R6.64+0x4] ;  /* 0x0000042a061c7981 */ /* 0x000ea4000c1e1900 */
[----:B--2---:R-:W-:-:S07]  /*1600*/  IMAD.IADD R28, R28, 0x1, -R3 ;  /* 0x000000011c1c7824 */ /* 0x004fce00078e0a03 */
.L_x_318:
[----:B------:R-:W-:Y:S02]  /*1610*/  ULDC.64 UR4, c[0x0][0xa10] ;  /* 0x0002840000047ab9 */ /* 0x000fe40000000a00 */
[----:B------:R-:W-:-:S04]  /*1620*/  ISETP.NE.U32.AND P0, PT, RZ, UR4, PT ;  /* 0x00000004ff007c0c */ /* 0x000fc8000bf05070 */
[----:B------:R-:W-:Y:S01]  /*1630*/  ISETP.NE.AND.EX P0, PT, RZ, UR5, PT, P0 ;  /* 0x00000005ff007c0c */ /* 0x000fe2000bf05300 */
[----:B------:R-:W-:-:S12]  /*1640*/  ULDC.64 UR4, c[0x0][0xa30] ;  /* 0x00028c0000047ab9 */ /* 0x000fd80000000a00 */
[----:B01----:R-:W0:Y:S02]  /*1650*/  @P0 LDC.64 R2, c[0x0][0xa10] ;  /* 0x00028400ff020b82 */ /* 0x003e240000000a00 */
[----:B0-----:R-:W-:-:S05]  /*1660*/  @P0 IMAD.WIDE R2, R29, 0x4, R2 ;  /* 0x000000041d020825 */ /* 0x001fca00078e0202 */
[----:B------:R-:W2:Y:S04]  /*1670*/  @P0 LDG.E R0, desc[UR42][R2.64] ;  /* 0x0000002a02000981 */ /* 0x000ea8000c1e1900 */
[----:B------:R-:W2:Y:S01]  /*1680*/  @P0 LDG.E R7, desc[UR42][R2.64+0x4] ;  /* 0x0000042a02070981 */ /* 0x000ea2000c1e1900 */
[----:B-----5:R-:W-:Y:S01]  /*1690*/  IADD3 R6, -R9, R28, RZ ;  /* 0x0000001c09067210 */ /* 0x020fe20007ffe1ff */
[----:B------:R-:W-:Y:S01]  /*16a0*/  IMAD.MOV.U32 R24, RZ, RZ, R28 ;  /* 0x000000ffff187224 */ /* 0x000fe200078e001c */
[----:B------:R-:W-:-:S03]  /*16b0*/  ISETP.NE.U32.AND P1, PT, RZ, UR4, PT ;  /* 0x00000004ff007c0c */ /* 0x000fc6000bf25070 */
[----:B------:R-:W-:Y:S01]  /*16c0*/  IMAD.MOV R26, RZ, RZ, -R6 ;  /* 0x000000ffff1a7224 */ /* 0x000fe200078e0a06 */
[----:B------:R-:W-:-:S04]  /*16d0*/  ISETP.NE.AND.EX P1, PT, RZ, UR5, PT, P1 ;  /* 0x00000005ff007c0c */ /* 0x000fc8000bf25310 */
[----:B------:R-:W-:-:S09]  /*16e0*/  VIMNMX R26, RZ, R26, !PT ;  /* 0x0000001aff1a7248 */ /* 0x000fd20007fe0100 */
[----:B------:R-:W-:-:S04]  /*16f0*/  @P1 IADD3 R4, P2, R32, UR4, RZ ;  /* 0x0000000420041c10 */ /* 0x000fc8000ff5e0ff */
[----:B------:R-:W-:-:S05]  /*1700*/  @P1 IADD3.X R5, R31, UR5, RZ, P2, !PT ;  /* 0x000000051f051c10 */ /* 0x000fca00097fe4ff */
[----:B------:R0:W5:Y:S01]  /*1710*/  @P1 LDG.E R24, desc[UR42][R4.64] ;  /* 0x0000002a04181981 */ /* 0x000162000c1e1900 */
[----:B------:R-:W-:Y:S01]  /*1720*/  PLOP3.LUT P3, PT, PT, PT, PT, 0x80, 0x0 ;  /* 0x000000000000781c */ /* 0x000fe20003f6f070 */
[----:B--2---:R-:W-:-:S04]  /*1730*/  @P0 IMAD.IADD R27, R7, 0x1, -R0 ;  /* 0x00000001071b0824 */ /* 0x004fc800078e0a00 */
[----:B------:R-:W-:-:S04]  /*1740*/  IMAD.IADD R88, R6, 0x1, R27 ;  /* 0x0000000106587824 */ /* 0x000fc800078e021b */
[----:B------:R-:W-:-:S05]  /*1750*/  VIADD R0, R88, 0x7f ;  /* 0x0000007f58007836 */ /* 0x000fca0000000000 */
[----:B------:R-:W-:-:S04]  /*1760*/  SHF.R.S32.HI R3, RZ, 0x1f, R0 ;  /* 0x0000001fff037819 */ /* 0x000fc80000011400 */
[----:B------:R-:W-:-:S04]  /*1770*/  LEA.HI R3, R3, R0, RZ, 0x7 ;  /* 0x0000000003037211 */ /* 0x000fc800078f38ff */
[----:B------:R-:W-:-:S04]  /*1780*/  LOP3.LUT R0, R3, 0xffffff80, RZ, 0xc0, !PT ;  /* 0xffffff8003007812 */ /* 0x000fc800078ec0ff */
[----:B------:R-:W-:-:S04]  /*1790*/  VIADDMNMX R7, R0, -R6, R27, PT ;  /* 0x8000000600077246 */ /* 0x000fc8000380011b */
[----:B------:R-:W-:Y:S02]  /*17a0*/  ISETP.GT.AND P0, PT, R7, R26, PT ;  /* 0x0000001a0700720c */ /* 0x000fe40003f04270 */
[----:B------:R-:W-:-:S05]  /*17b0*/  SHF.R.U32.HI R26, RZ, 0x7, R26 ;  /* 0x00000007ff1a7819 */ /* 0x000fca000001161a */
[----:B------:R-:W-:-:S06]  /*17c0*/  IMAD.MOV.U32 R2, RZ, RZ, R26 ;  /* 0x000000ffff027224 */ /* 0x000fcc00078e001a */
[----:B------:R-:W-:-:S05]  /*17d0*/  @P0 VIADD R0, R7, 0x7f ;  /* 0x0000007f07000836 */ /* 0x000fca0000000000 */
[----:B0-----:R-:W-:-:S04]  /*17e0*/  @P0 SHF.R.S32.HI R5, RZ, 0x1f, R0 ;  /* 0x0000001fff050819 */ /* 0x001fc80000011400 */
[----:B------:R-:W-:Y:S02]  /*17f0*/  @P0 LEA.HI R5, R5, R0, RZ, 0x7 ;  /* 0x0000000005050211 */ /* 0x000fe400078f38ff */
[----:B------:R-:W-:Y:S02]  /*1800*/  SHF.R.S32.HI R0, RZ, 0x7, R3 ;  /* 0x00000007ff007819 */ /* 0x000fe40000011403 */
[----:B------:R-:W-:-:S03]  /*1810*/  @P0 SHF.R.S32.HI R2, RZ, 0x7, R5 ;  /* 0x00000007ff020819 */ /* 0x000fc60000011405 */
[----:B------:R0:W-:Y:S01]  /*1820*/  STL [R1+0xc], R0 ;  /* 0x00000c0001007387 */ /* 0x0001e20000100800 */
[----:B------:R-:W-:-:S13]  /*1830*/  ISETP.GT.AND P0, PT, R2, R26, PT ;  /* 0x0000001a0200720c */ /* 0x000fda0003f04270 */
[----:B0-----:R-:W-:Y:S05]  /*1840*/  @!P0 BRA `(.L_x_319) ;  /* 0x0000004c00308947 */ /* 0x001fea0003800000 */
[----:B------:R-:W-:Y:S01]  /*1850*/  VIADD R0, R16, 0x13800 ;  /* 0x0001380010007836 */ /* 0x000fe20000000000 */
[----:B------:R-:W-:Y:S04]  /*1860*/  BSSY B6, `(.L_x_320) ;  /* 0x0000013000067945 */ /* 0x000fe80003800000 */
[----:B------:R-:W-:-:S13]  /*1870*/  LOP3.LUT P0, RZ, R0, 0x9f, RZ, 0xc0, !PT ;  /* 0x0000009f00ff7812 */ /* 0x000fda000780c0ff */
[----:B------:R-:W-:Y:S05]  /*1880*/  @!P0 BRA `(.L_x_321) ;  /* 0x0000000000408947 */ /* 0x000fea0003800000 */
[----:B------:R-:W-:Y:S01]  /*1890*/  MOV R0, 0x0 ;  /* 0x0000000000007802 */ /* 0x000fe20000000f00 */
[----:B------:R-:W-:Y:S01]  /*18a0*/  ULDC.64 UR4, c[0x4][0x98] ;  /* 0x0100260000047ab9 */ /* 0x000fe20000000a00 */
[----:B------:R-:W-:Y:S01]  /*18b0*/  ULDC.64 UR6, c[0x4][0x20] ;  /* 0x0100080000067ab9 */ /* 0x000fe20000000a00 */
[----:B------:R-:W-:Y:S01]  /*18c0*/  IMAD.U32 R4, RZ, RZ, UR4 ;  /* 0x00000004ff047e24 */ /* 0x000fe2000f8e00ff */
[----:B------:R0:W1:Y:S01]  /*18d0*/  LDC.64 R14, c[0x4][R0] ;  /* 0x01000000000e7b82 */ /* 0x0000620000000a00 */
[----:B------:R-:W-:Y:S01]  /*18e0*/  IMAD.U32 R5, RZ, RZ, UR5 ;  /* 0x00000005ff057e24 */ /* 0x000fe2000f8e00ff */
[----:B------:R-:W-:Y:S01]  /*18f0*/  ULDC.64 UR4, c[0x4][0xa0] ;  /* 0x0100280000047ab9 */ /* 0x000fe20000000a00 */
[----:B------:R-:W-:Y:S01]  /*1900*/  IMAD.U32 R10, RZ, RZ, UR6 ;  /* 0x00000006ff0a7e24 */ /* 0x000fe2000f8e00ff */
[----:B------:R-:W-:Y:S01]  /*1910*/  MOV R7, UR5 ;  /* 0x0000000500077c02 */ /* 0x000fe20008000f00 */
[----:B------:R-:W-:Y:S02]  /*1920*/  IMAD.U32 R6, RZ, RZ, UR4 ;  /* 0x00000004ff067e24 */ /* 0x000fe4000f8e00ff */
[----:B------:R-:W-:-:S02]  /*1930*/  IMAD.U32 R11, RZ, RZ, UR7 ;  /* 0x00000007ff0b7e24 */ /* 0x000fc4000f8e00ff */
[----:B------:R-:W-:Y:S02]  /*1940*/  IMAD.MOV.U32 R8, RZ, RZ, 0x70 ;  /* 0x00000070ff087424 */ /* 0x000fe400078e00ff */
[----:B------:R-:W-:Y:S02]  /*1950*/  IMAD.MOV.U32 R12, RZ, RZ, 0x1 ;  /* 0x00000001ff0c7424 */ /* 0x000fe400078e00ff */
[----:B0-----:R-:W-:-:S07]  /*1960*/  IMAD.MOV.U32 R13, RZ, RZ, RZ ;  /* 0x000000ffff0d7224 */ /* 0x001fce00078e00ff */
[----:B------:R-:W-:-:S07]  /*1970*/  LEPC R20, `(.L_x_321) ;  /* 0x000000001014794e */ /* 0x000fce0000000000 */
[----:B-1---5:R-:W-:Y:S05]  /*1980*/  CALL.ABS.NOINC R14 ;  /* 0x000000000e007343 */ /* 0x022fea0003c00000 */
.L_x_321:
[----:B------:R-:W-:Y:S05]  /*1990*/  BSYNC B6 ;  /* 0x0000000000067941 */ /* 0x000fea0003800000 */
.L_x_320:
        /* <DEDUP_REMOVED lines=11> */
[----:B------:R-:W-:Y:S01]  /*1a50*/  MOV R10, UR6 ;  /* 0x00000006000a7c02 */ /* 0x000fe20008000f00 */
[----:B------:R-:W-:Y:S02]  /*1a60*/  IMAD.U32 R6, RZ, RZ, UR4 ;  /* 0x00000004ff067e24 */ /* 0x000fe4000f8e00ff */
[----:B------:R-:W-:-:S02]  /*1a70*/  IMAD.U32 R7, RZ, RZ, UR5 ;  /* 0x00000005ff077e24 */ /* 0x000fc4000f8e00ff */
[----:B------:R-:W-:Y:S02]  /*1a80*/  IMAD.U32 R11, RZ, RZ, UR7 ;  /* 0x00000007ff0b7e24 */ /* 0x000fe4000f8e00ff */
[----:B------:R-:W-:Y:S02]  /*1a90*/  IMAD.MOV.U32 R8, RZ, RZ, 0x70 ;  /* 0x00000070ff087424 */ /* 0x000fe400078e00ff */
[----:B------:R-:W-:Y:S02]  /*1aa0*/  IMAD.MOV.U32 R12, RZ, RZ, 0x1 ;  /* 0x00000001ff0c7424 */ /* 0x000fe400078e00ff */
[----:B0-----:R-:W-:-:S07]  /*1ab0*/  IMAD.MOV.U32 R13, RZ, RZ, RZ ;  /* 0x000000ffff0d7224 */ /* 0x001fce00078e00ff */
[----:B------:R-:W-:-:S07]  /*1ac0*/  LEPC R20, `(.L_x_323) ;  /* 0x000000001014794e */ /* 0x000fce0000000000 */
[----:B-1---5:R-:W-:Y:S05]  /*1ad0*/  CALL.ABS.NOINC R14 ;  /* 0x000000000e007343 */ /* 0x022fea0003c00000 */
.L_x_323:
[----:B------:R-:W-:Y:S05]  /*1ae0*/  BSYNC B6 ;  /* 0x0000000000067941 */ /* 0x000fea0003800000 */
.L_x_322:
[----:B------:R-:W-:Y:S01]  /*1af0*/  ULDC.64 UR4, c[0x0][0x9f8] ;  /* 0x00027e0000047ab9 */ /* 0x000fe20000000a00 */
[----:B------:R-:W2:Y:S01]  /*1b00*/  LDL R14, [R1+0x14] ;  /* 0x00001400010e7983 */ /* 0x000ea20000100800 */
[----:B------:R-:W-:Y:S01]  /*1b10*/  ISETP.NE.U32.AND P0, PT, RZ, UR4, PT ;  /* 0x00000004ff007c0c */ /* 0x000fe2000bf05070 */
[----:B------:R-:W0:Y:S01]  /*1b20*/  LDC.64 R68, c[0x0][0x300] ;  /* 0x0000c000ff447b82 */ /* 0x000e220000000a00 */
[----:B------:R-:W-:Y:S01]  /*1b30*/  IMAD.IADD R47, R47, 0x1, R28 ;  /* 0x000000012f2f7824 */ /* 0x000fe200078e021c */
[----:B------:R-:W-:Y:S01]  /*1b40*/  ULDC.64 UR6, c[0x0][0x330] ;  /* 0x0000cc0000067ab9 */ /* 0x000fe20000000a00 */
[----:B------:R-:W-:Y:S01]  /*1b50*/  ISETP.NE.AND.EX P0, PT, RZ, UR5, PT, P0 ;  /* 0x00000005ff007c0c */ /* 0x000fe2000bf05300 */
[----:B------:R-:W-:Y:S01]  /*1b60*/  ULDC.64 UR8, c[0x0][0xa08] ;  /* 0x0002820000087ab9 */ /* 0x000fe20000000a00 */
[----:B------:R-:W-:-:S03]  /*1b70*/  SHF.R.S32.HI R19, RZ, 0x1f, R18 ;  /* 0x0000001fff137819 */ /* 0x000fc60000011412 */
[----:B------:R-:W1:Y:S08]  /*1b80*/  LDC.64 R66, c[0x0][0x3f8] ;  /* 0x0000fe00ff427b82 */ /* 0x000e700000000a00 */
[----:B------:R-:W-:Y:S01]  /*1b90*/  @P0 IADD3 R4, P1, R32, UR4, RZ ;  /* 0x0000000420040c10 */ /* 0x000fe2000ff3e0ff */
[----:B------:R-:W3:Y:S03]  /*1ba0*/  LDC R61, c[0x0][0x3f4] ;  /* 0x0000fd00ff3d7b82 */ /* 0x000ee60000000800 */
[----:B------:R-:W-:Y:S01]  /*1bb0*/  @P0 IADD3.X R5, R31, UR5, RZ, P1, !PT ;  /* 0x000000051f050c10 */ /* 0x000fe20008ffe4ff */
[----:B------:R-:W-:-:S04]  /*1bc0*/  ULDC.64 UR4, c[0x0][0x308] ;  /* 0x0000c20000047ab9 */ /* 0x000fc80000000a00 */
[----:B------:R4:W2:Y:S01]  /*1bd0*/  @P0 LDG.E R29, desc[UR42][R4.64] ;  /* 0x0000002a041d0981 */ /* 0x0008a2000c1e1900 */
[----:B------:R-:W-:Y:S01]  /*1be0*/  SHF.R.S32.HI R3, RZ, 0x1f, R47 ;  /* 0x0000001fff037819 */ /* 0x000fe2000001142f */
[----:B0-----:R-:W-:Y:S01]  /*1bf0*/  IMAD.WIDE.U32 R6, R47, R68, RZ ;  /* 0x000000442f067225 */ /* 0x001fe200078e00ff */
[----:B------:R-:W-:-:S03]  /*1c00*/  ISETP.NE.U32.AND P0, PT, RZ, UR8, PT ;  /* 0x00000008ff007c0c */ /* 0x000fc6000bf05070 */
[----:B------:R-:W-:Y:S02]  /*1c10*/  IMAD R0, R3, R68, RZ ;  /* 0x0000004403007224 */ /* 0x000fe400078e02ff */
[----:B------:R-:W-:-:S04]  /*1c20*/  IMAD.WIDE.U32 R56, R30, UR6, R18 ;  /* 0x000000061e387c25 */ /* 0x000fc8000f8e0012 */
[----:B------:R-:W-:Y:S01]  /*1c30*/  IMAD R9, R47, R69, R0 ;  /* 0x000000452f097224 */ /* 0x000fe200078e0200 */
[----:B------:R-:W-:-:S03]  /*1c40*/  SHF.R.S32.HI R0, RZ, 0x1f, R30 ;  /* 0x0000001fff007819 */ /* 0x000fc6000001141e */
[----:B------:R-:W-:Y:S02]  /*1c50*/  IMAD.IADD R7, R7, 0x1, R9 ;  /* 0x0000000107077824 */ /* 0x000fe400078e0209 */
[C---:B----4-:R-:W-:Y:S02]  /*1c60*/  IMAD R4, R0.reuse, UR6, RZ ;  /* 0x0000000600047c24 */ /* 0x050fe4000f8e02ff */
[----:B------:R-:W-:Y:S02]  /*1c70*/  IMAD R0, R0, UR4, RZ ;  /* 0x0000000400007c24 */ /* 0x000fe4000f8e02ff */
[C---:B------:R-:W-:Y:S01]  /*1c80*/  IMAD R9, R30.reuse, UR7, R4 ;  /* 0x000000071e097c24 */ /* 0x040fe2000f8e0204 */
[----:B------:R-:W-:Y:S01]  /*1c90*/  ISETP.NE.AND.EX P0, PT, RZ, UR9, PT, P0 ;  /* 0x00000009ff007c0c */ /* 0x000fe2000bf05300 */
[----:B------:R-:W-:Y:S01]  /*1ca0*/  IMAD.WIDE.U32 R4, R30, UR4, R6 ;  /* 0x000000041e047c25 */ /* 0x000fe2000f8e0006 */
[----:B------:R-:W-:Y:S01]  /*1cb0*/  SHF.R.S32.HI R12, RZ, 0x1f, R22 ;  /* 0x0000001fff0c7819 */ /* 0x000fe20000011416 */
[----:B------:R-:W-:-:S02]  /*1cc0*/  ULDC.64 UR6, c[0x0][0x338] ;  /* 0x0000ce0000067ab9 */ /* 0x000fc40000000a00 */
[----:B------:R-:W-:Y:S01]  /*1cd0*/  IMAD R59, R30, UR5, R0 ;  /* 0x000000051e3b7c24 */ /* 0x000fe2000f8e0200 */
[----:B------:R-:W-:Y:S01]  /*1ce0*/  ULDC.64 UR4, c[0x0][0x310] ;  /* 0x0000c40000047ab9 */ /* 0x000fe20000000a00 */
[----:B------:R-:W-:Y:S02]  /*1cf0*/  IMAD.MOV.U32 R58, RZ, RZ, R4 ;  /* 0x000000ffff3a7224 */ /* 0x000fe400078e0004 */
[----:B------:R-:W-:Y:S02]  /*1d00*/  IMAD.IADD R59, R5, 0x1, R59 ;  /* 0x00000001053b7824 */ /* 0x000fe400078e023b */
[----:B------:R-:W0:Y:S01]  /*1d10*/  LDC.64 R4, c[0x0][0x408] ;  /* 0x00010200ff047b82 */ /* 0x000e220000000a00 */
[----:B------:R-:W-:Y:S02]  /*1d20*/  IMAD.IADD R57, R57, 0x1, R9 ;  /* 0x0000000139397824 */ /* 0x000fe400078e0209 */
[----:B------:R-:W-:Y:S02]  /*1d30*/  VIADD R81, R18, 0x20 ;  /* 0x0000002012517836 */ /* 0x000fe40000000000 */
[----:B------:R-:W-:-:S02]  /*1d40*/  IMAD R11, R12, R68, RZ ;  /* 0x000000440c0b7224 */ /* 0x000fc400078e02ff */
[----:B------:R-:W-:-:S04]  /*1d50*/  IMAD.WIDE.U32 R6, R22, R68, R18 ;  /* 0x0000004416067225 */ /* 0x000fc800078e0012 */
[C---:B------:R-:W-:Y:S01]  /*1d60*/  IMAD R11, R22.reuse, R69, R11 ;  /* 0x00000045160b7224 */ /* 0x040fe200078e020b */
[----:B---3--:R-:W-:Y:S02]  /*1d70*/  ISETP.GE.AND P2, PT, R81, R61, PT ;  /* 0x0000003d5100720c */ /* 0x008fe40003f46270 */
[----:B------:R-:W-:Y:S01]  /*1d80*/  SHF.R.S32.HI R153, RZ, 0x1f, R152 ;  /* 0x0000001fff997819 */ /* 0x000fe20000011498 */
[----:B-1----:R-:W-:-:S04]  /*1d90*/  IMAD.WIDE.U32 R52, R22, R66, R18 ;  /* 0x0000004216347225 */ /* 0x002fc800078e0012 */
[----:B------:R-:W-:Y:S01]  /*1da0*/  IMAD.WIDE.U32 R54, R22, R66, R152 ;  /* 0x0000004216367225 */ /* 0x000fe200078e0098 */
[----:B------:R-:W-:-:S03]  /*1db0*/  SHF.R.U32.HI R20, RZ, 0x3, R156 ;  /* 0x00000003ff147819 */ /* 0x000fc6000001169c */
[----:B0-----:R-:W-:-:S04]  /*1dc0*/  IMAD.WIDE.U32 R50, R22, R4, R152 ;  /* 0x0000000416327225 */ /* 0x001fc800078e0098 */
[----:B------:R-:W-:Y:S01]  /*1dd0*/  IMAD.WIDE.U32 R48, R22, R4, R18 ;  /* 0x0000000416307225 */ /* 0x000fe200078e0012 */
[----:B------:R-:W-:-:S03]  /*1de0*/  P2R R82, PR, RZ, 0x4 ;  /* 0x00000004ff527803 */ /* 0x000fc60000000000 */
[----:B------:R-:W-:Y:S01]  /*1df0*/  VIADD R65, R18, 0x40 ;  /* 0x0000004012417836 */ /* 0x000fe20000000000 */
[----:B------:R-:W-:Y:S01]  /*1e00*/  SHF.L.U64.HI R69, R68, 0x7, R69 ;  /* 0x0000000744457819 */ /* 0x000fe20000010245 */
[C---:B------:R-:W-:Y:S01]  /*1e10*/  IMAD.SHL.U32 R63, R4.reuse, 0x80, RZ ;  /* 0x00000080043f7824 */ /* 0x040fe200078e00ff */
[----:B------:R-:W-:Y:S01]  /*1e20*/  SHF.L.U64.HI R64, R4, 0x7, R5 ;  /* 0x0000000704407819 */ /* 0x000fe20000010205 */
[----:B------:R-:W-:Y:S01]  /*1e30*/  IMAD.SHL.U32 R68, R68, 0x80, RZ ;  /* 0x0000008044447824 */ /* 0x000fe200078e00ff */
[----:B--2---:R-:W-:Y:S02]  /*1e40*/  SHF.R.S32.HI R0, RZ, 0x1f, R29 ;  /* 0x0000001fff007819 */ /* 0x004fe4000001141d */
[----:B------:R-:W-:Y:S02]  /*1e50*/  SEL R9, R29, RZ, !P0 ;  /* 0x000000ff1d097207 */ /* 0x000fe40004000000 */
[----:B------:R-:W-:-:S03]  /*1e60*/  SEL R10, R0, RZ, !P0 ;  /* 0x000000ff000a7207 */ /* 0x000fc60004000000 */
[----:B------:R-:W-:-:S04]  /*1e70*/  IMAD.WIDE.U32 R58, R9, UR4, R58 ;  /* 0x00000004093a7c25 */ /* 0x000fc8000f8e003a */
[----:B------:R-:W-:Y:S01]  /*1e80*/  IMAD R0, R10, UR4, RZ ;  /* 0x000000040a007c24 */ /* 0x000fe2000f8e02ff */
[----:B------:R-:W-:Y:S02]  /*1e90*/  ULDC UR4, c[0x0][0x2f4] ;  /* 0x0000bd0000047ab9 */ /* 0x000fe40000000800 */
[----:B------:R-:W-:Y:S01]  /*1ea0*/  ISETP.GE.AND P0, PT, R18, UR4, PT ;  /* 0x0000000412007c0c */ /* 0x000fe2000bf06270 */
[----:B------:R-:W-:Y:S01]  /*1eb0*/  IMAD R75, R9, UR5, R0 ;  /* 0x00000005094b7c24 */ /* 0x000fe2000f8e0200 */
[----:B------:R-:W-:Y:S02]  /*1ec0*/  ISETP.GE.AND P1, PT, R81, UR4, PT ;  /* 0x0000000451007c0c */ /* 0x000fe4000bf26270 */
[----:B------:R-:W-:Y:S01]  /*1ed0*/  SEL R0, RZ, 0x1, P0 ;  /* 0x00000001ff007807 */ /* 0x000fe20000000000 */
[----:B------:R-:W-:Y:S01]  /*1ee0*/  IMAD.IADD R75, R59, 0x1, R75 ;  /* 0x000000013b4b7824 */ /* 0x000fe200078e024b */
[----:B------:R-:W-:Y:S02]  /*1ef0*/  SEL R8, RZ, 0xffffffff, P1 ;  /* 0xffffffffff087807 */ /* 0x000fe40000800000 */
[----:B------:R-:W-:Y:S01]  /*1f00*/  IADD3 R80, P0, R58, R6, RZ ;  /* 0x000000063a507210 */ /* 0x000fe20007f1e0ff */
[----:B------:R-:W-:Y:S01]  /*1f10*/  IMAD R10, R10, UR6, RZ ;  /* 0x000000060a0a7c24 */ /* 0x000fe2000f8e02ff */
[----:B------:R-:W-:Y:S01]  /*1f20*/  SHF.L.U32 R13, R8, 0x1, RZ ;  /* 0x00000001080d7819 */ /* 0x000fe200000006ff */
[C---:B------:R-:W-:Y:S01]  /*1f30*/  IMAD R6, R12.reuse, R66, RZ ;  /* 0x000000420c067224 */ /* 0x040fe200078e02ff */
[----:B------:R-:W-:Y:S01]  /*1f40*/  IADD3.X R74, R75, R7, R11, P0, !PT ;  /* 0x000000074b4a7210 */ /* 0x000fe200007fe40b */
[----:B------:R-:W-:Y:S01]  /*1f50*/  IMAD R7, R12, R4, RZ ;  /* 0x000000040c077224 */ /* 0x000fe200078e02ff */
[----:B------:R-:W-:Y:S01]  /*1f60*/  ISETP.GE.AND P0, PT, R18, R61, PT ;  /* 0x0000003d1200720c */ /* 0x000fe20003f06270 */
[----:B------:R-:W-:Y:S01]  /*1f70*/  IMAD.WIDE.U32 R56, R9, UR6, R56 ;  /* 0x0000000609387c25 */ /* 0x000fe2000f8e0038 */
[----:B------:R-:W-:-:S03]  /*1f80*/  LOP3.LUT R0, R13, 0x2, R0, 0xe2, !PT ;  /* 0x000000020d007812 */ /* 0x000fc600078ee200 */
[----:B------:R-:W-:Y:S02]  /*1f90*/  IMAD R15, R9, UR7, R10 ;  /* 0x00000007090f7c24 */ /* 0x000fe4000f8e020a */
[C---:B------:R-:W-:Y:S01]  /*1fa0*/  IMAD R9, R22.reuse, R67, R6 ;  /* 0x0000004316097224 */ /* 0x040fe200078e0206 */
[C---:B------:R-:W-:Y:S01]  /*1fb0*/  SEL R6, R61.reuse, RZ, P2 ;  /* 0x000000ff3d067207 */ /* 0x040fe20001000000 */
[----:B------:R-:W-:Y:S01]  /*1fc0*/  IMAD R13, R22, R5, R7 ;  /* 0x00000005160d7224 */ /* 0x000fe200078e0207 */
[----:B------:R-:W-:-:S03]  /*1fd0*/  SEL R7, R61, RZ, P0 ;  /* 0x000000ff3d077207 */ /* 0x000fc60000000000 */
[----:B------:R-:W-:Y:S02]  /*1fe0*/  IMAD.IADD R8, R81, 0x1, R6 ;  /* 0x0000000151087824 */ /* 0x000fe400078e0206 */
[----:B------:R-:W-:Y:S02]  /*1ff0*/  IMAD.IADD R7, R18, 0x1, R7 ;  /* 0x0000000112077824 */ /* 0x000fe400078e0207 */
[----:B------:R-:W-:Y:S02]  /*2000*/  IMAD.IADD R55, R55, 0x1, R9 ;  /* 0x0000000137377824 */ /* 0x000fe400078e0209 */
[----:B------:R-:W-:Y:S01]  /*2010*/  IMAD.IADD R53, R9, 0x1, R53 ;  /* 0x0000000109357824 */ /* 0x000fe200078e0235 */
[----:B------:R-:W-:Y:S02]  /*2020*/  SHF.R.S32.HI R6, RZ, 0x1f, R7 ;  /* 0x0000001fff067819 */ /* 0x000fe40000011407 */
[----:B------:R-:W-:Y:S02]  /*2030*/  SHF.R.S32.HI R9, RZ, 0x1f, R8 ;  /* 0x0000001fff097819 */ /* 0x000fe40000011408 */
[----:B------:R-:W-:-:S02]  /*2040*/  LEA.HI R73, R6, R7, RZ, 0x4 ;  /* 0x0000000706497211 */ /* 0x000fc400078f20ff */
[CC--:B------:R-:W-:Y:S02]  /*2050*/  LEA.HI R72, R9.reuse, R8.reuse, RZ, 0x4 ;  /* 0x0000000809487211 */ /* 0x0c0fe400078f20ff */
[----:B------:R-:W-:Y:S02]  /*2060*/  LEA.HI R6, R6, R7, RZ, 0x5 ;  /* 0x0000000706067211 */ /* 0x000fe400078f28ff */
[----:B------:R-:W-:-:S03]  /*2070*/  LEA.HI R8, R9, R8, RZ, 0x5 ;  /* 0x0000000809087211 */ /* 0x000fc600078f28ff */
[----:B------:R-:W-:Y:S01]  /*2080*/  IMAD.SHL.U32 R7, R6, 0x80, RZ ;  /* 0x0000008006077824 */ /* 0x000fe200078e00ff */
[----:B------:R-:W-:Y:S01]  /*2090*/  LOP3.LUT R6, R156, 0x10, R73, 0xf8, !PT ;  /* 0x000000109c067812 */ /* 0x000fe200078ef849 */
[----:B------:R-:W-:Y:S01]  /*20a0*/  IMAD.SHL.U32 R9, R8, 0x80, RZ ;  /* 0x0000008008097824 */ /* 0x000fe200078e00ff */
[----:B------:R-:W-:Y:S02]  /*20b0*/  LOP3.LUT R8, R156, 0x10, R72, 0xf8, !PT ;  /* 0x000000109c087812 */ /* 0x000fe400078ef848 */
[-C--:B------:R-:W-:Y:S02]  /*20c0*/  LOP3.LUT R6, R6, R20.reuse, RZ, 0x3c, !PT ;  /* 0x0000001406067212 */ /* 0x080fe400078e3cff */
[----:B------:R-:W-:Y:S02]  /*20d0*/  LOP3.LUT R8, R8, R20, RZ, 0x3c, !PT ;  /* 0x0000001408087212 */ /* 0x000fe400078e3cff */
[----:B------:R-:W0:Y:S01]  /*20e0*/  S2R R20, SR_TID.X ;  /* 0x0000000000147919 */ /* 0x000e220000002100 */
[----:B-----5:R-:W-:-:S02]  /*20f0*/  SHF.R.S32.HI R11, RZ, 0x1f, R24 ;  /* 0x0000001fff0b7819 */ /* 0x020fc40000011418 */
[----:B------:R-:W-:Y:S02]  /*2100*/  LOP3.LUT R7, R7, 0xfffff000, RZ, 0xc0, !PT ;  /* 0xfffff00007077812 */ /* 0x000fe400078ec0ff */
[----:B------:R-:W-:Y:S02]  /*2110*/  LOP3.LUT R9, R9, 0xfffff000, RZ, 0xc0, !PT ;  /* 0xfffff00009097812 */ /* 0x000fe400078ec0ff */
[--C-:B------:R-:W-:Y:S01]  /*2120*/  IADD3 R71, R6, R7, R14.reuse ;  /* 0x0000000706477210 */ /* 0x100fe20007ffe00e */
[----:B------:R-:W-:Y:S02]  /*2130*/  IMAD R6, R11, R66, RZ ;  /* 0x000000420b067224 */ /* 0x000fe400078e02ff */
[----:B------:R-:W-:Y:S02]  /*2140*/  IMAD.IADD R51, R51, 0x1, R13 ;  /* 0x0000000133337824 */ /* 0x000fe400078e020d */
[----:B------:R-:W-:Y:S02]  /*2150*/  IMAD.IADD R49, R13, 0x1, R49 ;  /* 0x000000010d317824 */ /* 0x000fe400078e0231 */
[----:B------:R-:W-:Y:S01]  /*2160*/  IMAD R11, R11, R4, RZ ;  /* 0x000000040b0b7224 */ /* 0x000fe200078e02ff */
[----:B------:R-:W-:Y:S01]  /*2170*/  IADD3 R70, R8, R9, R14 ;  /* 0x0000000908467210 */ /* 0x000fe20007ffe00e */
[----:B------:R-:W-:Y:S01]  /*2180*/  IMAD R21, R24, R67, R6 ;  /* 0x0000004318157224 */ /* 0x000fe200078e0206 */
[----:B------:R-:W-:Y:S01]  /*2190*/  IADD3 R46, P2, R22, R47, RZ ;  /* 0x0000002f162e7210 */ /* 0x000fe20007f5e0ff */
[----:B------:R-:W-:Y:S01]  /*21a0*/  IMAD.WIDE.U32 R54, R24, R66, R54 ;  /* 0x0000004218367225 */ /* 0x000fe200078e0036 */
[----:B------:R-:W-:-:S03]  /*21b0*/  LOP3.LUT R7, R72, 0xfffffff0, RZ, 0xc0, !PT ;  /* 0xfffffff048077812 */ /* 0x000fc600078ec0ff */
[----:B------:R-:W-:Y:S01]  /*21c0*/  IMAD.WIDE.U32 R52, R24, R66, R52 ;  /* 0x0000004218347225 */ /* 0x000fe200078e0034 */
[----:B------:R-:W-:-:S03]  /*21d0*/  SHF.L.U64.HI R67, R66, 0x7, R67 ;  /* 0x0000000742437819 */ /* 0x000fc60000010243 */
[C---:B------:R-:W-:Y:S02]  /*21e0*/  IMAD R11, R24.reuse, R5, R11 ;  /* 0x00000005180b7224 */ /* 0x040fe400078e020b */
[----:B------:R-:W-:Y:S01]  /*21f0*/  IMAD.WIDE.U32 R50, R24, R4, R50 ;  /* 0x0000000418327225 */ /* 0x000fe200078e0032 */
[----:B0-----:R-:W-:-:S03]  /*2200*/  SHF.R.U32.HI R14, RZ, 0x7, R20 ;  /* 0x00000007ff0e7819 */ /* 0x001fc60000011614 */
[----:B------:R-:W-:Y:S01]  /*2210*/  IMAD.WIDE.U32 R48, R24, R4, R48 ;  /* 0x0000000418307225 */ /* 0x000fe200078e0030 */
[----:B------:R-:W-:Y:S02]  /*2220*/  LOP3.LUT R20, R73, 0xfffffff0, RZ, 0xc0, !PT ;  /* 0xfffffff049147812 */ /* 0x000fe400078ec0ff */
[----:B------:R-:W-:Y:S01]  /*2230*/  LOP3.LUT R60, R0, 0x1, RZ, 0xc0, !PT ;  /* 0x00000001003c7812 */ /* 0x000fe200078ec0ff */
[----:B------:R-:W-:Y:S01]  /*2240*/  IMAD.X R47, R12, 0x1, R3, P2 ;  /* 0x000000010c2f7824 */ /* 0x000fe200010e0603 */
[----:B------:R-:W-:Y:S01]  /*2250*/  LOP3.LUT R45, R0, 0x2, RZ, 0xc0, !PT ;  /* 0x00000002002d7812 */ /* 0x000fe200078ec0ff */
[----:B------:R-:W-:Y:S01]  /*2260*/  IMAD.IADD R44, R55, 0x1, R21 ;  /* 0x00000001372c7824 */ /* 0x000fe200078e0215 */
[----:B------:R-:W-:Y:S01]  /*2270*/  SHF.L.U32 R66, R66, 0x7, RZ ;  /* 0x0000000742427819 */ /* 0x000fe200000006ff */
[----:B------:R-:W-:Y:S01]  /*2280*/  VIADD R62, R14, 0x8 ;  /* 0x000000080e3e7836 */ /* 0x000fe20000000000 */
[----:B------:R-:W-:Y:S01]  /*2290*/  ISETP.GE.AND P1, PT, R65, UR4, PT ;  /* 0x0000000441007c0c */ /* 0x000fe2000bf26270 */
[----:B------:R-:W-:Y:S01]  /*22a0*/  IMAD.SHL.U32 R61, R61, 0x2, RZ ;  /* 0x000000023d3d7824 */ /* 0x000fe200078e00ff */
[----:B------:R-:W-:Y:S01]  /*22b0*/  SHF.R.S32.HI R4, RZ, 0x1f, R20 ;  /* 0x0000001fff047819 */ /* 0x000fe20000011414 */
[----:B------:R-:W-:Y:S01]  /*22c0*/  IMAD.IADD R21, R21, 0x1, R53 ;  /* 0x0000000115157824 */ /* 0x000fe200078e0235 */
[----:B------:R-:W-:Y:S01]  /*22d0*/  SHF.R.S32.HI R3, RZ, 0x1f, R7 ;  /* 0x0000001fff037819 */ /* 0x000fe20000011407 */
[----:B------:R-:W-:-:S02]  /*22e0*/  IMAD.IADD R6, R51, 0x1, R11 ;  /* 0x0000000133067824 */ /* 0x000fc400078e020b */
[----:B------:R-:W-:Y:S02]  /*22f0*/  IMAD.IADD R5, R11, 0x1, R49 ;  /* 0x000000010b057824 */ /* 0x000fe400078e0231 */
[----:B------:R-:W-:-:S07]  /*2300*/  IMAD.IADD R0, R57, 0x1, R15 ;  /* 0x0000000139007824 */ /* 0x000fce00078e020f */
.L_x_363:
[----:B------:R-:W2:Y:S01]  /*2310*/  LDL R8, [R1+0x1c] ;  /* 0x00001c0001087983 */ /* 0x000ea20000100800 */
[----:B------:R-:W0:Y:S01]  /*2320*/  LDC R87, c[0x0][0x3f4] ;  /* 0x0000fd00ff577b82 */ /* 0x000e220000000800 */
[----:B------:R-:W-:Y:S01]  /*2330*/  IADD3 R2, R2, -0x1, RZ ;  /* 0xffffffff02027810 */ /* 0x000fe20007ffe0ff */
[----:B------:R-:W-:Y:S05]  /*2340*/  YIELD ;  /* 0x0000000000007946 */ /* 0x000fea0003800000 */
[----:B------:R-:W-:Y:S01]  /*2350*/  SHF.R.S32.HI R10, RZ, 0x1f, R2 ;  /* 0x0000001fff0a7819 */ /* 0x000fe20000011402 */
[----:B------:R-:W1:Y:S01]  /*2360*/  LDC.64 R76, c[0x0][0x2e8] ;  /* 0x0000ba00ff4c7b82 */ /* 0x000e620000000a00 */
[-C--:B------:R-:W-:Y:S01]  /*2370*/  IMAD R9, R69, R2.reuse, RZ ;  /* 0x0000000245097224 */ /* 0x080fe200078e02ff */
[----:B------:R-:W-:Y:S01]  /*2380*/  BSSY B0, `(.L_x_324) ;  /* 0x00003d9000007945 */ /* 0x000fe20003800000 */
[----:B----4-:R-:W-:Y:S01]  /*2390*/  IMAD.WIDE.U32 R36, R68, R2, RZ ;  /* 0x0000000244247225 */ /* 0x010fe200078e00ff */
[----:B------:R-:W-:-:S03]  /*23a0*/  ISETP.GT.AND P2, PT, R2, R26, PT ;  /* 0x0000001a0200720c */ /* 0x000fc60003f44270 */
[----:B------:R-:W-:-:S04]  /*23b0*/  IMAD R11, R10, R68, R9 ;  /* 0x000000440a0b7224 */ /* 0x000fc800078e0209 */
[----:B------:R-:W-:Y:S01]  /*23c0*/  IMAD.IADD R79, R37, 0x1, R11 ;  /* 0x00000001254f7824 */ /* 0x000fe200078e020b */
[----:B0-----:R-:W-:Y:S02]  /*23d0*/  ISETP.GE.AND P3, PT, R87, 0x1, PT ;  /* 0x000000015700780c */ /* 0x001fe40003f66270 */
[----:B-1----:R-:W-:-:S04]  /*23e0*/  IADD3 R32, P4, P5, R36, R76, R80 ;  /* 0x0000004c24207210 */ /* 0x002fc80007d9e050 */
[----:B------:R-:W-:Y:S01]  /*23f0*/  IADD3.X R33, R79, R77, R74, P4, P5 ;  /* 0x0000004d4f217210 */ /* 0x000fe200027ea44a */
[----:B--2---:R-:W-:-:S04]  /*2400*/  IMAD R9, R17, 0x3000, R8 ;  /* 0x0000300011097824 */ /* 0x004fc800078e0208 */
[----:B------:R-:W-:Y:S02]  /*2410*/  IMAD.IADD R84, R16, 0x1, R9 ;  /* 0x0000000110547824 */ /* 0x000fe400078e0209 */
[----:B------:R-:W-:Y:S05]  /*2420*/  @!P3 BRA `(.L_x_325) ;  /* 0x0000003800e0b947 */ /* 0x000fea0003800000 */
[----:B------:R-:W-:Y:S01]  /*2430*/  ULDC.U8 UR4, c[0x0][0x410] ;  /* 0x0001040000047ab9 */ /* 0x000fe20000000000 */
[-C--:B------:R-:W-:Y:S01]  /*2440*/  IMAD R9, R67, R2.reuse, RZ ;  /* 0x0000000243097224 */ /* 0x080fe200078e02ff */
[----:B------:R-:W-:Y:S01]  /*2450*/  ISETP.NE.AND P3, PT, RZ, UR4, PT ;  /* 0x00000004ff007c0c */ /* 0x000fe2000bf65270 */
[----:B------:R-:W-:Y:S02]  /*2460*/  IMAD R8, R64, R2, RZ ;  /* 0x0000000240087224 */ /* 0x000fe400078e02ff */
[----:B------:R-:W-:Y:S02]  /*2470*/  IMAD R85, R2, -0x80, R27 ;  /* 0xffffff8002557824 */ /* 0x000fe400078e021b */
[C---:B------:R-:W-:Y:S02]  /*2480*/  IMAD R9, R10.reuse, R66, R9 ;  /* 0x000000420a097224 */ /* 0x040fe400078e0209 */
[----:B------:R-:W-:Y:S01]  /*2490*/  IMAD R11, R10, R63, R8 ;  /* 0x0000003f0a0b7224 */ /* 0x000fe200078e0208 */
[----:B------:R-:W-:Y:S01]  /*24a0*/  VIMNMX R85, R85, 0x80, PT ;  /* 0x0000008055557848 */ /* 0x000fe20003fe0100 */
[----:B------:R-:W-:-:S04]  /*24b0*/  IMAD.WIDE.U32 R40, R66, R2, RZ ;  /* 0x0000000242287225 */ /* 0x000fc800078e00ff */
[----:B------:R-:W-:-:S04]  /*24c0*/  IMAD.WIDE.U32 R38, R63, R2, RZ ;  /* 0x000000023f267225 */ /* 0x000fc800078e00ff */
[----:B------:R-:W-:Y:S02]  /*24d0*/  IMAD.IADD R42, R41, 0x1, R9 ;  /* 0x00000001292a7824 */ /* 0x000fe400078e0209 */
[----:B------:R-:W-:Y:S01]  /*24e0*/  IMAD.IADD R43, R39, 0x1, R11 ;  /* 0x00000001272b7824 */ /* 0x000fe200078e020b */
[----:B------:R-:W-:Y:S06]  /*24f0*/  @!P3 BRA `(.L_x_326) ;  /* 0x000000180010b947 */ /* 0x000fec0003800000 */
[----:B------:R-:W-:Y:S01]  /*2500*/  ISETP.GE.AND P4, PT, R22, R85, PT ;  /* 0x000000551600720c */ /* 0x000fe20003f86270 */
[----:B------:R-:W-:Y:S01]  /*2510*/  BSSY B1, `(.L_x_327) ;  /* 0x000001e000017945 */ /* 0x000fe20003800000 */
[----:B------:R-:W-:Y:S02]  /*2520*/  CS2R R12, SRZ ;  /* 0x00000000000c7805 */ /* 0x000fe4000001ff00 */
[----:B------:R-:W-:Y:S02]  /*2530*/  CS2R R28, SRZ ;  /* 0x00000000001c7805 */ /* 0x000fe4000001ff00 */
[----:B------:R-:W-:Y:S02]  /*2540*/  CS2R R34, SRZ ;  /* 0x0000000000227805 */ /* 0x000fe4000001ff00 */
[----:B------:R-:W-:Y:S02]  /*2550*/  CS2R R14, SRZ ;  /* 0x00000000000e7805 */ /* 0x000fe4000001ff00 */
[----:B------:R-:W-:-:S02]  /*2560*/  CS2R R30, SRZ ;  /* 0x00000000001e7805 */ /* 0x000fc4000001ff00 */
[----:B------:R-:W-:Y:S01]  /*2570*/  CS2R R36, SRZ ;  /* 0x0000000000247805 */ /* 0x000fe2000001ff00 */
[----:B------:R-:W-:Y:S06]  /*2580*/  @P4 BRA `(.L_x_328) ;  /* 0x0000000000584947 */ /* 0x000fec0003800000 */
[----:B------:R-:W2:Y:S01]  /*2590*/  LDL R78, [R1+0x10] ;  /* 0x00001000014e7983 */ /* 0x000ea20000100800 */
[----:B------:R-:W-:Y:S01]  /*25a0*/  ULDC.64 UR4, c[0x0][0x3e8] ;  /* 0x0000fa0000047ab9 */ /* 0x000fe20000000a00 */
[----:B------:R-:W-:Y:S01]  /*25b0*/  ULDC.64 UR6, c[0x0][0x400] ;  /* 0x0001000000067ab9 */ /* 0x000fe20000000a00 */
[----:B------:R-:W-:Y:S02]  /*25c0*/  IADD3 R40, P3, P5, R54, UR4, R40 ;  /* 0x0000000436287c10 */ /* 0x000fe4000fd7e028 */
[----:B------:R-:W-:Y:S02]  /*25d0*/  CS2R R34, SRZ ;  /* 0x0000000000227805 */ /* 0x000fe4000001ff00 */
[----:B------:R-:W-:Y:S02]  /*25e0*/  CS2R R36, SRZ ;  /* 0x0000000000247805 */ /* 0x000fe4000001ff00 */
[----:B------:R-:W-:Y:S02]  /*25f0*/  IADD3.X R41, R44, UR5, R42, P3, P5 ;  /* 0x000000052c297c10 */ /* 0x000fe40009fea42a */
[----:B------:R-:W-:-:S04]  /*2600*/  IADD3 R38, P3, P5, R50, UR6, R38 ;  /* 0x0000000632267c10 */ /* 0x000fc8000fd7e026 */
[----:B------:R-:W-:Y:S02]  /*2610*/  IADD3.X R39, R6, UR7, R43, P3, P5 ;  /* 0x0000000706277c10 */ /* 0x000fe40009fea42b */
[-C--:B------:R-:W-:Y:S02]  /*2620*/  ISETP.GE.AND P5, PT, R152, R87.reuse, PT ;  /* 0x000000579800720c */ /* 0x080fe40003fa6270 */
[----:B------:R-:W-:Y:S02]  /*2630*/  ISETP.GE.AND P3, PT, R157, R87, PT ;  /* 0x000000579d00720c */ /* 0x000fe40003f66270 */
[----:B------:R-:W-:Y:S02]  /*2640*/  CS2R R28, SRZ ;  /* 0x00000000001c7805 */ /* 0x000fe4000001ff00 */
[----:B------:R-:W-:Y:S02]  /*2650*/  CS2R R12, SRZ ;  /* 0x00000000000c7805 */ /* 0x000fe4000001ff00 */
[----:B------:R-:W-:-:S05]  /*2660*/  CS2R R30, SRZ ;  /* 0x00000000001e7805 */ /* 0x000fca000001ff00 */
[----:B------:R0:W5:Y:S04]  /*2670*/  @!P5 LDG.E.64 R34, desc[UR42][R40.64] ;  /* 0x0000002a2822d981 */ /* 0x000168000c1e1b00 */
[----:B------:R0:W5:Y:S01]  /*2680*/  @!P5 LDG.E.64 R36, desc[UR42][R38.64] ;  /* 0x0000002a2624d981 */ /* 0x000162000c1e1b00 */
[----:B------:R-:W-:-:S03]  /*2690*/  CS2R R14, SRZ ;  /* 0x00000000000e7805 */ /* 0x000fc6000001ff00 */
[----:B------:R0:W5:Y:S04]  /*26a0*/  @!P3 LDG.E.64 R28, desc[UR42][R40.64+0x10] ;  /* 0x0000102a281cb981 */ /* 0x000168000c1e1b00 */
[----:B------:R0:W5:Y:S01]  /*26b0*/  @!P3 LDG.E.64 R30, desc[UR42][R38.64+0x10] ;  /* 0x0000102a261eb981 */ /* 0x000162000c1e1b00 */
[----:B--2---:R-:W-:-:S13]  /*26c0*/  ISETP.GE.AND P5, PT, R78, R87, PT ;  /* 0x000000574e00720c */ /* 0x004fda0003fa6270 */
[----:B------:R0:W5:Y:S04]  /*26d0*/  @!P5 LDG.E.64 R12, desc[UR42][R40.64+0x20] ;  /* 0x0000202a280cd981 */ /* 0x000168000c1e1b00 */
[----:B------:R0:W5:Y:S02]  /*26e0*/  @!P5 LDG.E.64 R14, desc[UR42][R38.64+0x20] ;  /* 0x0000202a260ed981 */ /* 0x000164000c1e1b00 */
.L_x_328:
[----:B------:R-:W-:Y:S05]  /*26f0*/  BSYNC B1 ;  /* 0x0000000000017941 */ /* 0x000fea0003800000 */
.L_x_327:
[----:B------:R-:W-:Y:S01]  /*2700*/  UISETP.NE.AND UP0, UPT, UR36, 0x3, UPT ;  /* 0x000000032400788c */ /* 0x000fe2000bf05270 */
[----:B0----5:R-:W-:Y:S02]  /*2710*/  IMAD.MOV.U32 R39, RZ, RZ, R12 ;  /* 0x000000ffff277224 */ /* 0x021fe400078e000c */
[----:B------:R-:W-:Y:S02]  /*2720*/  IMAD.MOV.U32 R40, RZ, RZ, R28 ;  /* 0x000000ffff287224 */ /* 0x000fe400078e001c */
[----:B------:R-:W-:Y:S01]  /*2730*/  IMAD.MOV.U32 R42, RZ, RZ, R34 ;  /* 0x000000ffff2a7224 */ /* 0x000fe200078e0022 */
[----:B------:R-:W-:Y:S01]  /*2740*/  PLOP3.LUT P3, PT, PT, PT, UP0, 0x80, 0x0 ;  /* 0x000000000000781c */ /* 0x000fe20003f6f008 */
[----:B------:R-:W-:Y:S02]  /*2750*/  IMAD.MOV.U32 R38, RZ, RZ, R14 ;  /* 0x000000ffff267224 */ /* 0x000fe400078e000e */
[----:B------:R-:W-:Y:S02]  /*2760*/  IMAD.MOV.U32 R41, RZ, RZ, R30 ;  /* 0x000000ffff297224 */ /* 0x000fe400078e001e */
[----:B------:R-:W-:-:S08]  /*2770*/  IMAD.MOV.U32 R43, RZ, RZ, R36 ;  /* 0x000000ffff2b7224 */ /* 0x000fd000078e0024 */
[----:B------:R-:W-:Y:S05]  /*2780*/  @!P3 BRA `(.L_x_329) ;  /* 0x000000000004b947 */ /* 0x000fea0003800000 */
[----:B------:R-:W-:Y:S01]  /*2790*/  BPT.TRAP 0x1 ;  /* 0x000000040000795c */ /* 0x000fe20000300000 */
.L_x_329:
[----:B------:R-:W-:Y:S01]  /*27a0*/  LEA R83, R17, R16, 0x3 ;  /* 0x0000001011537211 */ /* 0x000fe200078e18ff */
[----:B------:R-:W-:Y:S01]  /*27b0*/  BSSY B1, `(.L_x_330) ;  /* 0x0000004000017945 */ /* 0x000fe20003800000 */
[----:B------:R-:W-:-:S04]  /*27c0*/  SHF.L.U32 R86, R23, 0x1f, RZ ;  /* 0x0000001f17567819 */ /* 0x000fc800000006ff */
[----:B------:R-:W0:Y:S02]  /*27d0*/  SYNCS.PHASECHK.TRANS64.TRYWAIT P5, [R83+URZ+0x19c90], R86 ;  /* 0x019c9056530075a7 */ /* 0x000e2400080a017f */
[----:B0-----:R-:W-:Y:S05]  /*27e0*/  @!P5 BRA `(.L_x_331) ;  /* 0x000001680054d947 */ /* 0x001fea0003800000 */
.L_x_571:
[----:B------:R-:W-:Y:S05]  /*27f0*/  BSYNC B1 ;  /* 0x0000000000017941 */ /* 0x000fea0003800000 */
.L_x_330:
[----:B------:R-:W-:Y:S05]  /*2800*/  @P4 BRA `(.L_x_332) ;  /* 0x0000003800404947 */ /* 0x000fea0003800000 */
[----:B------:R-:W-:Y:S01]  /*2810*/  ISETP.NE.AND P4, PT, R60, RZ, PT ;  /* 0x000000ff3c00720c */ /* 0x000fe20003f85270 */
[----:B------:R-:W-:-:S12]  /*2820*/  BSSY B1, `(.L_x_333) ;  /* 0x000006f000017945 */ /* 0x000fd80003800000 */
[----:B------:R-:W-:Y:S05]  /*2830*/  @!P4 BRA `(.L_x_334) ;  /* 0x0000000400b4c947 */ /* 0x000fea0003800000 */
[----:B------:R1:W2:Y:S01]  /*2840*/  LDS.128 R8, [R84+0x13800] ;  /* 0x0138000054087984 */ /* 0x0002a20000000c00 */
[----:B------:R-:W-:Y:S01]  /*2850*/  ISETP.GE.AND P4, PT, R152, R87, PT ;  /* 0x000000579800720c */ /* 0x000fe20003f86270 */
[----:B------:R-:W-:-:S12]  /*2860*/  BSSY B2, `(.L_x_335) ;  /* 0x0000069000027945 */ /* 0x000fd80003800000 */
[----:B-1----:R-:W-:Y:S05]  /*2870*/  @P4 BRA `(.L_x_336) ;  /* 0x00000004009c4947 */ /* 0x002fea0003800000 */
[----:B------:R-:W-:Y:S02]  /*2880*/  SHF.R.U32.HI R34, RZ, 0x8, R35 ;  /* 0x00000008ff227819 */ /* 0x000fe40000011623 */
[----:B------:R-:W-:Y:S02]  /*2890*/  SHF.R.U32.HI R36, RZ, 0x8, R37 ;  /* 0x00000008ff247819 */ /* 0x000fe40000011625 */
[----:B------:R-:W-:Y:S01]  /*28a0*/  SHF.R.U32.HI R79, RZ, 0x10, R35 ;  /* 0x00000010ff4f7819 */ /* 0x000fe20000011623 */
[----:B------:R-:W-:Y:S01]  /*28b0*/  IMAD.SHL.U32 R34, R34, 0x100, RZ ;  /* 0x0000010022227824 */ /* 0x000fe200078e00ff */
[----:B------:R-:W-:Y:S02]  /*28c0*/  SHF.R.U32.HI R77, RZ, 0x10, R37 ;  /* 0x00000010ff4d7819 */ /* 0x000fe40000011625 */
[----:B------:R-:W-:Y:S01]  /*28d0*/  LOP3.LUT R76, R37, 0xff0000ff, RZ, 0xc0, !PT ;  /* 0xff0000ff254c7812 */ /* 0x000fe200078ec0ff */
[----:B------:R-:W-:Y:S01]  /*28e0*/  IMAD.SHL.U32 R37, R36, 0x100, RZ ;  /* 0x0000010024257824 */ /* 0x000fe200078e00ff */
[----:B------:R-:W-:Y:S01]  /*28f0*/  LOP3.LUT R35, R35, 0xff0000ff, RZ, 0xc0, !PT ;  /* 0xff0000ff23237812 */ /* 0x000fe200078ec0ff */
[----:B--2---:R-:W-:Y:S01]  /*2900*/  IMAD.MOV.U32 R36, RZ, RZ, R8 ;  /* 0x000000ffff247224 */ /* 0x004fe200078e0008 */
[----:B------:R-:W-:-:S02]  /*2910*/  F2FP.F16.E4M3.UNPACK_B R8, R9 ;  /* 0x00000009ff08723e */ /* 0x000fc400020006ff */
[----:B------:R-:W-:Y:S01]  /*2920*/  LOP3.LUT R35, R35, 0xff00, R34, 0xf8, !PT ;  /* 0x0000ff0023237812 */ /* 0x000fe200078ef822 */
[----:B------:R-:W-:Y:S01]  /*2930*/  IMAD.U32 R34, R79, 0x10000, RZ ;  /* 0x000100004f227824 */ /* 0x000fe200078e00ff */
[----:B------:R-:W-:Y:S01]  /*2940*/  LOP3.LUT R78, R76, 0xff00, R37, 0xf8, !PT ;  /* 0x0000ff004c4e7812 */ /* 0x000fe200078ef825 */
[----:B------:R-:W-:Y:S01]  /*2950*/  IMAD.U32 R37, R77, 0x10000, RZ ;  /* 0x000100004d257824 */ /* 0x000fe200078e00ff */
[----:B------:R-:W-:Y:S02]  /*2960*/  F2FP.F16.E4M3.UNPACK_B R76, R43.H1 ;  /* 0x0000002bff4c723e */ /* 0x000fe400030006ff */
[----:B------:R-:W-:Y:S02]  /*2970*/  LOP3.LUT R34, R35, 0xff0000, R34, 0xf8, !PT ;  /* 0x00ff000023227812 */ /* 0x000fe400078ef822 */
[----:B------:R-:W-:Y:S01]  /*2980*/  LOP3.LUT R35, R78, 0xff0000, R37, 0xf8, !PT ;  /* 0x00ff00004e237812 */ /* 0x000fe200078ef825 */
[----:B------:R-:W-:Y:S01]  /*2990*/  HADD2.F32 R37, -RZ, R8.H1_H1 ;  /* 0x30000008ff257230 */ /* 0x000fe20000004100 */
[----:B------:R-:W-:Y:S01]  /*29a0*/  F2FP.F16.E4M3.UNPACK_B R9, R9.H1 ;  /* 0x00000009ff09723e */ /* 0x000fe200030006ff */
[----:B------:R-:W-:Y:S01]  /*29b0*/  HADD2.F32 R89, -RZ, R76.H0_H0 ;  /* 0x2000004cff597230 */ /* 0x000fe20000004100 */
[----:B------:R-:W-:Y:S01]  /*29c0*/  F2FP.F16.E4M3.UNPACK_B R78, R42.H1 ;  /* 0x0000002aff4e723e */ /* 0x000fe200030006ff */
[----:B------:R-:W-:Y:S01]  /*29d0*/  HADD2.F32 R8, -RZ, R8.H0_H0 ;  /* 0x20000008ff087230 */ /* 0x000fe20000004100 */
[----:B------:R-:W-:Y:S01]  /*29e0*/  F2FP.F16.E4M3.UNPACK_B R43, R43 ;  /* 0x0000002bff2b723e */ /* 0x000fe200020006ff */
[----:B------:R-:W-:-:S02]  /*29f0*/  HADD2.F32 R90, -RZ, R76.H1_H1 ;  /* 0x3000004cff5a7230 */ /* 0x000fc40000004100 */
[-C--:B------:R-:W-:Y:S01]  /*2a00*/  FMUL.FTZ R91, R37, R89.reuse ;  /* 0x00000059255b7220 */ /* 0x080fe20000410000 */
[--C-:B------:R-:W-:Y:S02]  /*2a10*/  HADD2.F32 R77, -RZ, R9.reuse.H1_H1 ;  /* 0x30000009ff4d7230 */ /* 0x100fe40000004100 */
[----:B------:R-:W-:Y:S01]  /*2a20*/  FMUL.FTZ R92, R8, R89 ;  /* 0x00000059085c7220 */ /* 0x000fe20000410000 */
[--C-:B------:R-:W-:Y:S02]  /*2a30*/  HADD2.F32 R79, -RZ, R78.reuse.H0_H0 ;  /* 0x2000004eff4f7230 */ /* 0x100fe40000004100 */
[----:B------:R-:W-:Y:S02]  /*2a40*/  HADD2.F32 R76, -RZ, R9.H0_H0 ;  /* 0x20000009ff4c7230 */ /* 0x000fe40000004100 */
[----:B------:R-:W-:Y:S01]  /*2a50*/  FMUL.FTZ R89, R77, R90 ;  /* 0x0000005a4d597220 */ /* 0x000fe20000410000 */
[----:B------:R-:W-:Y:S02]  /*2a60*/  HADD2.F32 R78, -RZ, R78.H1_H1 ;  /* 0x3000004eff4e7230 */ /* 0x000fe40000004100 */
[-C--:B------:R-:W-:Y:S01]  /*2a70*/  FFMA.FTZ R9, R37, R79.reuse, R92 ;  /* 0x0000004f25097223 */ /* 0x080fe2000001005c */
[----:B------:R-:W-:Y:S01]  /*2a80*/  F2FP.F16.E4M3.UNPACK_B R37, R36.H1 ;  /* 0x00000024ff25723e */ /* 0x000fe200030006ff */
[----:B------:R-:W-:Y:S01]  /*2a90*/  FMUL.FTZ R90, R76, R90 ;  /* 0x0000005a4c5a7220 */ /* 0x000fe20000410000 */
[----:B------:R-:W-:Y:S01]  /*2aa0*/  F2FP.F16.E4M3.UNPACK_B R36, R36 ;  /* 0x00000024ff24723e */ /* 0x000fe200020006ff */
[----:B------:R-:W-:Y:S01]  /*2ab0*/  FFMA.FTZ R8, R8, R79, -R91 ;  /* 0x0000004f08087223 */ /* 0x000fe2000001085b */
[-C--:B------:R-:W-:Y:S01]  /*2ac0*/  FFMA.FTZ R91, R76, R78.reuse, -R89 ;  /* 0x0000004e4c5b7223 */ /* 0x080fe20000010859 */
[----:B------:R-:W-:Y:S01]  /*2ad0*/  FFMA.FTZ R94, R77, R78, R90 ;  /* 0x0000004e4d5e7223 */ /* 0x000fe2000001005a */
[--C-:B------:R-:W-:Y:S01]  /*2ae0*/  HADD2.F32 R79, -RZ, R43.reuse.H1_H1 ;  /* 0x3000002bff4f7230 */ /* 0x100fe20000004100 */
[----:B------:R-:W-:Y:S01]  /*2af0*/  F2FP.F16.E4M3.UNPACK_B R77, R42 ;  /* 0x0000002aff4d723e */ /* 0x000fe200020006ff */
[----:B------:R-:W-:-:S02]  /*2b00*/  HADD2.F32 R78, -RZ, R43.H0_H0 ;  /* 0x2000002bff4e7230 */ /* 0x000fc40000004100 */
[--C-:B------:R-:W-:Y:S02]  /*2b10*/  HADD2.F32 R43, -RZ, R37.reuse.H0_H0 ;  /* 0x20000025ff2b7230 */ /* 0x100fe40000004100 */
[----:B------:R-:W-:Y:S02]  /*2b20*/  HADD2.F32 R76, -RZ, R37.H1_H1 ;  /* 0x30000025ff4c7230 */ /* 0x000fe40000004100 */
[--C-:B------:R-:W-:Y:S02]  /*2b30*/  HADD2.F32 R42, -RZ, R36.reuse.H1_H1 ;  /* 0x30000024ff2a7230 */ /* 0x100fe40000004100 */
[-C--:B------:R-:W-:Y:S01]  /*2b40*/  FMUL.FTZ R89, R43, R79.reuse ;  /* 0x0000004f2b597220 */ /* 0x080fe20000410000 */
[----:B------:R-:W-:Y:S02]  /*2b50*/  HADD2.F32 R37, -RZ, R36.H0_H0 ;  /* 0x20000024ff257230 */ /* 0x000fe40000004100 */
[----:B------:R-:W-:Y:S01]  /*2b60*/  FMUL.FTZ R92, R76, R79 ;  /* 0x0000004f4c5c7220 */ /* 0x000fe20000410000 */
[----:B------:R-:W-:-:S02]  /*2b70*/  HADD2.F32 R36, -RZ, R77.H1_H1 ;  /* 0x3000004dff247230 */ /* 0x000fc40000004100 */
[-C--:B------:R-:W-:Y:S01]  /*2b80*/  FMUL.FTZ R90, R42, R78.reuse ;  /* 0x0000004e2a5a7220 */ /* 0x080fe20000410000 */
[----:B------:R-:W-:Y:S02]  /*2b90*/  HADD2.F32 R77, -RZ, R77.H0_H0 ;  /* 0x2000004dff4d7230 */ /* 0x000fe40000004100 */
[----:B------:R-:W-:Y:S01]  /*2ba0*/  FMUL.FTZ R79, R37, R78 ;  /* 0x0000004e254f7220 */ /* 0x000fe20000410000 */
[-C--:B------:R-:W-:Y:S01]  /*2bb0*/  FFMA.FTZ R43, R43, R36.reuse, -R92 ;  /* 0x000000242b2b7223 */ /* 0x080fe2000001085c */
[----:B------:R-:W-:Y:S01]  /*2bc0*/  FFMA.FTZ R76, R76, R36, R89 ;  /* 0x000000244c4c7223 */ /* 0x000fe20000010059 */
[-C--:B------:R-:W-:Y:S01]  /*2bd0*/  FFMA.FTZ R36, R37, R77.reuse, -R90 ;  /* 0x0000004d25247223 */ /* 0x080fe2000001085a */
[----:B------:R-:W-:Y:S01]  /*2be0*/  FFMA.FTZ R37, R42, R77, R79 ;  /* 0x0000004d2a257223 */ /* 0x000fe2000001004f */
[----:B------:R-:W-:Y:S02]  /*2bf0*/  F2FP.F16.E4M3.UNPACK_B R77, R11.H1 ;  /* 0x0000000bff4d723e */ /* 0x000fe400030006ff */
[----:B------:R-:W-:-:S02]  /*2c00*/  F2FP.F16.E4M3.UNPACK_B R92, R35.H1 ;  /* 0x00000023ff5c723e */ /* 0x000fc400030006ff */
[----:B------:R-:W-:Y:S01]  /*2c10*/  F2FP.SATFINITE.E4M3.F32.PACK_AB_MERGE_C R42, R94, R91, RZ ;  /* 0x0000005b5e2a723e */ /* 0x000fe200048070ff */
[--C-:B------:R-:W-:Y:S01]  /*2c20*/  HADD2.F32 R78, -RZ, R77.reuse.H0_H0 ;  /* 0x2000004dff4e7230 */ /* 0x100fe20000004100 */
[----:B------:R-:W-:Y:S01]  /*2c30*/  F2FP.SATFINITE.E4M3.F32.PACK_AB_MERGE_C R43, R76, R43, RZ ;  /* 0x0000002b4c2b723e */ /* 0x000fe200048070ff */
[----:B------:R-:W-:Y:S01]  /*2c40*/  HADD2.F32 R77, -RZ, R77.H1_H1 ;  /* 0x3000004dff4d7230 */ /* 0x000fe20000004100 */
[----:B------:R-:W-:Y:S01]  /*2c50*/  F2FP.F16.E4M3.UNPACK_B R89, R34.H1 ;  /* 0x00000022ff59723e */ /* 0x000fe200030006ff */
[--C-:B------:R-:W-:Y:S01]  /*2c60*/  HADD2.F32 R94, -RZ, R92.reuse.H1_H1 ;  /* 0x3000005cff5e7230 */ /* 0x100fe20000004100 */
[----:B------:R-:W-:Y:S01]  /*2c70*/  F2FP.F16.E4M3.UNPACK_B R76, R10.H1 ;  /* 0x0000000aff4c723e */ /* 0x000fe200030006ff */
[----:B------:R-:W-:Y:S01]  /*2c80*/  HADD2.F32 R92, -RZ, R92.H0_H0 ;  /* 0x2000005cff5c7230 */ /* 0x000fe20000004100 */
[----:B------:R-:W-:Y:S01]  /*2c90*/  F2FP.F16.E4M3.UNPACK_B R91, R35 ;  /* 0x00000023ff5b723e */ /* 0x000fe200020006ff */
[----:B------:R-:W-:Y:S01]  /*2ca0*/  HADD2.F32 R90, -RZ, R89.H1_H1 ;  /* 0x30000059ff5a7230 */ /* 0x000fe20000004100 */
[----:B------:R-:W-:Y:S01]  /*2cb0*/  F2FP.F16.E4M3.UNPACK_B R79, R34 ;  /* 0x00000022ff4f723e */ /* 0x000fe200020006ff */
[----:B------:R-:W-:-:S02]  /*2cc0*/  HADD2.F32 R35, -RZ, R76.H1_H1 ;  /* 0x3000004cff237230 */ /* 0x000fc40000004100 */
[-C--:B------:R-:W-:Y:S01]  /*2cd0*/  FMUL.FTZ R95, R77, R94.reuse ;  /* 0x0000005e4d5f7220 */ /* 0x080fe20000410000 */
[----:B------:R-:W-:Y:S02]  /*2ce0*/  HADD2.F32 R93, -RZ, R91.H1_H1 ;  /* 0x3000005bff5d7230 */ /* 0x000fe40000004100 */
[C---:B------:R-:W-:Y:S01]  /*2cf0*/  FMUL.FTZ R96, R78.reuse, R94 ;  /* 0x0000005e4e607220 */ /* 0x040fe20000410000 */
[----:B------:R-:W-:Y:S02]  /*2d00*/  HADD2.F32 R76, -RZ, R76.H0_H0 ;  /* 0x2000004cff4c7230 */ /* 0x000fe40000004100 */
[----:B------:R-:W-:Y:S01]  /*2d10*/  FFMA.FTZ R34, R78, R90, -R95 ;  /* 0x0000005a4e227223 */ /* 0x000fe2000001085f */
[----:B------:R-:W-:Y:S02]  /*2d20*/  HADD2.F32 R78, -RZ, R79.H1_H1 ;  /* 0x3000004fff4e7230 */ /* 0x000fe40000004100 */
[----:B------:R-:W-:Y:S01]  /*2d30*/  FMUL.FTZ R95, R35, R93 ;  /* 0x0000005d235f7220 */ /* 0x000fe20000410000 */
[----:B------:R-:W-:Y:S01]  /*2d40*/  F2FP.F16.E4M3.UNPACK_B R11, R11 ;  /* 0x0000000bff0b723e */ /* 0x000fe200020006ff */
[C---:B------:R-:W-:Y:S01]  /*2d50*/  FMUL.FTZ R94, R76.reuse, R93 ;  /* 0x0000005d4c5e7220 */ /* 0x040fe20000410000 */
[----:B------:R-:W-:Y:S01]  /*2d60*/  F2FP.F16.E4M3.UNPACK_B R10, R10 ;  /* 0x0000000aff0a723e */ /* 0x000fe200020006ff */
[----:B------:R-:W-:Y:S01]  /*2d70*/  FFMA.FTZ R95, R76, R78, -R95 ;  /* 0x0000004e4c5f7223 */ /* 0x000fe2000001085f */
[----:B------:R-:W-:-:S02]  /*2d80*/  HADD2.F32 R91, -RZ, R91.H0_H0 ;  /* 0x2000005bff5b7230 */ /* 0x000fc40000004100 */
[----:B------:R-:W-:Y:S01]  /*2d90*/  FFMA.FTZ R94, R35, R78, R94 ;  /* 0x0000004e235e7223 */ /* 0x000fe2000001005e */
[--C-:B------:R-:W-:Y:S02]  /*2da0*/  HADD2.F32 R35, -RZ, R11.reuse.H0_H0 ;  /* 0x2000000bff237230 */ /* 0x100fe40000004100 */
[----:B------:R-:W-:Y:S01]  /*2db0*/  FFMA.FTZ R93, R77, R90, R96 ;  /* 0x0000005a4d5d7223 */ /* 0x000fe20000010060 */
[----:B------:R-:W-:Y:S01]  /*2dc0*/  HADD2.F32 R76, -RZ, R11.H1_H1 ;  /* 0x3000000bff4c7230 */ /* 0x000fe20000004100 */
[----:B------:R-:W-:Y:S01]  /*2dd0*/  F2FP.SATFINITE.E4M3.F32.PACK_AB_MERGE_C R9, R9, R8, R42 ;  /* 0x000000080909723e */ /* 0x000fe2000480702a */
[--C-:B------:R-:W-:Y:S02]  /*2de0*/  HADD2.F32 R11, -RZ, R10.reuse.H0_H0 ;  /* 0x2000000aff0b7230 */ /* 0x100fe40000004100 */
[-C--:B------:R-:W-:Y:S01]  /*2df0*/  FMUL.FTZ R77, R35, R92.reuse ;  /* 0x0000005c234d7220 */ /* 0x080fe20000410000 */
[----:B------:R-:W-:Y:S02]  /*2e00*/  HADD2.F32 R10, -RZ, R10.H1_H1 ;  /* 0x3000000aff0a7230 */ /* 0x000fe40000004100 */
[----:B------:R-:W-:Y:S01]  /*2e10*/  FMUL.FTZ R90, R76, R92 ;  /* 0x0000005c4c5a7220 */ /* 0x000fe20000410000 */
[----:B------:R-:W-:Y:S01]  /*2e20*/  HADD2.F32 R89, -RZ, R89.H0_H0 ;  /* 0x20000059ff597230 */ /* 0x000fe20000004100 */
[----:B------:R-:W-:Y:S01]  /*2e30*/  F2FP.SATFINITE.E4M3.F32.PACK_AB_MERGE_C R94, R94, R95, RZ ;  /* 0x0000005f5e5e723e */ /* 0x000fe200048070ff */
[----:B------:R-:W-:-:S02]  /*2e40*/  HADD2.F32 R79, -RZ, R79.H0_H0 ;  /* 0x2000004fff4f7230 */ /* 0x000fc40000004100 */
[-C--:B------:R-:W-:Y:S01]  /*2e50*/  FMUL.FTZ R78, R10, R91.reuse ;  /* 0x0000005b0a4e7220 */ /* 0x080fe20000410000 */
[----:B------:R-:W-:Y:S01]  /*2e60*/  FMUL.FTZ R91, R11, R91 ;  /* 0x0000005b0b5b7220 */ /* 0x000fe20000410000 */
[-C--:B------:R-:W-:Y:S01]  /*2e70*/  FFMA.FTZ R90, R35, R89.reuse, -R90 ;  /* 0x00000059235a7223 */ /* 0x080fe2000001085a */
[----:B------:R-:W-:Y:S01]  /*2e80*/  FFMA.FTZ R77, R76, R89, R77 ;  /* 0x000000594c4d7223 */ /* 0x000fe2000001004d */
[-C--:B------:R-:W-:Y:S01]  /*2e90*/  FFMA.FTZ R78, R11, R79.reuse, -R78 ;  /* 0x0000004f0b4e7223 */ /* 0x080fe2000001084e */
[----:B------:R-:W-:Y:S01]  /*2ea0*/  FFMA.FTZ R91, R10, R79, R91 ;  /* 0x0000004f0a5b7223 */ /* 0x000fe2000001005b */
[----:B------:R-:W-:Y:S02]  /*2eb0*/  F2FP.SATFINITE.E4M3.F32.PACK_AB_MERGE_C R34, R93, R34, RZ ;  /* 0x000000225d22723e */ /* 0x000fe400048070ff */
[----:B------:R-:W-:Y:S02]  /*2ec0*/  F2FP.SATFINITE.E4M3.F32.PACK_AB_MERGE_C R8, R37, R36, R43 ;  /* 0x000000242508723e */ /* 0x000fe4000480702b */
[----:B------:R-:W-:-:S02]  /*2ed0*/  F2FP.SATFINITE.E4M3.F32.PACK_AB_MERGE_C R10, R91, R78, R94 ;  /* 0x0000004e5b0a723e */ /* 0x000fc4000480705e */
[----:B------:R-:W-:-:S07]  /*2ee0*/  F2FP.SATFINITE.E4M3.F32.PACK_AB_MERGE_C R11, R77, R90, R34 ;  /* 0x0000005a4d0b723e */ /* 0x000fce0004807022 */
.L_x_336:
[----:B------:R-:W-:Y:S05]  /*2ef0*/  BSYNC B2 ;  /* 0x0000000000027941 */ /* 0x000fea0003800000 */
.L_x_335:
[----:B--2---:R1:W-:Y:S02]  /*2f00*/  STG.E.128 desc[UR42][R32.64], R8 ;  /* 0x0000000820007986 */ /* 0x0043e4000c101d2a */
.L_x_334:
[----:B------:R-:W-:Y:S05]  /*2f10*/  BSYNC B1 ;  /* 0x0000000000017941 */ /* 0x000fea0003800000 */
.L_x_333:
[----:B------:R-:W-:Y:S01]  /*2f20*/  ISETP.NE.AND P4, PT, R45, RZ, PT ;  /* 0x000000ff2d00720c */ /* 0x000fe20003f85270 */
[----:B------:R-:W-:-:S12]  /*2f30*/  BSSY B1, `(.L_x_337) ;  /* 0x0000070000017945 */ /* 0x000fd80003800000 */
[----:B------:R-:W-:Y:S05]  /*2f40*/  @!P4 BRA `(.L_x_338) ;  /* 0x0000000400b8c947 */ /* 0x000fea0003800000 */
[----:B-1----:R1:W2:Y:S01]  /*2f50*/  LDS.128 R8, [R84+0x14800] ;  /* 0x0148000054087984 */ /* 0x0022a20000000c00 */
[----:B------:R-:W-:Y:S01]  /*2f60*/  ISETP.GE.AND P4, PT, R157, R87, PT ;  /* 0x000000579d00720c */ /* 0x000fe20003f86270 */
[----:B------:R-:W-:-:S12]  /*2f70*/  BSSY B2, `(.L_x_339) ;  /* 0x000006a000027945 */ /* 0x000fd80003800000 */
[----:B-1----:R-:W-:Y:S05]  /*2f80*/  @P4 BRA `(.L_x_340) ;  /* 0x0000000400a04947 */ /* 0x002fea0003800000 */
[----:B------:R-:W-:Y:S02]  /*2f90*/  SHF.R.U32.HI R30, RZ, 0x8, R29 ;  /* 0x00000008ff1e7819 */ /* 0x000fe4000001161d */
[--C-:B------:R-:W-:Y:S02]  /*2fa0*/  SHF.R.U32.HI R35, RZ, 0x8, R31.reuse ;  /* 0x00000008ff237819 */ /* 0x100fe4000001161f */
[----:B------:R-:W-:Y:S02]  /*2fb0*/  LOP3.LUT R34, R31, 0xff0000ff, RZ, 0xc0, !PT ;  /* 0xff0000ff1f227812 */ /* 0x000fe400078ec0ff */
[----:B------:R-:W-:Y:S01]  /*2fc0*/  SHF.R.U32.HI R36, RZ, 0x10, R31 ;  /* 0x00000010ff247819 */ /* 0x000fe2000001161f */
[----:B------:R-:W-:Y:S01]  /*2fd0*/  IMAD.SHL.U32 R31, R30, 0x100, RZ ;  /* 0x000001001e1f7824 */ /* 0x000fe200078e00ff */
[----:B------:R-:W-:Y:S01]  /*2fe0*/  LOP3.LUT R28, R29, 0xff0000ff, RZ, 0xc0, !PT ;  /* 0xff0000ff1d1c7812 */ /* 0x000fe200078ec0ff */
[----:B------:R-:W-:Y:S01]  /*2ff0*/  IMAD.SHL.U32 R35, R35, 0x100, RZ ;  /* 0x0000010023237824 */ /* 0x000fe200078e00ff */
[----:B------:R-:W-:Y:S01]  /*3000*/  SHF.R.U32.HI R37, RZ, 0x10, R29 ;  /* 0x00000010ff257819 */ /* 0x000fe2000001161d */
[----:B--2---:R-:W-:Y:S01]  /*3010*/  IMAD.MOV.U32 R29, RZ, RZ, R9 ;  /* 0x000000ffff1d7224 */ /* 0x004fe200078e0009 */
[----:B------:R-:W-:Y:S01]  /*3020*/  LOP3.LUT R9, R28, 0xff00, R31, 0xf8, !PT ;  /* 0x0000ff001c097812 */ /* 0x000fe200078ef81f */
[----:B------:R-:W-:Y:S01]  /*3030*/  IMAD.MOV.U32 R30, RZ, RZ, R8 ;  /* 0x000000ffff1e7224 */ /* 0x000fe200078e0008 */
[----:B------:R-:W-:Y:S01]  /*3040*/  LOP3.LUT R35, R34, 0xff00, R35, 0xf8, !PT ;  /* 0x0000ff0022237812 */ /* 0x000fe200078ef823 */
[----:B------:R-:W-:Y:S01]  /*3050*/  IMAD.U32 R28, R37, 0x10000, RZ ;  /* 0x00010000251c7824 */ /* 0x000fe200078e00ff */
[----:B------:R-:W-:-:S02]  /*3060*/  SHF.L.U32 R36, R36, 0x10, RZ ;  /* 0x0000001024247819 */ /* 0x000fc400000006ff */
[----:B------:R-:W-:Y:S02]  /*3070*/  F2FP.F16.E4M3.UNPACK_B R34, R41.H1 ;  /* 0x00000029ff22723e */ /* 0x000fe400030006ff */
[-C--:B------:R-:W-:Y:S02]  /*3080*/  F2FP.F16.E4M3.UNPACK_B R8, R29.reuse ;  /* 0x0000001dff08723e */ /* 0x080fe400020006ff */
[----:B------:R-:W-:Y:S01]  /*3090*/  LOP3.LUT R9, R9, 0xff0000, R28, 0xf8, !PT ;  /* 0x00ff000009097812 */ /* 0x000fe200078ef81c */
[----:B------:R-:W-:Y:S01]  /*30a0*/  HADD2.F32 R42, -RZ, R34.H0_H0 ;  /* 0x20000022ff2a7230 */ /* 0x000fe20000004100 */
[----:B------:R-:W-:Y:S01]  /*30b0*/  LOP3.LUT R28, R35, 0xff0000, R36, 0xf8, !PT ;  /* 0x00ff0000231c7812 */ /* 0x000fe200078ef824 */
[--C-:B------:R-:W-:Y:S01]  /*30c0*/  HADD2.F32 R31, -RZ, R8.reuse.H1_H1 ;  /* 0x30000008ff1f7230 */ /* 0x100fe20000004100 */
[----:B------:R-:W-:Y:S01]  /*30d0*/  F2FP.F16.E4M3.UNPACK_B R36, R40.H1 ;  /* 0x00000028ff24723e */ /* 0x000fe200030006ff */
[----:B------:R-:W-:Y:S01]  /*30e0*/  HADD2.F32 R8, -RZ, R8.H0_H0 ;  /* 0x20000008ff087230 */ /* 0x000fe20000004100 */
[----:B------:R-:W-:Y:S01]  /*30f0*/  F2FP.F16.E4M3.UNPACK_B R29, R29.H1 ;  /* 0x0000001dff1d723e */ /* 0x000fe200030006ff */
[----:B------:R-:W-:-:S02]  /*3100*/  HADD2.F32 R43, -RZ, R34.H1_H1 ;  /* 0x30000022ff2b7230 */ /* 0x000fc40000004100 */
[CC--:B------:R-:W-:Y:S01]  /*3110*/  FMUL.FTZ R77, R31.reuse, R42.reuse ;  /* 0x0000002a1f4d7220 */ /* 0x0c0fe20000410000 */
[--C-:B------:R-:W-:Y:S02]  /*3120*/  HADD2.F32 R37, -RZ, R36.reuse.H0_H0 ;  /* 0x20000024ff257230 */ /* 0x100fe40000004100 */
[C---:B------:R-:W-:Y:S01]  /*3130*/  FMUL.FTZ R42, R8.reuse, R42 ;  /* 0x0000002a082a7220 */ /* 0x040fe20000410000 */
[--C-:B------:R-:W-:Y:S01]  /*3140*/  HADD2.F32 R35, -RZ, R29.reuse.H1_H1 ;  /* 0x3000001dff237230 */ /* 0x100fe20000004100 */
[----:B------:R-:W-:Y:S01]  /*3150*/  F2FP.F16.E4M3.UNPACK_B R41, R41 ;  /* 0x00000029ff29723e */ /* 0x000fe200020006ff */
[----:B------:R-:W-:Y:S02]  /*3160*/  HADD2.F32 R34, -RZ, R29.H0_H0 ;  /* 0x2000001dff227230 */ /* 0x000fe40000004100 */
[-C--:B------:R-:W-:Y:S01]  /*3170*/  FFMA.FTZ R8, R8, R37.reuse, -R77 ;  /* 0x0000002508087223 */ /* 0x080fe2000001084d */
[----:B------:R-:W-:Y:S02]  /*3180*/  HADD2.F32 R36, -RZ, R36.H1_H1 ;  /* 0x30000024ff247230 */ /* 0x000fe40000004100 */
[----:B------:R-:W-:Y:S01]  /*3190*/  FFMA.FTZ R29, R31, R37, R42 ;  /* 0x000000251f1d7223 */ /* 0x000fe2000001002a */
[CC--:B------:R-:W-:Y:S01]  /*31a0*/  FMUL.FTZ R77, R35.reuse, R43.reuse ;  /* 0x0000002b234d7220 */ /* 0x0c0fe20000410000 */
[C---:B------:R-:W-:Y:S01]  /*31b0*/  FMUL.FTZ R76, R34.reuse, R43 ;  /* 0x0000002b224c7220 */ /* 0x040fe20000410000 */
[-C--:B------:R-:W-:Y:S01]  /*31c0*/  F2FP.F16.E4M3.UNPACK_B R31, R30.reuse.H1 ;  /* 0x0000001eff1f723e */ /* 0x080fe200030006ff */
[----:B------:R-:W-:Y:S01]  /*31d0*/  HADD2.F32 R37, -RZ, R41.H1_H1 ;  /* 0x30000029ff257230 */ /* 0x000fe20000004100 */
[----:B------:R-:W-:Y:S01]  /*31e0*/  F2FP.F16.E4M3.UNPACK_B R30, R30 ;  /* 0x0000001eff1e723e */ /* 0x000fe200020006ff */
[-C--:B------:R-:W-:Y:S01]  /*31f0*/  FFMA.FTZ R77, R34, R36.reuse, -R77 ;  /* 0x00000024224d7223 */ /* 0x080fe2000001084d */
[----:B------:R-:W-:Y:S01]  /*3200*/  FFMA.FTZ R78, R35, R36, R76 ;  /* 0x00000024234e7223 */ /* 0x000fe2000001004c */
[----:B------:R-:W-:Y:S01]  /*3210*/  F2FP.F16.E4M3.UNPACK_B R40, R40 ;  /* 0x00000028ff28723e */ /* 0x000fe200020006ff */
[----:B------:R-:W-:-:S02]  /*3220*/  HADD2.F32 R36, -RZ, R31.H1_H1 ;  /* 0x3000001fff247230 */ /* 0x000fc40000004100 */
[----:B------:R-:W-:Y:S02]  /*3230*/  HADD2.F32 R35, -RZ, R31.H0_H0 ;  /* 0x2000001fff237230 */ /* 0x000fe40000004100 */
[----:B------:R-:W-:Y:S02]  /*3240*/  HADD2.F32 R41, -RZ, R41.H0_H0 ;  /* 0x20000029ff297230 */ /* 0x000fe40000004100 */
[-C--:B------:R-:W-:Y:S01]  /*3250*/  FMUL.FTZ R76, R36, R37.reuse ;  /* 0x00000025244c7220 */ /* 0x080fe20000410000 */
[--C-:B------:R-:W-:Y:S02]  /*3260*/  HADD2.F32 R34, -RZ, R30.reuse.H1_H1 ;  /* 0x3000001eff227230 */ /* 0x100fe40000004100 */
[----:B------:R-:W-:Y:S01]  /*3270*/  FMUL.FTZ R37, R35, R37 ;  /* 0x0000002523257220 */ /* 0x000fe20000410000 */
[----:B------:R-:W-:Y:S02]  /*3280*/  HADD2.F32 R31, -RZ, R30.H0_H0 ;  /* 0x2000001eff1f7230 */ /* 0x000fe40000004100 */
        /* <DEDUP_REMOVED lines=9> */
[----:B------:R-:W-:-:S02]  /*3320*/  F2FP.SATFINITE.E4M3.F32.PACK_AB_MERGE_C R34, R78, R77, RZ ;  /* 0x0000004d4e22723e */ /* 0x000fc400048070ff */
[----:B------:R-:W-:Y:S01]  /*3330*/  F2FP.F16.E4M3.UNPACK_B R77, R28.H1 ;  /* 0x0000001cff4d723e */ /* 0x000fe200030006ff */
[--C-:B------:R-:W-:Y:S01]  /*3340*/  HADD2.F32 R40, -RZ, R37.reuse.H0_H0 ;  /* 0x20000025ff287230 */ /* 0x100fe20000004100 */
[----:B------:R-:W-:Y:S01]  /*3350*/  F2FP.SATFINITE.E4M3.F32.PACK_AB_MERGE_C R35, R36, R35, RZ ;  /* 0x000000232423723e */ /* 0x000fe200048070ff */
[----:B------:R-:W-:Y:S01]  /*3360*/  HADD2.F32 R37, -RZ, R37.H1_H1 ;  /* 0x30000025ff257230 */ /* 0x000fe20000004100 */
[-C--:B------:R-:W-:Y:S01]  /*3370*/  F2FP.F16.E4M3.UNPACK_B R42, R9.reuse.H1 ;  /* 0x00000009ff2a723e */ /* 0x080fe200030006ff */
[--C-:B------:R-:W-:Y:S01]  /*3380*/  HADD2.F32 R78, -RZ, R77.reuse.H1_H1 ;  /* 0x3000004dff4e7230 */ /* 0x100fe20000004100 */
[----:B------:R-:W-:Y:S01]  /*3390*/  F2FP.F16.E4M3.UNPACK_B R36, R10.H1 ;  /* 0x0000000aff24723e */ /* 0x000fe200030006ff */
[----:B------:R-:W-:Y:S01]  /*33a0*/  HADD2.F32 R77, -RZ, R77.H0_H0 ;  /* 0x2000004dff4d7230 */ /* 0x000fe20000004100 */
[----:B------:R-:W-:Y:S01]  /*33b0*/  F2FP.F16.E4M3.UNPACK_B R76, R28 ;  /* 0x0000001cff4c723e */ /* 0x000fe200020006ff */
[----:B------:R-:W-:Y:S01]  /*33c0*/  HADD2.F32 R43, -RZ, R42.H1_H1 ;  /* 0x3000002aff2b7230 */ /* 0x000fe20000004100 */
[----:B------:R-:W-:Y:S01]  /*33d0*/  F2FP.F16.E4M3.UNPACK_B R41, R9 ;  /* 0x00000009ff29723e */ /* 0x000fe200020006ff */
[----:B------:R-:W-:-:S02]  /*33e0*/  HADD2.F32 R28, -RZ, R36.H1_H1 ;  /* 0x30000024ff1c7230 */ /* 0x000fc40000004100 */
[----:B------:R-:W-:Y:S01]  /*33f0*/  FMUL.FTZ R9, R37, R78 ;  /* 0x0000004e25097220 */ /* 0x000fe20000410000 */
[----:B------:R-:W-:Y:S01]  /*3400*/  HADD2.F32 R79, -RZ, R76.H1_H1 ;  /* 0x3000004cff4f7230 */ /* 0x000fe20000004100 */
[----:B------:R-:W-:Y:S01]  /*3410*/  F2FP.F16.E4M3.UNPACK_B R11, R11 ;  /* 0x0000000bff0b723e */ /* 0x000fe200020006ff */
[----:B------:R-:W-:Y:S02]  /*3420*/  HADD2.F32 R36, -RZ, R36.H0_H0 ;  /* 0x20000024ff247230 */ /* 0x000fe40000004100 */
[----:B------:R-:W-:Y:S01]  /*3430*/  FFMA.FTZ R90, R40, R43, -R9 ;  /* 0x0000002b285a7223 */ /* 0x000fe20000010809 */
[----:B------:R-:W-:Y:S02]  /*3440*/  HADD2.F32 R9, -RZ, R41.H1_H1 ;  /* 0x30000029ff097230 */ /* 0x000fe40000004100 */
[-C--:B------:R-:W-:Y:S01]  /*3450*/  FMUL.FTZ R89, R28, R79.reuse ;  /* 0x0000004f1c597220 */ /* 0x080fe20000410000 */
[----:B------:R-:W-:Y:S01]  /*3460*/  F2FP.F16.E4M3.UNPACK_B R10, R10 ;  /* 0x0000000aff0a723e */ /* 0x000fe200020006ff */
[----:B------:R-:W-:Y:S01]  /*3470*/  FMUL.FTZ R79, R36, R79 ;  /* 0x0000004f244f7220 */ /* 0x000fe20000410000 */
[----:B------:R-:W-:Y:S01]  /*3480*/  FMUL.FTZ R78, R40, R78 ;  /* 0x0000004e284e7220 */ /* 0x000fe20000410000 */
[----:B------:R-:W-:Y:S01]  /*3490*/  FFMA.FTZ R89, R36, R9, -R89 ;  /* 0x0000000924597223 */ /* 0x000fe20000010859 */
[----:B------:R-:W-:-:S02]  /*34a0*/  HADD2.F32 R76, -RZ, R76.H0_H0 ;  /* 0x2000004cff4c7230 */ /* 0x000fc40000004100 */
[----:B------:R-:W-:Y:S01]  /*34b0*/  FFMA.FTZ R40, R28, R9, R79 ;  /* 0x000000091c287223 */ /* 0x000fe2000001004f */
[--C-:B------:R-:W-:Y:S02]  /*34c0*/  HADD2.F32 R28, -RZ, R11.reuse.H0_H0 ;  /* 0x2000000bff1c7230 */ /* 0x100fe40000004100 */
[----:B------:R-:W-:Y:S01]  /*34d0*/  FFMA.FTZ R91, R37, R43, R78 ;  /* 0x0000002b255b7223 */ /* 0x000fe2000001004e */
[--C-:B------:R-:W-:Y:S02]  /*34e0*/  HADD2.F32 R9, -RZ, R10.reuse.H0_H0 ;  /* 0x2000000aff097230 */ /* 0x100fe40000004100 */
[----:B------:R-:W-:Y:S02]  /*34f0*/  HADD2.F32 R11, -RZ, R11.H1_H1 ;  /* 0x3000000bff0b7230 */ /* 0x000fe40000004100 */
[----:B------:R-:W-:Y:S01]  /*3500*/  FMUL.FTZ R78, R28, R77 ;  /* 0x0000004d1c4e7220 */ /* 0x000fe20000410000 */
[----:B------:R-:W-:Y:S02]  /*3510*/  HADD2.F32 R10, -RZ, R10.H1_H1 ;  /* 0x3000000aff0a7230 */ /* 0x000fe40000004100 */
[----:B------:R-:W-:Y:S01]  /*3520*/  FMUL.FTZ R37, R9, R76 ;  /* 0x0000004c09257220 */ /* 0x000fe20000410000 */
[----:B------:R-:W-:-:S02]  /*3530*/  HADD2.F32 R42, -RZ, R42.H0_H0 ;  /* 0x2000002aff2a7230 */ /* 0x000fc40000004100 */
[C---:B------:R-:W-:Y:S01]  /*3540*/  FMUL.FTZ R43, R11.reuse, R77 ;  /* 0x0000004d0b2b7220 */ /* 0x040fe20000410000 */
[----:B------:R-:W-:Y:S02]  /*3550*/  HADD2.F32 R41, -RZ, R41.H0_H0 ;  /* 0x20000029ff297230 */ /* 0x000fe40000004100 */
[----:B------:R-:W-:Y:S01]  /*3560*/  FMUL.FTZ R36, R10, R76 ;  /* 0x0000004c0a247220 */ /* 0x000fe20000410000 */
[----:B------:R-:W-:Y:S01]  /*3570*/  F2FP.SATFINITE.E4M3.F32.PACK_AB_MERGE_C R40, R40, R89, RZ ;  /* 0x000000592828723e */ /* 0x000fe200048070ff */
[-C--:B------:R-:W-:Y:S01]  /*3580*/  FFMA.FTZ R43, R28, R42.reuse, -R43 ;  /* 0x0000002a1c2b7223 */ /* 0x080fe2000001082b */
[----:B------:R-:W-:Y:S01]  /*3590*/  FFMA.FTZ R78, R11, R42, R78 ;  /* 0x0000002a0b4e7223 */ /* 0x000fe2000001004e */
[-C--:B------:R-:W-:Y:S01]  /*35a0*/  FFMA.FTZ R36, R9, R41.reuse, -R36 ;  /* 0x0000002909247223 */ /* 0x080fe20000010824 */
[----:B------:R-:W-:Y:S01]  /*35b0*/  FFMA.FTZ R37, R10, R41, R37 ;  /* 0x000000290a257223 */ /* 0x000fe20000010025 */
[----:B------:R-:W-:Y:S02]  /*35c0*/  F2FP.SATFINITE.E4M3.F32.PACK_AB_MERGE_C R90, R91, R90, RZ ;  /* 0x0000005a5b5a723e */ /* 0x000fe400048070ff */
[----:B------:R-:W-:-:S02]  /*35d0*/  F2FP.SATFINITE.E4M3.F32.PACK_AB_MERGE_C R9, R29, R8, R34 ;  /* 0x000000081d09723e */ /* 0x000fc40004807022 */
[----:B------:R-:W-:Y:S02]  /*35e0*/  F2FP.SATFINITE.E4M3.F32.PACK_AB_MERGE_C R8, R31, R30, R35 ;  /* 0x0000001e1f08723e */ /* 0x000fe40004807023 */
[----:B------:R-:W-:Y:S02]  /*35f0*/  F2FP.SATFINITE.E4M3.F32.PACK_AB_MERGE_C R10, R37, R36, R40 ;  /* 0x00000024250a723e */ /* 0x000fe40004807028 */
[----:B------:R-:W-:-:S07]  /*3600*/  F2FP.SATFINITE.E4M3.F32.PACK_AB_MERGE_C R11, R78, R43, R90 ;  /* 0x0000002b4e0b723e */ /* 0x000fce000480705a */
.L_x_340:
[----:B------:R-:W-:Y:S05]  /*3610*/  BSYNC B2 ;  /* 0x0000000000027941 */ /* 0x000fea0003800000 */
.L_x_339:
[----:B--2---:R2:W-:Y:S02]  /*3620*/  STG.E.128 desc[UR42][R32.64+0x20], R8 ;  /* 0x0000200820007986 */ /* 0x0045e4000c101d2a */
.L_x_338:
[----:B------:R-:W-:Y:S05]  /*3630*/  BSYNC B1 ;  /* 0x0000000000017941 */ /* 0x000fea0003800000 */
.L_x_337:
[----:B------:R-:W-:Y:S05]  /*3640*/  @P1 BRA `(.L_x_332) ;  /* 0x0000002800b01947 */ /* 0x000fea0003800000 */
[----:B------:R-:W3:Y:S01]  /*3650*/  LDL R28, [R1+0x10] ;  /* 0x00001000011c7983 */ /* 0x000ee20000100800 */
[----:B------:R-:W-:Y:S03]  /*3660*/  BSSY B1, `(.L_x_341) ;  /* 0x000006b000017945 */ /* 0x000fe60003800000 */
[----:B-12---:R1:W2:Y:S01]  /*3670*/  LDS.128 R8, [R84+0x15800] ;  /* 0x0158000054087984 */ /* 0x0062a20000000c00 */
[----:B---3--:R-:W-:-:S13]  /*3680*/  ISETP.GE.AND P4, PT, R28, R87, PT ;  /* 0x000000571c00720c */ /* 0x008fda0003f86270 */
[----:B-12---:R-:W-:Y:S05]  /*3690*/  @P4 BRA `(.L_x_342) ;  /* 0x00000004009c4947 */ /* 0x006fea0003800000 */
        /* <DEDUP_REMOVED lines=8> */
[----:B------:R-:W-:Y:S01]  /*3720*/  IMAD.MOV.U32 R14, RZ, RZ, R8 ;  /* 0x000000ffff0e7224 */ /* 0x000fe200078e0008 */
[----:B------:R-:W-:-:S02]  /*3730*/  F2FP.F16.E4M3.UNPACK_B R8, R9 ;  /* 0x00000009ff08723e */ /* 0x000fc400020006ff */
[----:B------:R-:W-:Y:S01]  /*3740*/  LOP3.LUT R13, R13, 0xff00, R12, 0xf8, !PT ;  /* 0x0000ff000d0d7812 */ /* 0x000fe200078ef80c */
[----:B------:R-:W-:Y:S01]  /*3750*/  IMAD.U32 R12, R31, 0x10000, RZ ;  /* 0x000100001f0c7824 */ /* 0x000fe200078e00ff */
[----:B------:R-:W-:Y:S01]  /*3760*/  LOP3.LUT R30, R28, 0xff00, R15, 0xf8, !PT ;  /* 0x0000ff001c1e7812 */ /* 0x000fe200078ef80f */
[----:B------:R-:W-:Y:S01]  /*3770*/  IMAD.U32 R15, R29, 0x10000, RZ ;  /* 0x000100001d0f7824 */ /* 0x000fe200078e00ff */
[-C--:B------:R-:W-:Y:S02]  /*3780*/  F2FP.F16.E4M3.UNPACK_B R28, R38.reuse.H1 ;  /* 0x00000026ff1c723e */ /* 0x080fe400030006ff */
[----:B------:R-:W-:Y:S02]  /*3790*/  LOP3.LUT R12, R13, 0xff0000, R12, 0xf8, !PT ;  /* 0x00ff00000d0c7812 */ /* 0x000fe400078ef80c */
[----:B------:R-:W-:Y:S01]  /*37a0*/  LOP3.LUT R13, R30, 0xff0000, R15, 0xf8, !PT ;  /* 0x00ff00001e0d7812 */ /* 0x000fe200078ef80f */
[----:B------:R-:W-:Y:S01]  /*37b0*/  HADD2.F32 R34, -RZ, R28.H0_H0 ;  /* 0x2000001cff227230 */ /* 0x000fe20000004100 */
[----:B------:R-:W-:Y:S01]  /*37c0*/  F2FP.F16.E4M3.UNPACK_B R30, R39.H1 ;  /* 0x00000027ff1e723e */ /* 0x000fe200030006ff */
[--C-:B------:R-:W-:Y:S01]  /*37d0*/  HADD2.F32 R15, -RZ, R8.reuse.H1_H1 ;  /* 0x30000008ff0f7230 */ /* 0x100fe20000004100 */
[----:B------:R-:W-:Y:S01]  /*37e0*/  F2FP.F16.E4M3.UNPACK_B R9, R9.H1 ;  /* 0x00000009ff09723e */ /* 0x000fe200030006ff */
[----:B------:R-:W-:Y:S01]  /*37f0*/  HADD2.F32 R8, -RZ, R8.H0_H0 ;  /* 0x20000008ff087230 */ /* 0x000fe20000004100 */
[----:B------:R-:W-:Y:S01]  /*3800*/  F2FP.F16.E4M3.UNPACK_B R38, R38 ;  /* 0x00000026ff26723e */ /* 0x000fe200020006ff */
        /* <DEDUP_REMOVED lines=17> */
[----:B------:R-:W-:-:S02]  /*3920*/  HADD2.F32 R29, -RZ, R15.H0_H0 ;  /* 0x2000000fff1d7230 */ /* 0x000fc40000004100 */
[----:B------:R-:W-:Y:S02]  /*3930*/  HADD2.F32 R30, -RZ, R15.H1_H1 ;  /* 0x3000000fff1e7230 */ /* 0x000fe40000004100 */
        /* <DEDUP_REMOVED lines=9> */
[----:B------:R-:W-:Y:S01]  /*39d0*/  F2FP.F16.E4M3.UNPACK_B R38, R13 ;  /* 0x0000000dff26723e */ /* 0x000fe200020006ff */
        /* <DEDUP_REMOVED lines=8> */
[----:B------:R-:W-:Y:S01]  /*3a60*/  F2FP.F16.E4M3.UNPACK_B R30, R10.H1 ;  /* 0x0000000aff1e723e */ /* 0x000fe200030006ff */
[----:B------:R-:W-:Y:S01]  /*3a70*/  HADD2.F32 R31, -RZ, R31.H1_H1 ;  /* 0x3000001fff1f7230 */ /* 0x000fe20000004100 */
[----:B------:R-:W-:Y:S01]  /*3a80*/  F2FP.SATFINITE.E4M3.F32.PACK_AB_MERGE_C R28, R40, R37, RZ ;  /* 0x00000025281c723e */ /* 0x000fe200048070ff */
[----:B------:R-:W-:Y:S01]  /*3a90*/  HADD2.F32 R41, -RZ, R39.H1_H1 ;  /* 0x30000027ff297230 */ /* 0x000fe20000004100 */
[-C--:B------:R-:W-:Y:S01]  /*3aa0*/  F2FP.F16.E4M3.UNPACK_B R35, R12.reuse ;  /* 0x0000000cff23723e */ /* 0x080fe200020006ff */
[----:B------:R-:W-:Y:S01]  /*3ab0*/  HADD2.F32 R13, -RZ, R30.H1_H1 ;  /* 0x3000001eff0d7230 */ /* 0x000fe20000004100 */
[----:B------:R-:W-:Y:S01]  /*3ac0*/  F2FP.F16.E4M3.UNPACK_B R36, R12.H1 ;  /* 0x0000000cff24723e */ /* 0x000fe200030006ff */
[----:B------:R-:W-:Y:S02]  /*3ad0*/  HADD2.F32 R40, -RZ, R38.H1_H1 ;  /* 0x30000026ff287230 */ /* 0x000fe40000004100 */
[----:B------:R-:W-:Y:S01]  /*3ae0*/  FMUL.FTZ R43, R31, R41 ;  /* 0x000000291f2b7220 */ /* 0x000fe20000410000 */
[----:B------:R-:W-:-:S02]  /*3af0*/  HADD2.F32 R30, -RZ, R30.H0_H0 ;  /* 0x2000001eff1e7230 */ /* 0x000fc40000004100 */
[----:B------:R-:W-:Y:S01]  /*3b00*/  FMUL.FTZ R42, R34, R41 ;  /* 0x00000029222a7220 */ /* 0x000fe20000410000 */
[----:B------:R-:W-:Y:S02]  /*3b10*/  HADD2.F32 R12, -RZ, R35.H1_H1 ;  /* 0x30000023ff0c7230 */ /* 0x000fe40000004100 */
[CC--:B------:R-:W-:Y:S01]  /*3b20*/  FMUL.FTZ R41, R13.reuse, R40.reuse ;  /* 0x000000280d297220 */ /* 0x0c0fe20000410000 */
[----:B------:R-:W-:Y:S01]  /*3b30*/  F2FP.F16.E4M3.UNPACK_B R11, R11 ;  /* 0x0000000bff0b723e */ /* 0x000fe200020006ff */
[C---:B------:R-:W-:Y:S01]  /*3b40*/  FMUL.FTZ R40, R30.reuse, R40 ;  /* 0x000000281e287220 */ /* 0x040fe20000410000 */
[----:B------:R-:W-:Y:S01]  /*3b50*/  F2FP.F16.E4M3.UNPACK_B R10, R10 ;  /* 0x0000000aff0a723e */ /* 0x000fe200020006ff */
[-C--:B------:R-:W-:Y:S01]  /*3b60*/  FFMA.FTZ R41, R30, R12.reuse, -R41 ;  /* 0x0000000c1e297223 */ /* 0x080fe20000010829 */
[----:B------:R-:W-:Y:S02]  /*3b70*/  HADD2.F32 R37, -RZ, R36.H1_H1 ;  /* 0x30000024ff257230 */ /* 0x000fe40000004100 */
[----:B------:R-:W-:Y:S01]  /*3b80*/  FFMA.FTZ R40, R13, R12, R40 ;  /* 0x0000000c0d287223 */ /* 0x000fe20000010028 */
[--C-:B------:R-:W-:Y:S01]  /*3b90*/  HADD2.F32 R12, -RZ, R11.reuse.H0_H0 ;  /* 0x2000000bff0c7230 */ /* 0x100fe20000004100 */
[----:B------:R-:W-:Y:S01]  /*3ba0*/  F2FP.SATFINITE.E4M3.F32.PACK_AB_MERGE_C R9, R9, R8, R28 ;  /* 0x000000080909723e */ /* 0x000fe2000480701c */
[----:B------:R-:W-:-:S02]  /*3bb0*/  HADD2.F32 R13, -RZ, R11.H1_H1 ;  /* 0x3000000bff0d7230 */ /* 0x000fc40000004100 */
[-C--:B------:R-:W-:Y:S01]  /*3bc0*/  FFMA.FTZ R43, R34, R37.reuse, -R43 ;  /* 0x00000025222b7223 */ /* 0x080fe2000001082b */
[--C-:B------:R-:W-:Y:S02]  /*3bd0*/  HADD2.F32 R11, -RZ, R10.reuse.H0_H0 ;  /* 0x2000000aff0b7230 */ /* 0x100fe40000004100 */
[----:B------:R-:W-:Y:S01]  /*3be0*/  FFMA.FTZ R42, R31, R37, R42 ;  /* 0x000000251f2a7223 */ /* 0x000fe2000001002a */
[----:B------:R-:W-:Y:S01]  /*3bf0*/  HADD2.F32 R39, -RZ, R39.H0_H0 ;  /* 0x20000027ff277230 */ /* 0x000fe20000004100 */
[----:B------:R-:W-:Y:S01]  /*3c00*/  F2FP.SATFINITE.E4M3.F32.PACK_AB_MERGE_C R40, R40, R41, RZ ;  /* 0x000000292828723e */ /* 0x000fe200048070ff */
[----:B------:R-:W-:Y:S01]  /*3c10*/  HADD2.F32 R10, -RZ, R10.H1_H1 ;  /* 0x3000000aff0a7230 */ /* 0x000fe20000004100 */
[----:B------:R-:W-:Y:S01]  /*3c20*/  F2FP.SATFINITE.E4M3.F32.PACK_AB_MERGE_C R8, R15, R14, R29 ;  /* 0x0000000e0f08723e */ /* 0x000fe2000480701d */
[----:B------:R-:W-:Y:S02]  /*3c30*/  HADD2.F32 R38, -RZ, R38.H0_H0 ;  /* 0x20000026ff267230 */ /* 0x000fe40000004100 */
[----:B------:R-:W-:Y:S01]  /*3c40*/  FMUL.FTZ R37, R13, R39 ;  /* 0x000000270d257220 */ /* 0x000fe20000410000 */
[----:B------:R-:W-:-:S02]  /*3c50*/  HADD2.F32 R36, -RZ, R36.H0_H0 ;  /* 0x20000024ff247230 */ /* 0x000fc40000004100 */
[----:B------:R-:W-:Y:S01]  /*3c60*/  FMUL.FTZ R34, R12, R39 ;  /* 0x000000270c227220 */ /* 0x000fe20000410000 */
[----:B------:R-:W-:Y:S02]  /*3c70*/  HADD2.F32 R35, -RZ, R35.H0_H0 ;  /* 0x20000023ff237230 */ /* 0x000fe40000004100 */
[-C--:B------:R-:W-:Y:S01]  /*3c80*/  FMUL.FTZ R30, R10, R38.reuse ;  /* 0x000000260a1e7220 */ /* 0x080fe20000410000 */
[----:B------:R-:W-:Y:S01]  /*3c90*/  FMUL.FTZ R31, R11, R38 ;  /* 0x000000260b1f7220 */ /* 0x000fe20000410000 */
[-C--:B------:R-:W-:Y:S01]  /*3ca0*/  FFMA.FTZ R37, R12, R36.reuse, -R37 ;  /* 0x000000240c257223 */ /* 0x080fe20000010825 */
[----:B------:R-:W-:Y:S01]  /*3cb0*/  FFMA.FTZ R34, R13, R36, R34 ;  /* 0x000000240d227223 */ /* 0x000fe20000010022 */
[-C--:B------:R-:W-:Y:S01]  /*3cc0*/  FFMA.FTZ R30, R11, R35.reuse, -R30 ;  /* 0x000000230b1e7223 */ /* 0x080fe2000001081e */
[----:B------:R-:W-:Y:S01]  /*3cd0*/  FFMA.FTZ R31, R10, R35, R31 ;  /* 0x000000230a1f7223 */ /* 0x000fe2000001001f */
[----:B------:R-:W-:-:S04]  /*3ce0*/  F2FP.SATFINITE.E4M3.F32.PACK_AB_MERGE_C R42, R42, R43, RZ ;  /* 0x0000002b2a2a723e */ /* 0x000fc800048070ff */
[----:B------:R-:W-:Y:S02]  /*3cf0*/  F2FP.SATFINITE.E4M3.F32.PACK_AB_MERGE_C R10, R31, R30, R40 ;  /* 0x0000001e1f0a723e */ /* 0x000fe40004807028 */
[----:B------:R-:W-:-:S07]  /*3d00*/  F2FP.SATFINITE.E4M3.F32.PACK_AB_MERGE_C R11, R34, R37, R42 ;  /* 0x00000025220b723e */ /* 0x000fce000480702a */
.L_x_342:
[----:B------:R-:W-:Y:S05]  /*3d10*/  BSYNC B1 ;  /* 0x0000000000017941 */ /* 0x000fea0003800000 */
.L_x_341:
[----:B------:R3:W-:Y:S01]  /*3d20*/  STG.E.128 desc[UR42][R32.64+0x40], R8 ;  /* 0x0000400820007986 */ /* 0x0007e2000c101d2a */
[----:B------:R-:W-:Y:S05]  /*3d30*/  BRA `(.L_x_332) ;  /* 0x0000002000f47947 */ /* 0x000fea0003800000 */
.L_x_326:
[----:B------:R-:W-:Y:S01]  /*3d40*/  ISETP.GE.AND P4, PT, R22, R85, PT ;  /* 0x000000551600720c */ /* 0x000fe20003f86270 */
[----:B------:R-:W-:Y:S01]  /*3d50*/  BSSY B1, `(.L_x_343) ;  /* 0x000001a000017945 */ /* 0x000fe20003800000 */
[----:B------:R-:W-:Y:S02]  /*3d60*/  CS2R R10, SRZ ;  /* 0x00000000000a7805 */ /* 0x000fe4000001ff00 */
[----:B------:R-:W-:Y:S02]  /*3d70*/  CS2R R8, SRZ ;  /* 0x0000000000087805 */ /* 0x000fe4000001ff00 */
[----:B------:R-:W-:Y:S02]  /*3d80*/  CS2R R14, SRZ ;  /* 0x00000000000e7805 */ /* 0x000fe4000001ff00 */
[----:B------:R-:W-:Y:S02]  /*3d90*/  CS2R R12, SRZ ;  /* 0x00000000000c7805 */ /* 0x000fe4000001ff00 */
[----:B------:R-:W-:-:S02]  /*3da0*/  CS2R R30, SRZ ;  /* 0x00000000001e7805 */ /* 0x000fc4000001ff00 */
[----:B------:R-:W-:Y:S02]  /*3db0*/  CS2R R28, SRZ ;  /* 0x00000000001c7805 */ /* 0x000fe4000001ff00 */
[----:B------:R-:W-:Y:S02]  /*3dc0*/  CS2R R34, SRZ ;  /* 0x0000000000227805 */ /* 0x000fe4000001ff00 */
[----:B------:R-:W-:Y:S01]  /*3dd0*/  CS2R R32, SRZ ;  /* 0x0000000000207805 */ /* 0x000fe2000001ff00 */
[----:B------:R-:W-:Y:S06]  /*3de0*/  @P4 BRA `(.L_x_344) ;  /* 0x0000000000404947 */ /* 0x000fec0003800000 */
[----:B------:R-:W-:Y:S01]  /*3df0*/  ULDC.64 UR4, c[0x0][0x3e8] ;  /* 0x0000fa0000047ab9 */ /* 0x000fe20000000a00 */
[----:B------:R-:W-:Y:S01]  /*3e00*/  ULDC.64 UR6, c[0x0][0x400] ;  /* 0x0001000000067ab9 */ /* 0x000fe20000000a00 */
[----:B------:R-:W-:Y:S02]  /*3e10*/  IADD3 R40, P3, P5, R52, UR4, R40 ;  /* 0x0000000434287c10 */ /* 0x000fe4000fd7e028 */
[----:B------:R-:W-:Y:S02]  /*3e20*/  CS2R R10, SRZ ;  /* 0x00000000000a7805 */ /* 0x000fe4000001ff00 */
[----:B------:R-:W-:Y:S02]  /*3e30*/  CS2R R8, SRZ ;  /* 0x0000000000087805 */ /* 0x000fe4000001ff00 */
[----:B------:R-:W-:Y:S02]  /*3e40*/  CS2R R30, SRZ ;  /* 0x00000000001e7805 */ /* 0x000fe4000001ff00 */
[----:B------:R-:W-:-:S02]  /*3e50*/  IADD3.X R41, R21, UR5, R42, P3, P5 ;  /* 0x0000000515297c10 */ /* 0x000fc40009fea42a */
[----:B------:R-:W-:Y:S02]  /*3e60*/  CS2R R28, SRZ ;  /* 0x00000000001c7805 */ /* 0x000fe4000001ff00 */
[----:B------:R-:W-:-:S04]  /*3e70*/  IADD3 R38, P3, P5, R48, UR6, R38 ;  /* 0x0000000630267c10 */ /* 0x000fc8000fd7e026 */
[----:B------:R-:W-:Y:S02]  /*3e80*/  IADD3.X R39, R5, UR7, R43, P3, P5 ;  /* 0x0000000705277c10 */ /* 0x000fe40009fea42b */
[-C--:B------:R-:W-:Y:S02]  /*3e90*/  ISETP.GE.AND P3, PT, R18, R87.reuse, PT ;  /* 0x000000571200720c */ /* 0x080fe40003f66270 */
[----:B------:R-:W-:-:S11]  /*3ea0*/  ISETP.GE.AND P5, PT, R81, R87, PT ;  /* 0x000000575100720c */ /* 0x000fd60003fa6270 */
[----:B------:R0:W5:Y:S04]  /*3eb0*/  @!P3 LDG.E.128 R12, desc[UR42][R40.64] ;  /* 0x0000002a280cb981 */ /* 0x000168000c1e1d00 */
[----:B------:R0:W5:Y:S04]  /*3ec0*/  @!P5 LDG.E.128 R8, desc[UR42][R40.64+0x20] ;  /* 0x0000202a2808d981 */ /* 0x000168000c1e1d00 */
[----:B------:R0:W5:Y:S04]  /*3ed0*/  @!P3 LDG.E.128 R32, desc[UR42][R38.64] ;  /* 0x0000002a2620b981 */ /* 0x000168000c1e1d00 */
[----:B------:R0:W5:Y:S02]  /*3ee0*/  @!P5 LDG.E.128 R28, desc[UR42][R38.64+0x20] ;  /* 0x0000202a261cd981 */ /* 0x000164000c1e1d00 */
.L_x_344:
[----:B------:R-:W-:Y:S05]  /*3ef0*/  BSYNC B1 ;  /* 0x0000000000017941 */ /* 0x000fea0003800000 */
.L_x_343:
[----:B------:R-:W-:Y:S01]  /*3f00*/  UISETP.NE.AND UP0, UPT, UR36, 0x3, UPT ;  /* 0x000000032400788c */ /* 0x000fe2000bf05270 */
[----:B-----5:R-:W-:Y:S01]  /*3f10*/  IMAD.MOV.U32 R92, RZ, RZ, R10 ;  /* 0x000000ffff5c7224 */ /* 0x020fe200078e000a */
[----:B------:R-:W-:Y:S01]  /*3f20*/  MOV R89, R28 ;  /* 0x0000001c00597202 */ /* 0x000fe20000000f00 */
[----:B------:R-:W-:Y:S02]  /*3f30*/  IMAD.MOV.U32 R91, RZ, RZ, R8 ;  /* 0x000000ffff5b7224 */ /* 0x000fe400078e0008 */
[----:B------:R-:W-:Y:S01]  /*3f40*/  IMAD.MOV.U32 R99, RZ, RZ, R14 ;  /* 0x000000ffff637224 */ /* 0x000fe200078e000e */
[----:B------:R-:W-:Y:S01]  /*3f50*/  PLOP3.LUT P3, PT, PT, PT, UP0, 0x80, 0x0 ;  /* 0x000000000000781c */ /* 0x000fe20003f6f008 */
[----:B------:R-:W-:Y:S02]  /*3f60*/  IMAD.MOV.U32 R96, RZ, RZ, R12 ;  /* 0x000000ffff607224 */ /* 0x000fe400078e000c */
[----:B------:R-:W-:Y:S02]  /*3f70*/  IMAD.MOV.U32 R90, RZ, RZ, R30 ;  /* 0x000000ffff5a7224 */ /* 0x000fe400078e001e */
[----:B------:R-:W-:-:S02]  /*3f80*/  IMAD.MOV.U32 R98, RZ, RZ, R34 ;  /* 0x000000ffff627224 */ /* 0x000fc400078e0022 */
[----:B------:R-:W-:-:S06]  /*3f90*/  IMAD.MOV.U32 R97, RZ, RZ, R32 ;  /* 0x000000ffff617224 */ /* 0x000fcc00078e0020 */
[----:B------:R-:W-:Y:S05]  /*3fa0*/  @!P3 BRA `(.L_x_345) ;  /* 0x000000000004b947 */ /* 0x000fea0003800000 */
[----:B------:R-:W-:Y:S01]  /*3fb0*/  BPT.TRAP 0x1 ;  /* 0x000000040000795c */ /* 0x000fe20000300000 */
.L_x_345:
[----:B------:R-:W-:Y:S01]  /*3fc0*/  IMAD R83, R17, 0x8, R16 ;  /* 0x0000000811537824 */ /* 0x000fe200078e0210 */
[----:B------:R-:W-:Y:S01]  /*3fd0*/  SHF.L.U32 R86, R23, 0x1f, RZ ;  /* 0x0000001f17567819 */ /* 0x000fe200000006ff */
[----:B------:R-:W-:Y:S03]  /*3fe0*/  BSSY B1, `(.L_x_346) ;  /* 0x0000003000017945 */ /* 0x000fe60003800000 */
[----:B------:R-:W1:Y:S02]  /*3ff0*/  SYNCS.PHASECHK.TRANS64.TRYWAIT P5, [R83+URZ+0x19c90], R86 ;  /* 0x019c9056530075a7 */ /* 0x000e6400080a017f */
[----:B-1----:R-:W-:Y:S05]  /*4000*/  @!P5 BRA `(.L_x_347) ;  /* 0x000001500060d947 */ /* 0x002fea0003800000 */
.L_x_572:
[----:B------:R-:W-:Y:S05]  /*4010*/  BSYNC B1 ;  /* 0x0000000000017941 */ /* 0x000fea0003800000 */
.L_x_346:
[----:B------:R-:W-:Y:S05]  /*4020*/  @P4 BRA `(.L_x_332) ;  /* 0x0000002000384947 */ /* 0x000fea0003800000 */
[----:B------:R-:W2:Y:S01]  /*4030*/  LDC R93, c[0x0][0x2f4] ;  /* 0x0000bd00ff5d7b82 */ /* 0x000ea20000000800 */
[----:B------:R-:W-:Y:S01]  /*4040*/  ISETP.NE.AND P4, PT, R60, RZ, PT ;  /* 0x000000ff3c00720c */ /* 0x000fe20003f85270 */
[----:B------:R-:W-:Y:S01]  /*4050*/  ULDC.64 UR4, c[0x0][0x300] ;  /* 0x0000c00000047ab9 */ /* 0x000fe20000000a00 */
[----:B0-----:R-:W-:Y:S01]  /*4060*/  SHF.R.S32.HI R38, RZ, 0x1f, R22 ;  /* 0x0000001fff267819 */ /* 0x001fe20000011416 */
[----:B------:R-:W-:Y:S01]  /*4070*/  IMAD.MOV.U32 R78, RZ, RZ, R36 ;  /* 0x000000ffff4e7224 */ /* 0x000fe200078e0024 */
[----:B------:R-:W-:Y:S03]  /*4080*/  BSSY B1, `(.L_x_348) ;  /* 0x00000fc000017945 */ /* 0x000fe60003800000 */
[----:B------:R-:W-:Y:S02]  /*4090*/  IMAD R37, R38, UR4, RZ ;  /* 0x0000000426257c24 */ /* 0x000fe4000f8e02ff */
[----:B------:R-:W-:-:S04]  /*40a0*/  IMAD.WIDE.U32 R78, R22, UR4, R78 ;  /* 0x00000004164e7c25 */ /* 0x000fc8000f8e004e */
[----:B------:R-:W-:-:S04]  /*40b0*/  IMAD R37, R22, UR5, R37 ;  /* 0x0000000516257c24 */ /* 0x000fc8000f8e0225 */
[----:B------:R-:W-:Y:S02]  /*40c0*/  IMAD.IADD R94, R37, 0x1, R79 ;  /* 0x00000001255e7824 */ /* 0x000fe400078e024f */
[----:B--2---:R-:W-:Y:S01]  /*40d0*/  IMAD.IADD R95, R93, 0x1, -R61 ;  /* 0x000000015d5f7824 */ /* 0x004fe200078e0a3d */
[----:B------:R-:W-:Y:S06]  /*40e0*/  @!P4 BRA `(.L_x_349) ;  /* 0x0000000c00d4c947 */ /* 0x000fec0003800000 */
[----:B------:R-:W2:Y:S01]  /*40f0*/  LDL R38, [R1+0x14] ;  /* 0x0000140001267983 */ /* 0x000ea20000100800 */
[----:B------:R-:W-:Y:S01]  /*4100*/  SEL R36, R61, R95, !P0 ;  /* 0x0000005f3d247207 */ /* 0x000fe20004000000 */
[----:B------:R-:W-:Y:S01]  /*4110*/  BSSY B2, `(.L_x_350) ;  /* 0x00000e9000027945 */ /* 0x000fe20003800000 */
[----:B------:R-:W-:Y:S02]  /*4120*/  SHF.R.U32.HI R39, RZ, 0x3, R156 ;  /* 0x00000003ff277819 */ /* 0x000fe4000001169c */
[----:B------:R-:W-:Y:S02]  /*4130*/  SHF.R.S32.HI R37, RZ, 0x1f, R36 ;  /* 0x0000001fff257819 */ /* 0x000fe40000011424 */
[----:B------:R-:W-:Y:S02]  /*4140*/  IADD3 R102, P4, P5, R58, R78, R20 ;  /* 0x0000004e3a667210 */ /* 0x000fe40007d9e014 */
[----:B------:R-:W-:Y:S02]  /*4150*/  LEA.HI R37, R37, R36, RZ, 0x5 ;  /* 0x0000002425257211 */ /* 0x000fe400078f28ff */
[----:B------:R-:W-:-:S02]  /*4160*/  IADD3.X R100, R75, R94, R4, P4, P5 ;  /* 0x0000005e4b647210 */ /* 0x000fc400027ea404 */
[----:B------:R-:W-:Y:S02]  /*4170*/  SHF.R.S32.HI R36, RZ, 0x5, R37 ;  /* 0x00000005ff247819 */ /* 0x000fe40000011425 */
[----:B------:R-:W-:Y:S02]  /*4180*/  ISETP.GE.AND P5, PT, R18, R87, PT ;  /* 0x000000571200720c */ /* 0x000fe40003fa6270 */
[----:B------:R-:W-:-:S04]  /*4190*/  LEA.HI.SX32 R36, R73, R36, 0x1c ;  /* 0x0000002449247211 */ /* 0x000fc800078fe2ff */
[C---:B------:R-:W-:Y:S01]  /*41a0*/  LEA.HI R37, R36.reuse, R36, RZ, 0x1 ;  /* 0x0000002424257211 */ /* 0x040fe200078f08ff */
[----:B------:R-:W-:-:S04]  /*41b0*/  IMAD.SHL.U32 R101, R36, 0x10, RZ ;  /* 0x0000001024657824 */ /* 0x000fc800078e00ff */
[----:B------:R-:W-:Y:S01]  /*41c0*/  IMAD.SHL.U32 R37, R37, 0x800, RZ ;  /* 0x0000080025257824 */ /* 0x000fe200078e00ff */
[----:B------:R-:W-:Y:S02]  /*41d0*/  LOP3.LUT R36, R156, 0x10, R101, 0xf8, !PT ;  /* 0x000000109c247812 */ /* 0x000fe400078ef865 */
[----:B------:R-:W-:Y:S02]  /*41e0*/  ISETP.GE.AND P4, PT, R101, R93, PT ;  /* 0x0000005d6500720c */ /* 0x000fe40003f86270 */
[----:B------:R-:W-:Y:S02]  /*41f0*/  LOP3.LUT R37, R37, 0xfffff000, RZ, 0xc0, !PT ;  /* 0xfffff00025257812 */ /* 0x000fe400078ec0ff */
[----:B------:R-:W-:-:S04]  /*4200*/  LOP3.LUT R36, R36, R39, RZ, 0x3c, !PT ;  /* 0x0000002724247212 */ /* 0x000fc800078e3cff */
[----:B--2---:R-:W-:Y:S01]  /*4210*/  IADD3 R36, R36, R37, R38 ;  /* 0x0000002524247210 */ /* 0x004fe20007ffe026 */
[----:B------:R-:W-:-:S04]  /*4220*/  IMAD R37, R17, 0x3000, R71 ;  /* 0x0000300011257824 */ /* 0x000fc800078e0247 */
[----:B------:R-:W-:Y:S02]  /*4230*/  IMAD R39, R17, 0x3000, R36 ;  /* 0x0000300011277824 */ /* 0x000fe400078e0224 */
[C---:B------:R-:W-:Y:S02]  /*4240*/  IMAD.IADD R37, R16.reuse, 0x1, R37 ;  /* 0x0000000110257824 */ /* 0x040fe400078e0225 */
[----:B------:R-:W-:-:S04]  /*4250*/  IMAD.IADD R40, R16, 0x1, R39 ;  /* 0x0000000110287824 */ /* 0x000fc800078e0227 */
[----:B------:R-:W0:Y:S04]  /*4260*/  LDS.128 R36, [R37+0x13800] ;  /* 0x0138000025247984 */ /* 0x000e280000000c00 */
[----:B------:R-:W2:Y:S01]  /*4270*/  LDS.128 R40, [R40+0x13800] ;  /* 0x0138000028287984 */ /* 0x000ea20000000c00 */
[----:B------:R-:W-:Y:S05]  /*4280*/  @P5 BRA `(.L_x_351) ;  /* 0x0000000c00445947 */ /* 0x000fea0003800000 */
[----:B------:R-:W-:Y:S02]  /*4290*/  SHF.R.U32.HI R14, RZ, 0x8, R33 ;  /* 0x00000008ff0e7819 */ /* 0x000fe40000011621 */
[----:B------:R-:W-:Y:S02]  /*42a0*/  SHF.R.U32.HI R12, RZ, 0x8, R13 ;  /* 0x00000008ff0c7819 */ /* 0x000fe4000001160d */
[----:B------:R-:W-:Y:S01]  /*42b0*/  SHF.R.U32.HI R34, RZ, 0x10, R33 ;  /* 0x00000010ff227819 */ /* 0x000fe20000011621 */
[----:B------:R-:W-:Y:S01]  /*42c0*/  IMAD.SHL.U32 R14, R14, 0x100, RZ ;  /* 0x000001000e0e7824 */ /* 0x000fe200078e00ff */
[----:B------:R-:W-:Y:S02]  /*42d0*/  LOP3.LUT R33, R33, 0xff0000ff, RZ, 0xc0, !PT ;  /* 0xff0000ff21217812 */ /* 0x000fe400078ec0ff */
[----:B------:R-:W-:Y:S01]  /*42e0*/  SHF.R.U32.HI R32, RZ, 0x10, R13 ;  /* 0x00000010ff207819 */ /* 0x000fe2000001160d */
[----:B------:R-:W-:Y:S01]  /*42f0*/  IMAD.U32 R34, R34, 0x10000, RZ ;  /* 0x0001000022227824 */ /* 0x000fe200078e00ff */
[----:B------:R-:W-:-:S02]  /*4300*/  LOP3.LUT R13, R13, 0xff0000ff, RZ, 0xc0, !PT ;  /* 0xff0000ff0d0d7812 */ /* 0x000fc400078ec0ff */
[----:B------:R-:W-:Y:S02]  /*4310*/  SHF.L.U32 R12, R12, 0x8, RZ ;  /* 0x000000080c0c7819 */ /* 0x000fe400000006ff */
[----:B------:R-:W-:Y:S02]  /*4320*/  LOP3.LUT R33, R33, 0xff00, R14, 0xf8, !PT ;  /* 0x0000ff0021217812 */ /* 0x000fe400078ef80e */
[----:B------:R-:W-:Y:S01]  /*4330*/  LOP3.LUT R13, R13, 0xff00, R12, 0xf8, !PT ;  /* 0x0000ff000d0d7812 */ /* 0x000fe200078ef80c */
[----:B------:R-:W-:Y:S01]  /*4340*/  IMAD.U32 R12, R32, 0x10000, RZ ;  /* 0x00010000200c7824 */ /* 0x000fe200078e00ff */
[----:B------:R-:W-:Y:S02]  /*4350*/  LOP3.LUT R34, R33, 0xff0000, R34, 0xf8, !PT ;  /* 0x00ff000021227812 */ /* 0x000fe400078ef822 */
[----:B--2---:R-:W-:Y:S02]  /*4360*/  F2FP.F16.E4M3.UNPACK_B R104, R41 ;  /* 0x00000029ff68723e */ /* 0x004fe400020006ff */
[----:B------:R-:W-:-:S02]  /*4370*/  LOP3.LUT R12, R13, 0xff0000, R12, 0xf8, !PT ;  /* 0x00ff00000d0c7812 */ /* 0x000fc400078ef80c */
[----:B------:R-:W-:Y:S01]  /*4380*/  F2FP.F16.E4M3.UNPACK_B R103, R34 ;  /* 0x00000022ff67723e */ /* 0x000fe200020006ff */
[--C-:B------:R-:W-:Y:S01]  /*4390*/  HADD2.F32 R14, -RZ, R104.reuse.H0_H0 ;  /* 0x20000068ff0e7230 */ /* 0x100fe20000004100 */
[----:B0-----:R-:W-:Y:S01]  /*43a0*/  F2FP.F16.E4M3.UNPACK_B R32, R37 ;  /* 0x00000025ff20723e */ /* 0x001fe200020006ff */
[----:B------:R-:W-:Y:S01]  /*43b0*/  HADD2.F32 R104, -RZ, R104.H1_H1 ;  /* 0x30000068ff687230 */ /* 0x000fe20000004100 */
[----:B------:R-:W-:Y:S01]  /*43c0*/  F2FP.F16.E4M3.UNPACK_B R13, R12 ;  /* 0x0000000cff0d723e */ /* 0x000fe200020006ff */
[----:B------:R-:W-:Y:S01]  /*43d0*/  HADD2.F32 R106, -RZ, R103.H0_H0 ;  /* 0x20000067ff6a7230 */ /* 0x000fe20000004100 */
[----:B------:R-:W-:Y:S01]  /*43e0*/  F2FP.F16.E4M3.UNPACK_B R41, R41.H1 ;  /* 0x00000029ff29723e */ /* 0x000fe200030006ff */
[----:B------:R-:W-:Y:S01]  /*43f0*/  HADD2.F32 R33, -RZ, R32.H0_H0 ;  /* 0x20000020ff217230 */ /* 0x000fe20000004100 */
[----:B------:R-:W-:Y:S01]  /*4400*/  F2FP.F16.E4M3.UNPACK_B R34, R34.H1 ;  /* 0x00000022ff22723e */ /* 0x000fe200030006ff */
[----:B------:R-:W-:Y:S02]  /*4410*/  HADD2.F32 R105, -RZ, R13.H0_H0 ;  /* 0x2000000dff697230 */ /* 0x000fe40000004100 */
[----:B------:R-:W-:Y:S01]  /*4420*/  FMUL.FTZ R108, R14, R106 ;  /* 0x0000006a0e6c7220 */ /* 0x000fe20000410000 */
[----:B------:R-:W-:-:S02]  /*4430*/  HADD2.F32 R103, -RZ, R103.H1_H1 ;  /* 0x30000067ff677230 */ /* 0x000fc40000004100 */
[C---:B------:R-:W-:Y:S01]  /*4440*/  FMUL.FTZ R107, R33.reuse, R106 ;  /* 0x0000006a216b7220 */ /* 0x040fe20000410000 */
[----:B------:R-:W-:Y:S02]  /*4450*/  HADD2.F32 R32, -RZ, R32.H1_H1 ;  /* 0x30000020ff207230 */ /* 0x000fe40000004100 */
[-C--:B------:R-:W-:Y:S01]  /*4460*/  FFMA.FTZ R33, R33, R105.reuse, -R108 ;  /* 0x0000006921217223 */ /* 0x080fe2000001086c */
[----:B------:R-:W-:Y:S02]  /*4470*/  HADD2.F32 R13, -RZ, R13.H1_H1 ;  /* 0x3000000dff0d7230 */ /* 0x000fe40000004100 */
[----:B------:R-:W-:Y:S01]  /*4480*/  FFMA.FTZ R14, R14, R105, R107 ;  /* 0x000000690e0e7223 */ /* 0x000fe2000001006b */
[-C--:B------:R-:W-:Y:S01]  /*4490*/  FMUL.FTZ R105, R104, R103.reuse ;  /* 0x0000006768697220 */ /* 0x080fe20000410000 */
[C---:B------:R-:W-:Y:S01]  /*44a0*/  FMUL.FTZ R103, R32.reuse, R103 ;  /* 0x0000006720677220 */ /* 0x040fe20000410000 */
[--C-:B------:R-:W-:Y:S02]  /*44b0*/  HADD2.F32 R106, -RZ, R34.reuse.H0_H0 ;  /* 0x20000022ff6a7230 */ /* 0x100fe40000004100 */
[-C--:B------:R-:W-:Y:S01]  /*44c0*/  FFMA.FTZ R32, R32, R13.reuse, -R105 ;  /* 0x0000000d20207223 */ /* 0x080fe20000010869 */
[----:B------:R-:W-:Y:S01]  /*44d0*/  FFMA.FTZ R13, R104, R13, R103 ;  /* 0x0000000d680d7223 */ /* 0x000fe20000010067 */
[----:B------:R-:W-:Y:S01]  /*44e0*/  F2FP.F16.E4M3.UNPACK_B R104, R37.H1 ;  /* 0x00000025ff68723e */ /* 0x000fe200030006ff */
[----:B------:R-:W-:Y:S01]  /*44f0*/  HADD2.F32 R34, -RZ, R34.H1_H1 ;  /* 0x30000022ff227230 */ /* 0x000fe20000004100 */
[----:B------:R-:W-:Y:S01]  /*4500*/  F2FP.F16.E4M3.UNPACK_B R103, R12.H1 ;  /* 0x0000000cff67723e */ /* 0x000fe200030006ff */
[----:B------:R-:W-:-:S02]  /*4510*/  HADD2.F32 R12, -RZ, R41.H0_H0 ;  /* 0x20000029ff0c7230 */ /* 0x000fc40000004100 */
[--C-:B------:R-:W-:Y:S02]  /*4520*/  HADD2.F32 R37, -RZ, R104.reuse.H0_H0 ;  /* 0x20000068ff257230 */ /* 0x100fe40000004100 */
[--C-:B------:R-:W-:Y:S02]  /*4530*/  HADD2.F32 R105, -RZ, R103.reuse.H0_H0 ;  /* 0x20000067ff697230 */ /* 0x100fe40000004100 */
[CC--:B------:R-:W-:Y:S01]  /*4540*/  FMUL.FTZ R108, R12.reuse, R106.reuse ;  /* 0x0000006a0c6c7220 */ /* 0x0c0fe20000410000 */
[----:B------:R-:W-:Y:S02]  /*4550*/  HADD2.F32 R104, -RZ, R104.H1_H1 ;  /* 0x30000068ff687230 */ /* 0x000fe40000004100 */
[C---:B------:R-:W-:Y:S01]  /*4560*/  FMUL.FTZ R107, R37.reuse, R106 ;  /* 0x0000006a256b7220 */ /* 0x040fe20000410000 */
[----:B------:R-:W-:Y:S02]  /*4570*/  HADD2.F32 R103, -RZ, R103.H1_H1 ;  /* 0x30000067ff677230 */ /* 0x000fe40000004100 */
[-C--:B------:R-:W-:Y:S01]  /*4580*/  FFMA.FTZ R37, R37, R105.reuse, -R108 ;  /* 0x0000006925257223 */ /* 0x080fe2000001086c */
[----:B------:R-:W-:Y:S01]  /*4590*/  LOP3.LUT R106, R35, 0xff0000ff, RZ, 0xc0, !PT ;  /* 0xff0000ff236a7812 */ /* 0x000fe200078ec0ff */
[----:B------:R-:W-:Y:S01]  /*45a0*/  FFMA.FTZ R12, R12, R105, R107 ;  /* 0x000000690c0c7223 */ /* 0x000fe2000001006b */
[----:B------:R-:W-:Y:S01]  /*45b0*/  HADD2.F32 R105, -RZ, R41.H1_H1 ;  /* 0x30000029ff697230 */ /* 0x000fe20000004100 */
[----:B------:R-:W-:-:S04]  /*45c0*/  SHF.R.U32.HI R107, RZ, 0x8, R15 ;  /* 0x00000008ff6b7819 */ /* 0x000fc8000001160f */
[-C--:B------:R-:W-:Y:S01]  /*45d0*/  FMUL.FTZ R41, R105, R34.reuse ;  /* 0x0000002269297220 */ /* 0x080fe20000410000 */
[----:B------:R-:W-:-:S03]  /*45e0*/  FMUL.FTZ R34, R104, R34 ;  /* 0x0000002268227220 */ /* 0x000fc60000410000 */
[-C--:B------:R-:W-:Y:S01]  /*45f0*/  FFMA.FTZ R41, R104, R103.reuse, -R41 ;  /* 0x0000006768297223 */ /* 0x080fe20000010829 */
[----:B------:R-:W-:Y:S01]  /*4600*/  FFMA.FTZ R34, R105, R103, R34 ;  /* 0x0000006769227223 */ /* 0x000fe20000010022 */
[----:B------:R-:W-:Y:S02]  /*4610*/  SHF.R.U32.HI R105, RZ, 0x8, R35 ;  /* 0x00000008ff697819 */ /* 0x000fe40000011623 */
[----:B------:R-:W-:Y:S02]  /*4620*/  SHF.R.U32.HI R103, RZ, 0x10, R15 ;  /* 0x00000010ff677819 */ /* 0x000fe4000001160f */
[----:B------:R-:W-:Y:S01]  /*4630*/  LOP3.LUT R104, R15, 0xff0000ff, RZ, 0xc0, !PT ;  /* 0xff0000ff0f687812 */ /* 0x000fe200078ec0ff */
[----:B------:R-:W-:Y:S01]  /*4640*/  IMAD.SHL.U32 R105, R105, 0x100, RZ ;  /* 0x0000010069697824 */ /* 0x000fe200078e00ff */
[----:B------:R-:W-:Y:S01]  /*4650*/  SHF.R.U32.HI R15, RZ, 0x10, R35 ;  /* 0x00000010ff0f7819 */ /* 0x000fe20000011623 */
[----:B------:R-:W-:Y:S01]  /*4660*/  IMAD.SHL.U32 R35, R107, 0x100, RZ ;  /* 0x000001006b237824 */ /* 0x000fe200078e00ff */
[----:B------:R-:W-:Y:S01]  /*4670*/  F2FP.SATFINITE.E4M3.F32.PACK_AB_MERGE_C R37, R41, R37, RZ ;  /* 0x000000252925723e */ /* 0x000fe200048070ff */
[----:B------:R-:W-:Y:S01]  /*4680*/  IMAD.U32 R103, R103, 0x10000, RZ ;  /* 0x0001000067677824 */ /* 0x000fe200078e00ff */
[----:B------:R-:W-:-:S02]  /*4690*/  LOP3.LUT R106, R106, 0xff00, R105, 0xf8, !PT ;  /* 0x0000ff006a6a7812 */ /* 0x000fc400078ef869 */
[----:B------:R-:W-:Y:S01]  /*46a0*/  LOP3.LUT R104, R104, 0xff00, R35, 0xf8, !PT ;  /* 0x0000ff0068687812 */ /* 0x000fe200078ef823 */
[----:B------:R-:W-:Y:S01]  /*46b0*/  IMAD.U32 R35, R15, 0x10000, RZ ;  /* 0x000100000f237824 */ /* 0x000fe200078e00ff */
[----:B------:R-:W-:Y:S02]  /*46c0*/  F2FP.F16.E4M3.UNPACK_B R41, R36.H1 ;  /* 0x00000024ff29723e */ /* 0x000fe400030006ff */
[----:B------:R-:W-:Y:S01]  /*46d0*/  LOP3.LUT R15, R104, 0xff0000, R103, 0xf8, !PT ;  /* 0x00ff0000680f7812 */ /* 0x000fe200078ef867 */
[----:B------:R-:W-:Y:S01]  /*46e0*/  IMAD.MOV.U32 R104, RZ, RZ, R39 ;  /* 0x000000ffff687224 */ /* 0x000fe200078e0027 */
[----:B------:R-:W-:Y:S02]  /*46f0*/  LOP3.LUT R35, R106, 0xff0000, R35, 0xf8, !PT ;  /* 0x00ff00006a237812 */ /* 0x000fe400078ef823 */
[----:B------:R-:W-:Y:S02]  /*4700*/  F2FP.F16.E4M3.UNPACK_B R39, R43 ;  /* 0x0000002bff27723e */ /* 0x000fe400020006ff */
[----:B------:R-:W-:-:S02]  /*4710*/  F2FP.F16.E4M3.UNPACK_B R105, R35 ;  /* 0x00000023ff69723e */ /* 0x000fc400020006ff */
[----:B------:R-:W-:Y:S01]  /*4720*/  F2FP.F16.E4M3.UNPACK_B R103, R104 ;  /* 0x00000068ff67723e */ /* 0x000fe200020006ff */
[----:B------:R-:W-:Y:S01]  /*4730*/  HADD2.F32 R107, -RZ, R39.H0_H0 ;  /* 0x20000027ff6b7230 */ /* 0x000fe20000004100 */
        /* <DEDUP_REMOVED lines=9> */
[----:B------:R-:W-:Y:S01]  /*47d0*/  HADD2.F32 R105, -RZ, R105.H1_H1 ;  /* 0x30000069ff697230 */ /* 0x000fe20000004100 */
[----:B------:R-:W-:Y:S01]  /*47e0*/  F2FP.F16.E4M3.UNPACK_B R104, R104.H1 ;  /* 0x00000068ff68723e */ /* 0x000fe200030006ff */
[----:B------:R-:W-:Y:S02]  /*47f0*/  HADD2.F32 R103, -RZ, R103.H1_H1 ;  /* 0x30000067ff677230 */ /* 0x000fe40000004100 */
[-C--:B------:R-:W-:Y:S01]  /*4800*/  FFMA.FTZ R109, R107, R108.reuse, R109 ;  /* 0x0000006c6b6d7223 */ /* 0x080fe2000001006d */
[----:B------:R-:W-:Y:S02]  /*4810*/  HADD2.F32 R106, -RZ, R106.H1_H1 ;  /* 0x3000006aff6a7230 */ /* 0x000fe40000004100 */
[-C--:B------:R-:W-:Y:S01]  /*4820*/  FMUL.FTZ R107, R39, R105.reuse ;  /* 0x00000069276b7220 */ /* 0x080fe20000410000 */
[----:B------:R-:W-:Y:S01]  /*4830*/  FFMA.FTZ R111, R110, R108, -R111 ;  /* 0x0000006c6e6f7223 */ /* 0x000fe2000001086f */
[C---:B------:R-:W-:Y:S01]  /*4840*/  FMUL.FTZ R105, R103.reuse, R105 ;  /* 0x0000006967697220 */ /* 0x040fe20000410000 */
[----:B------:R-:W-:Y:S01]  /*4850*/  F2FP.F16.E4M3.UNPACK_B R15, R15.H1 ;  /* 0x0000000fff0f723e */ /* 0x000fe200030006ff */
[----:B------:R-:W-:Y:S01]  /*4860*/  FFMA.FTZ R103, R103, R106, -R107 ;  /* 0x0000006a67677223 */ /* 0x000fe2000001086b */
[----:B------:R-:W-:-:S02]  /*4870*/  HADD2.F32 R107, -RZ, R35.H0_H0 ;  /* 0x20000023ff6b7230 */ /* 0x000fc40000004100 */
[----:B------:R-:W-:Y:S01]  /*4880*/  FFMA.FTZ R39, R39, R106, R105 ;  /* 0x0000006a27277223 */ /* 0x000fe20000010069 */
[----:B------:R-:W-:Y:S01]  /*4890*/  HADD2.F32 R105, -RZ, R43.H0_H0 ;  /* 0x2000002bff697230 */ /* 0x000fe20000004100 */
[----:B------:R-:W-:Y:S01]  /*48a0*/  F2FP.F16.E4M3.UNPACK_B R36, R36 ;  /* 0x00000024ff24723e */ /* 0x000fe200020006ff */
[----:B------:R-:W-:Y:S01]  /*48b0*/  HADD2.F32 R108, -RZ, R104.H0_H0 ;  /* 0x20000068ff6c7230 */ /* 0x000fe20000004100 */
[----:B------:R-:W-:Y:S01]  /*48c0*/  F2FP.SATFINITE.E4M3.F32.PACK_AB_MERGE_C R12, R34, R12, RZ ;  /* 0x0000000c220c723e */ /* 0x000fe200048070ff */
[----:B------:R-:W-:Y:S02]  /*48d0*/  HADD2.F32 R106, -RZ, R15.H0_H0 ;  /* 0x2000000fff6a7230 */ /* 0x000fe40000004100 */
[-C--:B------:R-:W-:Y:S01]  /*48e0*/  FMUL.FTZ R110, R105, R107.reuse ;  /* 0x0000006b696e7220 */ /* 0x080fe20000410000 */
[----:B------:R-:W-:Y:S02]  /*48f0*/  HADD2.F32 R43, -RZ, R43.H1_H1 ;  /* 0x3000002bff2b7230 */ /* 0x000fe40000004100 */
[----:B------:R-:W-:Y:S01]  /*4900*/  FMUL.FTZ R107, R108, R107 ;  /* 0x0000006b6c6b7220 */ /* 0x000fe20000410000 */
[----:B------:R-:W-:-:S02]  /*4910*/  HADD2.F32 R35, -RZ, R35.H1_H1 ;  /* 0x30000023ff237230 */ /* 0x000fc40000004100 */
[-C--:B------:R-:W-:Y:S01]  /*4920*/  FFMA.FTZ R110, R108, R106.reuse, -R110 ;  /* 0x0000006a6c6e7223 */ /* 0x080fe2000001086e */
[----:B------:R-:W-:Y:S02]  /*4930*/  HADD2.F32 R104, -RZ, R104.H1_H1 ;  /* 0x30000068ff687230 */ /* 0x000fe40000004100 */
[----:B------:R-:W-:Y:S01]  /*4940*/  FFMA.FTZ R107, R105, R106, R107 ;  /* 0x0000006a696b7223 */ /* 0x000fe2000001006b */
[----:B------:R-:W-:Y:S02]  /*4950*/  HADD2.F32 R15, -RZ, R15.H1_H1 ;  /* 0x3000000fff0f7230 */ /* 0x000fe40000004100 */
[C---:B------:R-:W-:Y:S01]  /*4960*/  FMUL.FTZ R105, R43.reuse, R35 ;  /* 0x000000232b697220 */ /* 0x040fe20000410000 */
[----:B------:R-:W-:Y:S01]  /*4970*/  F2FP.SATFINITE.E4M3.F32.PACK_AB_MERGE_C R37, R32, R33, R37 ;  /* 0x000000212025723e */ /* 0x000fe20004807025 */
[C---:B------:R-:W-:Y:S02]  /*4980*/  FMUL.FTZ R106, R104.reuse, R35 ;  /* 0x00000023686a7220 */ /* 0x040fe40000410000 */
[-C--:B------:R-:W-:Y:S01]  /*4990*/  FFMA.FTZ R35, R104, R15.reuse, -R105 ;  /* 0x0000000f68237223 */ /* 0x080fe20000010869 */
[----:B------:R-:W-:Y:S01]  /*49a0*/  F2FP.F16.E4M3.UNPACK_B R105, R96.H1 ;  /* 0x00000060ff69723e */ /* 0x000fe200030006ff */
[----:B------:R-:W-:Y:S01]  /*49b0*/  FFMA.FTZ R15, R43, R15, R106 ;  /* 0x0000000f2b0f7223 */ /* 0x000fe2000001006a */
[----:B------:R-:W-:Y:S01]  /*49c0*/  F2FP.F16.E4M3.UNPACK_B R43, R40.H1 ;  /* 0x00000028ff2b723e */ /* 0x000fe200030006ff */
[----:B------:R-:W-:Y:S01]  /*49d0*/  HADD2.F32 R106, -RZ, R41.H0_H0 ;  /* 0x20000029ff6a7230 */ /* 0x000fe20000004100 */
[----:B------:R-:W-:Y:S01]  /*49e0*/  F2FP.SATFINITE.E4M3.F32.PACK_AB_MERGE_C R110, R35, R110, RZ ;  /* 0x0000006e236e723e */ /* 0x000fe200048070ff */
[----:B------:R-:W-:Y:S01]  /*49f0*/  HADD2.F32 R108, -RZ, R105.H0_H0 ;  /* 0x20000069ff6c7230 */ /* 0x000fe20000004100 */
[-C--:B------:R-:W-:Y:S01]  /*4a00*/  F2FP.F16.E4M3.UNPACK_B R35, R97.reuse.H1 ;  /* 0x00000061ff23723e */ /* 0x080fe200030006ff */
[--C-:B------:R-:W-:Y:S01]  /*4a10*/  HADD2.F32 R104, -RZ, R43.reuse.H0_H0 ;  /* 0x2000002bff687230 */ /* 0x100fe20000004100 */
[----:B------:R-:W-:Y:S01]  /*4a20*/  F2FP.F16.E4M3.UNPACK_B R97, R97 ;  /* 0x00000061ff61723e */ /* 0x000fe200020006ff */
[----:B------:R-:W-:Y:S01]  /*4a30*/  HADD2.F32 R43, -RZ, R43.H1_H1 ;  /* 0x3000002bff2b7230 */ /* 0x000fe20000004100 */
[----:B------:R-:W-:Y:S01]  /*4a40*/  F2FP.F16.E4M3.UNPACK_B R40, R40 ;  /* 0x00000028ff28723e */ /* 0x000fe200020006ff */
[--C-:B------:R-:W-:Y:S01]  /*4a50*/  HADD2.F32 R113, -RZ, R35.reuse.H0_H0 ;  /* 0x20000023ff717230 */ /* 0x100fe20000004100 */
[----:B------:R-:W-:Y:S01]  /*4a60*/  F2FP.F16.E4M3.UNPACK_B R96, R96 ;  /* 0x00000060ff60723e */ /* 0x000fe200020006ff */
[----:B------:R-:W-:Y:S01]  /*4a70*/  HADD2.F32 R35, -RZ, R35.H1_H1 ;  /* 0x30000023ff237230 */ /* 0x000fe20000004100 */
[----:B------:R-:W-:Y:S01]  /*4a80*/  F2FP.SATFINITE.E4M3.F32.PACK_AB_MERGE_C R34, R15, R107, RZ ;  /* 0x0000006b0f22723e */ /* 0x000fe200048070ff */
[----:B------:R-:W-:-:S02]  /*4a90*/  HADD2.F32 R41, -RZ, R41.H1_H1 ;  /* 0x30000029ff297230 */ /* 0x000fc40000004100 */
[-C--:B------:R-:W-:Y:S01]  /*4aa0*/  FMUL.FTZ R112, R104, R113.reuse ;  /* 0x0000007168707220 */ /* 0x080fe20000410000 */
[C---:B------:R-:W-:Y:S01]  /*4ab0*/  FMUL.FTZ R113, R106.reuse, R113 ;  /* 0x000000716a717220 */ /* 0x040fe20000410000 */
[----:B------:R-:W-:Y:S01]  /*4ac0*/  HADD2.F32 R105, -RZ, R105.H1_H1 ;  /* 0x30000069ff697230 */ /* 0x000fe20000004100 */
[----:B------:R-:W-:Y:S01]  /*4ad0*/  F2FP.SATFINITE.E4M3.F32.PACK_AB_MERGE_C R103, R103, R111, R110 ;  /* 0x0000006f6767723e */ /* 0x000fe2000480706e */
[-C--:B------:R-:W-:Y:S01]  /*4ae0*/  FFMA.FTZ R112, R106, R108.reuse, -R112 ;  /* 0x0000006c6a707223 */ /* 0x080fe20000010870 */
[----:B------:R-:W-:Y:S01]  /*4af0*/  FFMA.FTZ R113, R104, R108, R113 ;  /* 0x0000006c68717223 */ /* 0x000fe20000010071 */
[-C--:B------:R-:W-:Y:S01]  /*4b00*/  FMUL.FTZ R104, R43, R35.reuse ;  /* 0x000000232b687220 */ /* 0x080fe20000410000 */
[C---:B------:R-:W-:Y:S01]  /*4b10*/  FMUL.FTZ R35, R41.reuse, R35 ;  /* 0x0000002329237220 */ /* 0x040fe20000410000 */
[----:B------:R-:W-:Y:S02]  /*4b20*/  HADD2.F32 R108, -RZ, R97.H0_H0 ;  /* 0x20000061ff6c7230 */ /* 0x000fe40000004100 */
[-C--:B------:R-:W-:Y:S01]  /*4b30*/  FFMA.FTZ R41, R41, R105.reuse, -R104 ;  /* 0x0000006929297223 */ /* 0x080fe20000010868 */
[----:B------:R-:W-:Y:S01]  /*4b40*/  FFMA.FTZ R35, R43, R105, R35 ;  /* 0x000000692b237223 */ /* 0x000fe20000010023 */
[----:B------:R-:W-:-:S02]  /*4b50*/  HADD2.F32 R43, -RZ, R40.H0_H0 ;  /* 0x20000028ff2b7230 */ /* 0x000fc40000004100 */
[----:B------:R-:W-:Y:S01]  /*4b60*/  HADD2.F32 R105, -RZ, R36.H0_H0 ;  /* 0x20000024ff697230 */ /* 0x000fe20000004100 */
[----:B------:R-:W-:Y:S01]  /*4b70*/  F2FP.SATFINITE.E4M3.F32.PACK_AB_MERGE_C R41, R41, R112, RZ ;  /* 0x000000702929723e */ /* 0x000fe200048070ff */
[----:B------:R-:W-:Y:S02]  /*4b80*/  HADD2.F32 R104, -RZ, R96.H0_H0 ;  /* 0x20000060ff687230 */ /* 0x000fe40000004100 */
[-C--:B------:R-:W-:Y:S01]  /*4b90*/  FMUL.FTZ R106, R43, R108.reuse ;  /* 0x0000006c2b6a7220 */ /* 0x080fe20000410000 */
[----:B------:R-:W-:Y:S02]  /*4ba0*/  HADD2.F32 R97, -RZ, R97.H1_H1 ;  /* 0x30000061ff617230 */ /* 0x000fe40000004100 */
[C---:B------:R-:W-:Y:S01]  /*4bb0*/  FMUL.FTZ R108, R105.reuse, R108 ;  /* 0x0000006c696c7220 */ /* 0x040fe20000410000 */
[----:B------:R-:W-:Y:S02]  /*4bc0*/  HADD2.F32 R40, -RZ, R40.H1_H1 ;  /* 0x30000028ff287230 */ /* 0x000fe40000004100 */
[----:B------:R-:W-:Y:S01]  /*4bd0*/  FFMA.FTZ R106, R105, R104, -R106 ;  /* 0x00000068696a7223 */ /* 0x000fe2000001086a */
[----:B------:R-:W-:-:S02]  /*4be0*/  HADD2.F32 R36, -RZ, R36.H1_H1 ;  /* 0x30000024ff247230 */ /* 0x000fc40000004100 */
[----:B------:R-:W-:Y:S01]  /*4bf0*/  FFMA.FTZ R108, R43, R104, R108 ;  /* 0x000000682b6c7223 */ /* 0x000fe2000001006c */
[----:B------:R-:W-:Y:S02]  /*4c00*/  HADD2.F32 R43, -RZ, R96.H1_H1 ;  /* 0x30000060ff2b7230 */ /* 0x000fe40000004100 */
[----:B------:R-:W-:Y:S01]  /*4c10*/  FMUL.FTZ R105, R40, R97 ;  /* 0x0000006128697220 */ /* 0x000fe20000410000 */
[----:B------:R-:W-:Y:S01]  /*4c20*/  F2FP.SATFINITE.E4M3.F32.PACK_AB_MERGE_C R35, R35, R113, RZ ;  /* 0x000000712323723e */ /* 0x000fe200048070ff */
[C---:B------:R-:W-:Y:S02]  /*4c30*/  FMUL.FTZ R97, R36.reuse, R97 ;  /* 0x0000006124617220 */ /* 0x040fe40000410000 */
[-C--:B------:R-:W-:Y:S02]  /*4c40*/  FFMA.FTZ R105, R36, R43.reuse, -R105 ;  /* 0x0000002b24697223 */ /* 0x080fe40000010869 */
[----:B------:R-:W-:Y:S01]  /*4c50*/  FFMA.FTZ R36, R40, R43, R97 ;  /* 0x0000002b28247223 */ /* 0x000fe20000010061 */
[----:B------:R-:W-:Y:S01]  /*4c60*/  IMAD.MOV.U32 R40, RZ, RZ, R38 ;  /* 0x000000ffff287224 */ /* 0x000fe200078e0026 */
[----:B------:R-:W-:-:S02]  /*4c70*/  F2FP.F16.E4M3.UNPACK_B R38, R98.H1 ;  /* 0x00000062ff26723e */ /* 0x000fc400030006ff */
[----:B------:R-:W-:Y:S02]  /*4c80*/  F2FP.SATFINITE.E4M3.F32.PACK_AB_MERGE_C R106, R105, R106, R41 ;  /* 0x0000006a696a723e */ /* 0x000fe40004807029 */
[----:B------:R-:W-:Y:S01]  /*4c90*/  F2FP.F16.E4M3.UNPACK_B R43, R42.H1 ;  /* 0x0000002aff2b723e */ /* 0x000fe200030006ff */
[--C-:B------:R-:W-:Y:S01]  /*4ca0*/  HADD2.F32 R114, -RZ, R38.reuse.H0_H0 ;  /* 0x20000026ff727230 */ /* 0x100fe20000004100 */
[----:B------:R-:W-:Y:S01]  /*4cb0*/  F2FP.F16.E4M3.UNPACK_B R41, R40.H1 ;  /* 0x00000028ff29723e */ /* 0x000fe200030006ff */
[----:B------:R-:W-:Y:S01]  /*4cc0*/  HADD2.F32 R38, -RZ, R38.H1_H1 ;  /* 0x30000026ff267230 */ /* 0x000fe20000004100 */
[----:B------:R-:W-:Y:S01]  /*4cd0*/  F2FP.F16.E4M3.UNPACK_B R97, R99.H1 ;  /* 0x00000063ff61723e */ /* 0x000fe200030006ff */
[----:B------:R-:W-:Y:S01]  /*4ce0*/  HADD2.F32 R96, -RZ, R43.H0_H0 ;  /* 0x2000002bff607230 */ /* 0x000fe20000004100 */
[----:B------:R-:W-:Y:S01]  /*4cf0*/  F2FP.F16.E4M3.UNPACK_B R98, R98 ;  /* 0x00000062ff62723e */ /* 0x000fe200020006ff */
[----:B------:R-:W-:Y:S01]  /*4d00*/  HADD2.F32 R104, -RZ, R41.H0_H0 ;  /* 0x20000029ff687230 */ /* 0x000fe20000004100 */
[----:B------:R-:W-:Y:S01]  /*4d10*/  F2FP.F16.E4M3.UNPACK_B R42, R42 ;  /* 0x0000002aff2a723e */ /* 0x000fe200020006ff */
[----:B------:R-:W-:-:S02]  /*4d20*/  HADD2.F32 R105, -RZ, R97.H0_H0 ;  /* 0x20000061ff697230 */ /* 0x000fc40000004100 */
[-C--:B------:R-:W-:Y:S01]  /*4d30*/  FMUL.FTZ R112, R96, R114.reuse ;  /* 0x0000007260707220 */ /* 0x080fe20000410000 */
[----:B------:R-:W-:Y:S02]  /*4d40*/  HADD2.F32 R43, -RZ, R43.H1_H1 ;  /* 0x3000002bff2b7230 */ /* 0x000fe40000004100 */
[C---:B------:R-:W-:Y:S01]  /*4d50*/  FMUL.FTZ R114, R104.reuse, R114 ;  /* 0x0000007268727220 */ /* 0x040fe20000410000 */
[----:B------:R-:W-:Y:S02]  /*4d60*/  HADD2.F32 R41, -RZ, R41.H1_H1 ;  /* 0x30000029ff297230 */ /* 0x000fe40000004100 */
[-C--:B------:R-:W-:Y:S01]  /*4d70*/  FFMA.FTZ R112, R104, R105.reuse, -R112 ;  /* 0x0000006968707223 */ /* 0x080fe20000010870 */
[----:B------:R-:W-:Y:S01]  /*4d80*/  F2FP.F16.E4M3.UNPACK_B R40, R40 ;  /* 0x00000028ff28723e */ /* 0x000fe200020006ff */
[----:B------:R-:W-:Y:S01]  /*4d90*/  FFMA.FTZ R114, R96, R105, R114 ;  /* 0x0000006960727223 */ /* 0x000fe20000010072 */
[----:B------:R-:W-:Y:S02]  /*4da0*/  HADD2.F32 R96, -RZ, R97.H1_H1 ;  /* 0x30000061ff607230 */ /* 0x000fe40000004100 */
[-C--:B------:R-:W-:Y:S01]  /*4db0*/  FMUL.FTZ R104, R43, R38.reuse ;  /* 0x000000262b687220 */ /* 0x080fe20000410000 */
[----:B------:R-:W-:Y:S01]  /*4dc0*/  FMUL.FTZ R38, R41, R38 ;  /* 0x0000002629267220 */ /* 0x000fe20000410000 */
[----:B------:R-:W-:Y:S01]  /*4dd0*/  F2FP.F16.E4M3.UNPACK_B R99, R99 ;  /* 0x00000063ff63723e */ /* 0x000fe200020006ff */
[----:B------:R-:W-:-:S02]  /*4de0*/  HADD2.F32 R105, -RZ, R98.H0_H0 ;  /* 0x20000062ff697230 */ /* 0x000fc40000004100 */
[-C--:B------:R-:W-:Y:S01]  /*4df0*/  FFMA.FTZ R41, R41, R96.reuse, -R104 ;  /* 0x0000006029297223 */ /* 0x080fe20000010868 */
[----:B------:R-:W-:Y:S01]  /*4e00*/  FFMA.FTZ R38, R43, R96, R38 ;  /* 0x000000602b267223 */ /* 0x000fe20000010026 */
[----:B------:R-:W-:Y:S01]  /*4e10*/  HADD2.F32 R43, -RZ, R42.H0_H0 ;  /* 0x2000002aff2b7230 */ /* 0x000fe20000004100 */
[----:B------:R-:W-:Y:S01]  /*4e20*/  F2FP.SATFINITE.E4M3.F32.PACK_AB_MERGE_C R108, R36, R108, R35 ;  /* 0x0000006c246c723e */ /* 0x000fe20004807023 */
[----:B------:R-:W-:Y:S01]  /*4e30*/  HADD2.F32 R97, -RZ, R40.H0_H0 ;  /* 0x20000028ff617230 */ /* 0x000fe20000004100 */
[----:B------:R-:W-:Y:S01]  /*4e40*/  F2FP.SATFINITE.E4M3.F32.PACK_AB_MERGE_C R41, R41, R112, RZ ;  /* 0x000000702929723e */ /* 0x000fe200048070ff */
[----:B------:R-:W-:Y:S02]  /*4e50*/  HADD2.F32 R96, -RZ, R99.H0_H0 ;  /* 0x20000063ff607230 */ /* 0x000fe40000004100 */
[-C--:B------:R-:W-:Y:S01]  /*4e60*/  FMUL.FTZ R104, R43, R105.reuse ;  /* 0x000000692b687220 */ /* 0x080fe20000410000 */
[----:B------:R-:W-:Y:S02]  /*4e70*/  HADD2.F32 R98, -RZ, R98.H1_H1 ;  /* 0x30000062ff627230 */ /* 0x000fe40000004100 */
[C---:B------:R-:W-:Y:S01]  /*4e80*/  FMUL.FTZ R105, R97.reuse, R105 ;  /* 0x0000006961697220 */ /* 0x040fe20000410000 */
[----:B------:R-:W-:Y:S01]  /*4e90*/  F2FP.SATFINITE.E4M3.F32.PACK_AB_MERGE_C R114, R38, R114, RZ ;  /* 0x000000722672723e */ /* 0x000fe200048070ff */
[----:B------:R-:W-:Y:S01]  /*4ea0*/  FFMA.FTZ R104, R97, R96, -R104 ;  /* 0x0000006061687223 */ /* 0x000fe20000010868 */
[----:B------:R-:W-:-:S02]  /*4eb0*/  HADD2.F32 R97, -RZ, R40.H1_H1 ;  /* 0x30000028ff617230 */ /* 0x000fc40000004100 */
[----:B------:R-:W-:Y:S01]  /*4ec0*/  FFMA.FTZ R105, R43, R96, R105 ;  /* 0x000000602b697223 */ /* 0x000fe20000010069 */
[----:B------:R-:W-:Y:S02]  /*4ed0*/  HADD2.F32 R43, -RZ, R42.H1_H1 ;  /* 0x3000002aff2b7230 */ /* 0x000fe40000004100 */
[----:B------:R-:W-:Y:S02]  /*4ee0*/  HADD2.F32 R40, -RZ, R99.H1_H1 ;  /* 0x30000063ff287230 */ /* 0x000fe40000004100 */
[----:B------:R-:W-:Y:S02]  /*4ef0*/  IMAD.MOV.U32 R36, RZ, RZ, R106 ;  /* 0x000000ffff247224 */ /* 0x000fe400078e006a */
[-C--:B------:R-:W-:Y:S01]  /*4f00*/  FMUL.FTZ R42, R43, R98.reuse ;  /* 0x000000622b2a7220 */ /* 0x080fe20000410000 */
[----:B------:R-:W-:-:S03]  /*4f10*/  FMUL.FTZ R98, R97, R98 ;  /* 0x0000006261627220 */ /* 0x000fc60000410000 */
[-C--:B------:R-:W-:Y:S01]  /*4f20*/  FFMA.FTZ R97, R97, R40.reuse, -R42 ;  /* 0x0000002861617223 */ /* 0x080fe2000001082a */
[----:B------:R-:W-:Y:S01]  /*4f30*/  FFMA.FTZ R40, R43, R40, R98 ;  /* 0x000000282b287223 */ /* 0x000fe20000010062 */
[----:B------:R-:W-:Y:S01]  /*4f40*/  F2FP.SATFINITE.E4M3.F32.PACK_AB_MERGE_C R43, R39, R109, R34 ;  /* 0x0000006d272b723e */ /* 0x000fe20004807022 */
[----:B------:R-:W-:Y:S02]  /*4f50*/  IMAD.MOV.U32 R39, RZ, RZ, R103 ;  /* 0x000000ffff277224 */ /* 0x000fe400078e0067 */
[----:B------:R-:W-:Y:S02]  /*4f60*/  F2FP.SATFINITE.E4M3.F32.PACK_AB_MERGE_C R38, R97, R104, R41 ;  /* 0x000000686126723e */ /* 0x000fe40004807029 */
[----:B------:R-:W-:Y:S02]  /*4f70*/  F2FP.SATFINITE.E4M3.F32.PACK_AB_MERGE_C R42, R40, R105, R114 ;  /* 0x00000069282a723e */ /* 0x000fe40004807072 */
[----:B------:R-:W-:Y:S02]  /*4f80*/  F2FP.SATFINITE.E4M3.F32.PACK_AB_MERGE_C R41, R13, R14, R12 ;  /* 0x0000000e0d29723e */ /* 0x000fe4000480700c */
[----:B------:R-:W-:-:S07]  /*4f90*/  MOV R40, R108 ;  /* 0x0000006c00287202 */ /* 0x000fce0000000f00 */
.L_x_351:
[----:B------:R-:W-:Y:S05]  /*4fa0*/  BSYNC B2 ;  /* 0x0000000000027941 */ /* 0x000fea0003800000 */
.L_x_350:
[--C-:B------:R-:W-:Y:S02]  /*4fb0*/  @!P4 SHF.R.S32.HI R12, RZ, 0x1f, R101.reuse ;  /* 0x0000001fff0cc819 */ /* 0x100fe40000011465 */
[----:B------:R-:W-:-:S04]  /*4fc0*/  @!P4 IADD3 R15, P5, P6, R58, R78, R101 ;  /* 0x0000004e3a0fc210 */ /* 0x000fc80007ebe065 */
[----:B------:R-:W-:Y:S02]  /*4fd0*/  @!P4 IADD3.X R32, R75, R94, R12, P5, P6 ;  /* 0x0000005e4b20c210 */ /* 0x000fe40002fec40c */
[----:B------:R-:W-:-:S05]  /*4fe0*/  IADD3 R12, P5, R102, R76, RZ ;  /* 0x0000004c660c7210 */ /* 0x000fca0007fbe0ff */
[----:B------:R-:W-:Y:S01]  /*4ff0*/  IMAD.X R13, R100, 0x1, R77, P5 ;  /* 0x00000001640d7824 */ /* 0x000fe200028e064d */
[----:B------:R-:W-:-:S04]  /*5000*/  @!P4 IADD3 R14, P5, R15, R76, RZ ;  /* 0x0000004c0f0ec210 */ /* 0x000fc80007fbe0ff */
[----:B0-----:R0:W-:Y:S01]  /*5010*/  STG.E.128 desc[UR42][R12.64], R36 ;  /* 0x000000240c007986 */ /* 0x0011e2000c101d2a */
[----:B------:R-:W-:-:S05]  /*5020*/  @!P4 IMAD.X R15, R32, 0x1, R77, P5 ;  /* 0x00000001200fc824 */ /* 0x000fca00028e064d */
[----:B--2---:R0:W-:Y:S03]  /*5030*/  @!P4 STG.E.128 desc[UR42][R14.64], R40 ;  /* 0x000000280e00c986 */ /* 0x0041e6000c101d2a */
.L_x_349:
[----:B------:R-:W-:Y:S05]  /*5040*/  BSYNC B1 ;  /* 0x0000000000017941 */ /* 0x000fea0003800000 */
.L_x_348:
[----:B------:R-:W-:-:S13]  /*5050*/  ISETP.NE.AND P4, PT, R45, RZ, PT ;  /* 0x000000ff2d00720c */ /* 0x000fda0003f85270 */
[----:B------:R-:W-:Y:S05]  /*5060*/  @!P4 BRA `(.L_x_332) ;  /* 0x000000100028c947 */ /* 0x000fea0003800000 */
[----:B0-----:R-:W2:Y:S01]  /*5070*/  LDL R14, [R1+0x14] ;  /* 0x00001400010e7983 */ /* 0x001ea20000100800 */
[----:B------:R-:W-:Y:S01]  /*5080*/  ISETP.NE.AND P5, PT, R82, RZ, PT ;  /* 0x000000ff5200720c */ /* 0x000fe20003fa5270 */
[----:B------:R-:W-:Y:S01]  /*5090*/  BSSY B1, `(.L_x_352) ;  /* 0x00000e7000017945 */ /* 0x000fe20003800000 */
[----:B------:R-:W-:Y:S02]  /*50a0*/  SHF.R.U32.HI R15, RZ, 0x3, R156 ;  /* 0x00000003ff0f7819 */ /* 0x000fe4000001169c */
[----:B------:R-:W-:Y:S02]  /*50b0*/  SEL R95, R61, R95, !P5 ;  /* 0x0000005f3d5f7207 */ /* 0x000fe40006800000 */
[----:B------:R-:W-:Y:S02]  /*50c0*/  IADD3 R37, P4, P5, R58, R78, R7 ;  /* 0x0000004e3a257210 */ /* 0x000fe40007d9e007 */
[----:B------:R-:W-:Y:S02]  /*50d0*/  SHF.R.S32.HI R12, RZ, 0x1f, R95 ;  /* 0x0000001fff0c7819 */ /* 0x000fe4000001145f */
[----:B------:R-:W-:-:S02]  /*50e0*/  IADD3.X R38, R75, R94, R3, P4, P5 ;  /* 0x0000005e4b267210 */ /* 0x000fc400027ea403 */
[----:B------:R-:W-:Y:S02]  /*50f0*/  LEA.HI R12, R12, R95, RZ, 0x5 ;  /* 0x0000005f0c0c7211 */ /* 0x000fe400078f28ff */
[----:B------:R-:W-:Y:S02]  /*5100*/  ISETP.GE.AND P5, PT, R81, R87, PT ;  /* 0x000000575100720c */ /* 0x000fe40003fa6270 */
[----:B------:R-:W-:Y:S02]  /*5110*/  SHF.R.S32.HI R13, RZ, 0x5, R12 ;  /* 0x00000005ff0d7819 */ /* 0x000fe4000001140c */
[----:B------:R-:W-:Y:S02]  /*5120*/  IADD3 R36, P4, R37, R76, RZ ;  /* 0x0000004c25247210 */ /* 0x000fe40007f9e0ff */
[----:B------:R-:W-:-:S03]  /*5130*/  LEA.HI.SX32 R13, R72, R13, 0x1c ;  /* 0x0000000d480d7211 */ /* 0x000fc600078fe2ff */
[----:B------:R-:W-:Y:S01]  /*5140*/  IMAD.X R37, R38, 0x1, R77, P4 ;  /* 0x0000000126257824 */ /* 0x000fe200020e064d */
[C---:B------:R-:W-:Y:S01]  /*5150*/  LEA.HI R12, R13.reuse, R13, RZ, 0x1 ;  /* 0x0000000d0d0c7211 */ /* 0x040fe200078f08ff */
[----:B------:R-:W-:-:S04]  /*5160*/  IMAD.SHL.U32 R39, R13, 0x10, RZ ;  /* 0x000000100d277824 */ /* 0x000fc800078e00ff */
[----:B------:R-:W-:Y:S01]  /*5170*/  IMAD.SHL.U32 R13, R12, 0x800, RZ ;  /* 0x000008000c0d7824 */ /* 0x000fe200078e00ff */
[----:B------:R-:W-:-:S04]  /*5180*/  LOP3.LUT R12, R156, 0x10, R39, 0xf8, !PT ;  /* 0x000000109c0c7812 */ /* 0x000fc800078ef827 */
        /* <DEDUP_REMOVED lines=11> */
[--C-:B------:R-:W-:Y:S02]  /*5240*/  SHF.R.U32.HI R41, RZ, 0x8, R11.reuse ;  /* 0x00000008ff297819 */ /* 0x100fe4000001160b */
[----:B------:R-:W-:Y:S02]  /*5250*/  LOP3.LUT R28, R11, 0xff0000ff, RZ, 0xc0, !PT ;  /* 0xff0000ff0b1c7812 */ /* 0x000fe400078ec0ff */
[----:B------:R-:W-:Y:S02]  /*5260*/  SHF.R.U32.HI R8, RZ, 0x10, R11 ;  /* 0x00000010ff087819 */ /* 0x000fe4000001160b */
[----:B------:R-:W-:Y:S02]  /*5270*/  SHF.R.U32.HI R87, RZ, 0x8, R31 ;  /* 0x00000008ff577819 */ /* 0x000fe4000001161f */
[----:B------:R-:W-:-:S02]  /*5280*/  LOP3.LUT R38, R31, 0xff0000ff, RZ, 0xc0, !PT ;  /* 0xff0000ff1f267812 */ /* 0x000fc400078ec0ff */
[----:B------:R-:W-:Y:S01]  /*5290*/  SHF.R.U32.HI R11, RZ, 0x10, R31 ;  /* 0x00000010ff0b7819 */ /* 0x000fe2000001161f */
[----:B------:R-:W-:Y:S01]  /*52a0*/  IMAD.SHL.U32 R31, R42, 0x100, RZ ;  /* 0x000001002a1f7824 */ /* 0x000fe200078e00ff */
[----:B------:R-:W-:Y:S01]  /*52b0*/  LOP3.LUT R10, R9, 0xff0000ff, RZ, 0xc0, !PT ;  /* 0xff0000ff090a7812 */ /* 0x000fe200078ec0ff */
[----:B------:R-:W-:Y:S01]  /*52c0*/  IMAD.SHL.U32 R87, R87, 0x100, RZ ;  /* 0x0000010057577824 */ /* 0x000fe200078e00ff */
[----:B------:R-:W-:Y:S01]  /*52d0*/  SHF.R.U32.HI R40, RZ, 0x10, R9 ;  /* 0x00000010ff287819 */ /* 0x000fe20000011609 */
[----:B------:R-:W-:Y:S01]  /*52e0*/  IMAD.U32 R96, R11, 0x10000, RZ ;  /* 0x000100000b607824 */ /* 0x000fe200078e00ff */
[----:B------:R-:W-:Y:S02]  /*52f0*/  SHF.R.U32.HI R43, RZ, 0x8, R29 ;  /* 0x00000008ff2b7819 */ /* 0x000fe4000001161d */
[----:B------:R-:W-:Y:S01]  /*5300*/  LOP3.LUT R10, R10, 0xff00, R31, 0xf8, !PT ;  /* 0x0000ff000a0a7812 */ /* 0x000fe200078ef81f */
[----:B------:R-:W-:Y:S01]  /*5310*/  IMAD.U32 R31, R40, 0x10000, RZ ;  /* 0x00010000281f7824 */ /* 0x000fe200078e00ff */
[----:B------:R-:W-:Y:S01]  /*5320*/  LOP3.LUT R30, R29, 0xff0000ff, RZ, 0xc0, !PT ;  /* 0xff0000ff1d1e7812 */ /* 0x000fe200078ec0ff */
[----:B------:R-:W-:Y:S01]  /*5330*/  IMAD.SHL.U32 R43, R43, 0x100, RZ ;  /* 0x000001002b2b7824 */ /* 0x000fe200078e00ff */
[----:B------:R-:W-:Y:S01]  /*5340*/  SHF.R.U32.HI R9, RZ, 0x10, R29 ;  /* 0x00000010ff097819 */ /* 0x000fe2000001161d */
[----:B0-----:R-:W-:Y:S01]  /*5350*/  IMAD.MOV.U32 R29, RZ, RZ, R12 ;  /* 0x000000ffff1d7224 */ /* 0x001fe200078e000c */
[----:B------:R-:W-:-:S02]  /*5360*/  SHF.L.U32 R41, R41, 0x8, RZ ;  /* 0x0000000829297819 */ /* 0x000fc400000006ff */
[----:B------:R-:W-:Y:S01]  /*5370*/  LOP3.LUT R10, R10, 0xff0000, R31, 0xf8, !PT ;  /* 0x00ff00000a0a7812 */ /* 0x000fe200078ef81f */
[----:B------:R-:W-:Y:S01]  /*5380*/  IMAD.U32 R31, R8, 0x10000, RZ ;  /* 0x00010000081f7824 */ /* 0x000fe200078e00ff */
[----:B------:R-:W-:Y:S01]  /*5390*/  LOP3.LUT R87, R38, 0xff00, R87, 0xf8, !PT ;  /* 0x0000ff0026577812 */ /* 0x000fe200078ef857 */
[----:B------:R-:W-:Y:S01]  /*53a0*/  IMAD.U32 R9, R9, 0x10000, RZ ;  /* 0x0001000009097824 */ /* 0x000fe200078e00ff */
[----:B------:R-:W-:Y:S02]  /*53b0*/  LOP3.LUT R28, R28, 0xff00, R41, 0xf8, !PT ;  /* 0x0000ff001c1c7812 */ /* 0x000fe400078ef829 */
[----:B------:R-:W-:Y:S02]  /*53c0*/  LOP3.LUT R42, R30, 0xff00, R43, 0xf8, !PT ;  /* 0x0000ff001e2a7812 */ /* 0x000fe400078ef82b */
[----:B------:R-:W-:Y:S02]  /*53d0*/  F2FP.F16.E4M3.UNPACK_B R40, R89.H1 ;  /* 0x00000059ff28723e */ /* 0x000fe400030006ff */
[----:B--2---:R-:W-:-:S02]  /*53e0*/  F2FP.F16.E4M3.UNPACK_B R38, R32.H1 ;  /* 0x00000020ff26723e */ /* 0x004fc400030006ff */
[----:B------:R-:W-:Y:S01]  /*53f0*/  F2FP.F16.E4M3.UNPACK_B R30, R29.H1 ;  /* 0x0000001dff1e723e */ /* 0x000fe200030006ff */
[----:B------:R-:W-:Y:S01]  /*5400*/  HADD2.F32 R43, -RZ, R40.H0_H0 ;  /* 0x20000028ff2b7230 */ /* 0x000fe20000004100 */
[----:B------:R-:W-:Y:S01]  /*5410*/  LOP3.LUT R8, R28, 0xff0000, R31, 0xf8, !PT ;  /* 0x00ff00001c087812 */ /* 0x000fe200078ef81f */
[----:B------:R-:W-:Y:S01]  /*5420*/  HADD2.F32 R28, -RZ, R38.H0_H0 ;  /* 0x20000026ff1c7230 */ /* 0x000fe20000004100 */
[----:B------:R-:W-:Y:S01]  /*5430*/  F2FP.F16.E4M3.UNPACK_B R31, R91.H1 ;  /* 0x0000005bff1f723e */ /* 0x000fe200030006ff */
[----:B------:R-:W-:Y:S01]  /*5440*/  HADD2.F32 R12, -RZ, R30.H0_H0 ;  /* 0x2000001eff0c7230 */ /* 0x000fe20000004100 */
[----:B------:R-:W-:Y:S01]  /*5450*/  LOP3.LUT R11, R42, 0xff0000, R9, 0xf8, !PT ;  /* 0x00ff00002a0b7812 */ /* 0x000fe200078ef809 */
[----:B------:R-:W-:Y:S02]  /*5460*/  HADD2.F32 R40, -RZ, R40.H1_H1 ;  /* 0x30000028ff287230 */ /* 0x000fe40000004100 */
[----:B------:R-:W-:Y:S01]  /*5470*/  FMUL.FTZ R95, R28, R43 ;  /* 0x0000002b1c5f7220 */ /* 0x000fe20000410000 */
[----:B------:R-:W-:-:S02]  /*5480*/  HADD2.F32 R41, -RZ, R31.H0_H0 ;  /* 0x2000001fff297230 */ /* 0x000fc40000004100 */
[C---:B------:R-:W-:Y:S01]  /*5490*/  FMUL.FTZ R43, R12.reuse, R43 ;  /* 0x0000002b0c2b7220 */ /* 0x040fe20000410000 */
[----:B------:R-:W-:Y:S01]  /*54a0*/  HADD2.F32 R42, -RZ, R31.H1_H1 ;  /* 0x3000001fff2a7230 */ /* 0x000fe20000004100 */
[----:B------:R-:W-:Y:S01]  /*54b0*/  F2FP.F16.E4M3.UNPACK_B R89, R89 ;  /* 0x00000059ff59723e */ /* 0x000fe200020006ff */
[----:B------:R-:W-:Y:S02]  /*54c0*/  HADD2.F32 R31, -RZ, R30.H1_H1 ;  /* 0x3000001eff1f7230 */ /* 0x000fe40000004100 */
[-C--:B------:R-:W-:Y:S01]  /*54d0*/  FFMA.FTZ R12, R12, R41.reuse, -R95 ;  /* 0x000000290c0c7223 */ /* 0x080fe2000001085f */
[----:B------:R-:W-:Y:S01]  /*54e0*/  FFMA.FTZ R28, R28, R41, R43 ;  /* 0x000000291c1c7223 */ /* 0x000fe2000001002b */
[----:B------:R-:W-:Y:S01]  /*54f0*/  HADD2.F32 R41, -RZ, R38.H1_H1 ;  /* 0x30000026ff297230 */ /* 0x000fe20000004100 */
[----:B------:R-:W-:Y:S01]  /*5500*/  F2FP.F16.E4M3.UNPACK_B R32, R32 ;  /* 0x00000020ff20723e */ /* 0x000fe200020006ff */
[----:B------:R-:W-:Y:S01]  /*5510*/  FMUL.FTZ R98, R31, R40 ;  /* 0x000000281f627220 */ /* 0x000fe20000410000 */
[----:B------:R-:W-:-:S02]  /*5520*/  F2FP.F16.E4M3.UNPACK_B R38, R29 ;  /* 0x0000001dff26723e */ /* 0x000fc400020006ff */
[----:B------:R-:W-:Y:S01]  /*5530*/  LOP3.LUT R9, R87, 0xff0000, R96, 0xf8, !PT ;  /* 0x00ff000057097812 */ /* 0x000fe200078ef860 */
[----:B------:R-:W-:Y:S01]  /*5540*/  FMUL.FTZ R96, R41, R40 ;  /* 0x0000002829607220 */ /* 0x000fe20000410000 */
[----:B------:R-:W-:Y:S01]  /*5550*/  F2FP.F16.E4M3.UNPACK_B R91, R91 ;  /* 0x0000005bff5b723e */ /* 0x000fe200020006ff */
[----:B------:R-:W-:Y:S02]  /*5560*/  HADD2.F32 R87, -RZ, R89.H0_H0 ;  /* 0x20000059ff577230 */ /* 0x000fe40000004100 */
[----:B------:R-:W-:Y:S02]  /*5570*/  HADD2.F32 R40, -RZ, R32.H0_H0 ;  /* 0x20000020ff287230 */ /* 0x000fe40000004100 */
[-C--:B------:R-:W-:Y:S01]  /*5580*/  FFMA.FTZ R29, R31, R42.reuse, -R96 ;  /* 0x0000002a1f1d7223 */ /* 0x080fe20000010860 */
[----:B------:R-:W-:Y:S02]  /*5590*/  HADD2.F32 R30, -RZ, R38.H0_H0 ;  /* 0x20000026ff1e7230 */ /* 0x000fe40000004100 */
[----:B------:R-:W-:Y:S01]  /*55a0*/  FFMA.FTZ R31, R41, R42, R98 ;  /* 0x0000002a291f7223 */ /* 0x000fe20000010062 */
[----:B------:R-:W-:-:S02]  /*55b0*/  HADD2.F32 R43, -RZ, R91.H0_H0 ;  /* 0x2000005bff2b7230 */ /* 0x000fc40000004100 */
[-C--:B------:R-:W-:Y:S01]  /*55c0*/  FMUL.FTZ R95, R40, R87.reuse ;  /* 0x00000057285f7220 */ /* 0x080fe20000410000 */
[----:B------:R-:W-:Y:S02]  /*55d0*/  HADD2.F32 R89, -RZ, R89.H1_H1 ;  /* 0x30000059ff597230 */ /* 0x000fe40000004100 */
[C---:B------:R-:W-:Y:S01]  /*55e0*/  FMUL.FTZ R87, R30.reuse, R87 ;  /* 0x000000571e577220 */ /* 0x040fe20000410000 */
[----:B------:R-:W-:Y:S02]  /*55f0*/  HADD2.F32 R41, -RZ, R32.H1_H1 ;  /* 0x30000020ff297230 */ /* 0x000fe40000004100 */
[-C--:B------:R-:W-:Y:S01]  /*5600*/  FFMA.FTZ R30, R30, R43.reuse, -R95 ;  /* 0x0000002b1e1e7223 */ /* 0x080fe2000001085f */
[----:B------:R-:W-:Y:S02]  /*5610*/  HADD2.F32 R38, -RZ, R38.H1_H1 ;  /* 0x30000026ff267230 */ /* 0x000fe40000004100 */
[----:B------:R-:W-:Y:S01]  /*5620*/  FFMA.FTZ R32, R40, R43, R87 ;  /* 0x0000002b28207223 */ /* 0x000fe20000010057 */
[----:B------:R-:W-:-:S02]  /*5630*/  HADD2.F32 R91, -RZ, R91.H1_H1 ;  /* 0x3000005bff5b7230 */ /* 0x000fc40000004100 */
[CC--:B------:R-:W-:Y:S01]  /*5640*/  FMUL.FTZ R43, R41.reuse, R89.reuse ;  /* 0x00000059292b7220 */ /* 0x0c0fe20000410000 */
[----:B------:R-:W-:Y:S01]  /*5650*/  F2FP.F16.E4M3.UNPACK_B R40, R90.H1 ;  /* 0x0000005aff28723e */ /* 0x000fe200030006ff */
[C---:B------:R-:W-:Y:S01]  /*5660*/  FMUL.FTZ R98, R38.reuse, R89 ;  /* 0x0000005926627220 */ /* 0x040fe20000410000 */
[----:B------:R-:W-:Y:S01]  /*5670*/  F2FP.F16.E4M3.UNPACK_B R42, R34.H1 ;  /* 0x00000022ff2a723e */ /* 0x000fe200030006ff */
[-C--:B------:R-:W-:Y:S01]  /*5680*/  FFMA.FTZ R43, R38, R91.reuse, -R43 ;  /* 0x0000005b262b7223 */ /* 0x080fe2000001082b */
[----:B------:R-:W-:Y:S01]  /*5690*/  F2FP.F16.E4M3.UNPACK_B R38, R14.H1 ;  /* 0x0000000eff26723e */ /* 0x000fe200030006ff */
[----:B------:R-:W-:Y:S01]  /*56a0*/  HADD2.F32 R96, -RZ, R40.H0_H0 ;  /* 0x20000028ff607230 */ /* 0x000fe20000004100 */
[----:B------:R-:W-:Y:S01]  /*56b0*/  F2FP.F16.E4M3.UNPACK_B R95, R92.H1 ;  /* 0x0000005cff5f723e */ /* 0x000fe200030006ff */
[----:B------:R-:W-:Y:S02]  /*56c0*/  HADD2.F32 R89, -RZ, R42.H0_H0 ;  /* 0x2000002aff597230 */ /* 0x000fe40000004100 */
[----:B------:R-:W-:Y:S01]  /*56d0*/  FFMA.FTZ R41, R41, R91, R98 ;  /* 0x0000005b29297223 */ /* 0x000fe20000010062 */
[----:B------:R-:W-:Y:S01]  /*56e0*/  HADD2.F32 R97, -RZ, R40.H1_H1 ;  /* 0x30000028ff617230 */ /* 0x000fe20000004100 */
[----:B------:R-:W-:Y:S01]  /*56f0*/  F2FP.F16.E4M3.UNPACK_B R90, R90 ;  /* 0x0000005aff5a723e */ /* 0x000fe200020006ff */
[----:B------:R-:W-:-:S02]  /*5700*/  HADD2.F32 R40, -RZ, R38.H0_H0 ;  /* 0x20000026ff287230 */ /* 0x000fc40000004100 */
[----:B------:R-:W-:Y:S01]  /*5710*/  FMUL.FTZ R99, R89, R96 ;  /* 0x0000006059637220 */ /* 0x000fe20000410000 */
[----:B------:R-:W-:Y:S01]  /*5720*/  HADD2.F32 R42, -RZ, R42.H1_H1 ;  /* 0x3000002aff2a7230 */ /* 0x000fe20000004100 */
[----:B------:R-:W-:Y:S01]  /*5730*/  F2FP.F16.E4M3.UNPACK_B R14, R14 ;  /* 0x0000000eff0e723e */ /* 0x000fe200020006ff */
[----:B------:R-:W-:Y:S02]  /*5740*/  HADD2.F32 R87, -RZ, R38.H1_H1 ;  /* 0x30000026ff577230 */ /* 0x000fe40000004100 */
[----:B------:R-:W-:Y:S01]  /*5750*/  FMUL.FTZ R96, R40, R96 ;  /* 0x0000006028607220 */ /* 0x000fe20000410000 */
[--C-:B------:R-:W-:Y:S02]  /*5760*/  HADD2.F32 R91, -RZ, R95.reuse.H0_H0 ;  /* 0x2000005fff5b7230 */ /* 0x100fe40000004100 */
[-C--:B------:R-:W-:Y:S01]  /*5770*/  FMUL.FTZ R98, R42, R97.reuse ;  /* 0x000000612a627220 */ /* 0x080fe20000410000 */
[----:B------:R-:W-:Y:S02]  /*5780*/  HADD2.F32 R95, -RZ, R95.H1_H1 ;  /* 0x3000005fff5f7230 */ /* 0x000fe40000004100 */
[----:B------:R-:W-:Y:S01]  /*5790*/  FMUL.FTZ R97, R87, R97 ;  /* 0x0000006157617220 */ /* 0x000fe20000410000 */
[----:B------:R-:W-:Y:S01]  /*57a0*/  F2FP.F16.E4M3.UNPACK_B R92, R92 ;  /* 0x0000005cff5c723e */ /* 0x000fe200020006ff */
[-C--:B------:R-:W-:Y:S01]  /*57b0*/  FFMA.FTZ R38, R40, R91.reuse, -R99 ;  /* 0x0000005b28267223 */ /* 0x080fe20000010863 */
[----:B------:R-:W-:Y:S01]  /*57c0*/  FFMA.FTZ R40, R89, R91, R96 ;  /* 0x0000005b59287223 */ /* 0x000fe20000010060 */
[----:B------:R-:W-:Y:S01]  /*57d0*/  FFMA.FTZ R89, R42, R95, R97 ;  /* 0x0000005f2a597223 */ /* 0x000fe20000010061 */
[----:B------:R-:W-:Y:S01]  /*57e0*/  F2FP.F16.E4M3.UNPACK_B R42, R34 ;  /* 0x00000022ff2a723e */ /* 0x000fe200020006ff */
[----:B------:R-:W-:-:S02]  /*57f0*/  HADD2.F32 R97, -RZ, R90.H0_H0 ;  /* 0x2000005aff617230 */ /* 0x000fc40000004100 */
[----:B------:R-:W-:Y:S01]  /*5800*/  FFMA.FTZ R87, R87, R95, -R98 ;  /* 0x0000005f57577223 */ /* 0x000fe20000010862 */
[----:B------:R-:W-:Y:S01]  /*5810*/  HADD2.F32 R99, -RZ, R90.H1_H1 ;  /* 0x3000005aff637230 */ /* 0x000fe20000004100 */
[----:B------:R-:W-:Y:S01]  /*5820*/  F2FP.SATFINITE.E4M3.F32.PACK_AB_MERGE_C R12, R29, R12, RZ ;  /* 0x0000000c1d0c723e */ /* 0x000fe200048070ff */
[--C-:B------:R-:W-:Y:S01]  /*5830*/  HADD2.F32 R90, -RZ, R42.reuse.H0_H0 ;  /* 0x2000002aff5a7230 */ /* 0x100fe20000004100 */
[----:B------:R-:W-:Y:S01]  /*5840*/  F2FP.SATFINITE.E4M3.F32.PACK_AB_MERGE_C R29, R31, R28, RZ ;  /* 0x0000001c1f1d723e */ /* 0x000fe200048070ff */
[----:B------:R-:W-:Y:S01]  /*5850*/  HADD2.F32 R42, -RZ, R42.H1_H1 ;  /* 0x3000002aff2a7230 */ /* 0x000fe20000004100 */
[----:B------:R-:W-:Y:S01]  /*5860*/  F2FP.SATFINITE.E4M3.F32.PACK_AB_MERGE_C R12, R43, R30, R12 ;  /* 0x0000001e2b0c723e */ /* 0x000fe2000480700c */
[--C-:B------:R-:W-:Y:S02]  /*5870*/  HADD2.F32 R34, -RZ, R14.reuse.H0_H0 ;  /* 0x2000000eff227230 */ /* 0x100fe40000004100 */
[----:B------:R-:W-:Y:S01]  /*5880*/  FMUL.FTZ R101, R90, R97 ;  /* 0x000000615a657220 */ /* 0x000fe20000410000 */
[----:B------:R-:W-:-:S02]  /*5890*/  HADD2.F32 R14, -RZ, R14.H1_H1 ;  /* 0x3000000eff0e7230 */ /* 0x000fc40000004100 */
[----:B------:R-:W-:Y:S01]  /*58a0*/  FMUL.FTZ R103, R42, R99 ;  /* 0x000000632a677220 */ /* 0x000fe20000410000 */
[--C-:B------:R-:W-:Y:S02]  /*58b0*/  HADD2.F32 R91, -RZ, R92.reuse.H0_H0 ;  /* 0x2000005cff5b7230 */ /* 0x100fe40000004100 */
[----:B------:R-:W-:Y:S01]  /*58c0*/  FMUL.FTZ R97, R34, R97 ;  /* 0x0000006122617220 */ /* 0x000fe20000410000 */
[----:B------:R-:W-:Y:S02]  /*58d0*/  HADD2.F32 R95, -RZ, R92.H1_H1 ;  /* 0x3000005cff5f7230 */ /* 0x000fe40000004100 */
[----:B------:R-:W-:Y:S01]  /*58e0*/  FMUL.FTZ R99, R14, R99 ;  /* 0x000000630e637220 */ /* 0x000fe20000410000 */
[----:B------:R-:W-:Y:S01]  /*58f0*/  F2FP.SATFINITE.E4M3.F32.PACK_AB_MERGE_C R32, R41, R32, R29 ;  /* 0x000000202920723e */ /* 0x000fe2000480701d */
[----:B------:R-:W-:Y:S01]  /*5900*/  FFMA.FTZ R101, R34, R91, -R101 ;  /* 0x0000005b22657223 */ /* 0x000fe20000010865 */
[----:B------:R-:W-:Y:S01]  /*5910*/  F2FP.SATFINITE.E4M3.F32.PACK_AB_MERGE_C R28, R87, R38, RZ ;  /* 0x00000026571c723e */ /* 0x000fe200048070ff */
[----:B------:R-:W-:Y:S01]  /*5920*/  FFMA.FTZ R14, R14, R95, -R103 ;  /* 0x0000005f0e0e7223 */ /* 0x000fe20000010867 */
[----:B------:R-:W-:Y:S01]  /*5930*/  F2FP.F16.E4M3.UNPACK_B R31, R33 ;  /* 0x00000021ff1f723e */ /* 0x000fe200020006ff */
[----:B------:R-:W-:Y:S01]  /*5940*/  FFMA.FTZ R34, R90, R91, R97 ;  /* 0x0000005b5a227223 */ /* 0x000fe20000010061 */
[----:B------:R-:W-:Y:S01]  /*5950*/  F2FP.F16.E4M3.UNPACK_B R30, R11 ;  /* 0x0000000bff1e723e */ /* 0x000fe200020006ff */
[----:B------:R-:W-:Y:S01]  /*5960*/  FFMA.FTZ R99, R42, R95, R99 ;  /* 0x0000005f2a637223 */ /* 0x000fe20000010063 */
[----:B------:R-:W-:Y:S01]  /*5970*/  F2FP.F16.E4M3.UNPACK_B R29, R13 ;  /* 0x0000000dff1d723e */ /* 0x000fe200020006ff */
[----:B------:R-:W-:Y:S01]  /*5980*/  HADD2.F32 R38, -RZ, R31.H0_H0 ;  /* 0x2000001fff267230 */ /* 0x000fe20000004100 */
[----:B------:R-:W-:Y:S01]  /*5990*/  F2FP.SATFINITE.E4M3.F32.PACK_AB_MERGE_C R40, R89, R40, RZ ;  /* 0x000000285928723e */ /* 0x000fe200048070ff */
[----:B------:R-:W-:Y:S01]  /*59a0*/  HADD2.F32 R87, -RZ, R30.H0_H0 ;  /* 0x2000001eff577230 */ /* 0x000fe20000004100 */
[----:B------:R-:W-:Y:S01]  /*59b0*/  F2FP.SATFINITE.E4M3.F32.PACK_AB_MERGE_C R14, R14, R101, R28 ;  /* 0x000000650e0e723e */ /* 0x000fe2000480701c */
[----:B------:R-:W-:Y:S01]  /*59c0*/  HADD2.F32 R28, -RZ, R29.H0_H0 ;  /* 0x2000001dff1c7230 */ /* 0x000fe20000004100 */
[----:B------:R-:W-:-:S02]  /*59d0*/  F2FP.F16.E4M3.UNPACK_B R41, R10 ;  /* 0x0000000aff29723e */ /* 0x000fc400020006ff */
[----:B------:R-:W-:Y:S01]  /*59e0*/  F2FP.SATFINITE.E4M3.F32.PACK_AB_MERGE_C R34, R99, R34, R40 ;  /* 0x000000226322723e */ /* 0x000fe20004807028 */
[----:B------:R-:W-:Y:S02]  /*59f0*/  HADD2.F32 R40, -RZ, R31.H1_H1 ;  /* 0x3000001fff287230 */ /* 0x000fe40000004100 */
[-C--:B------:R-:W-:Y:S01]  /*5a00*/  FMUL.FTZ R89, R38, R87.reuse ;  /* 0x0000005726597220 */ /* 0x080fe20000410000 */
[----:B------:R-:W-:Y:S02]  /*5a10*/  HADD2.F32 R43, -RZ, R41.H0_H0 ;  /* 0x20000029ff2b7230 */ /* 0x000fe40000004100 */
[C---:B------:R-:W-:Y:S01]  /*5a20*/  FMUL.FTZ R31, R28.reuse, R87 ;  /* 0x000000571c1f7220 */ /* 0x040fe20000410000 */
[----:B------:R-:W-:Y:S01]  /*5a30*/  HADD2.F32 R87, -RZ, R30.H1_H1 ;  /* 0x3000001eff577230 */ /* 0x000fe20000004100 */
[----:B------:R-:W-:Y:S01]  /*5a40*/  F2FP.F16.E4M3.UNPACK_B R33, R33.H1 ;  /* 0x00000021ff21723e */ /* 0x000fe200030006ff */
[----:B------:R-:W-:Y:S02]  /*5a50*/  HADD2.F32 R30, -RZ, R29.H1_H1 ;  /* 0x3000001dff1e7230 */ /* 0x000fe40000004100 */
[-C--:B------:R-:W-:Y:S01]  /*5a60*/  FFMA.FTZ R28, R28, R43.reuse, -R89 ;  /* 0x0000002b1c1c7223 */ /* 0x080fe20000010859 */
[----:B------:R-:W-:Y:S01]  /*5a70*/  FFMA.FTZ R29, R38, R43, R31 ;  /* 0x0000002b261d7223 */ /* 0x000fe2000001001f */
[----:B------:R-:W-:-:S02]  /*5a80*/  HADD2.F32 R41, -RZ, R41.H1_H1 ;  /* 0x30000029ff297230 */ /* 0x000fc40000004100 */
[-C--:B------:R-:W-:Y:S01]  /*5a90*/  FMUL.FTZ R43, R40, R87.reuse ;  /* 0x00000057282b7220 */ /* 0x080fe20000410000 */
[C---:B------:R-:W-:Y:S01]  /*5aa0*/  FMUL.FTZ R87, R30.reuse, R87 ;  /* 0x000000571e577220 */ /* 0x040fe20000410000 */
[----:B------:R-:W-:Y:S01]  /*5ab0*/  F2FP.F16.E4M3.UNPACK_B R42, R11.H1 ;  /* 0x0000000bff2a723e */ /* 0x000fe200030006ff */
[----:B------:R-:W-:Y:S01]  /*5ac0*/  HADD2.F32 R38, -RZ, R33.H0_H0 ;  /* 0x20000021ff267230 */ /* 0x000fe20000004100 */
[----:B------:R-:W-:Y:S01]  /*5ad0*/  F2FP.F16.E4M3.UNPACK_B R31, R13.H1 ;  /* 0x0000000dff1f723e */ /* 0x000fe200030006ff */
[-C--:B------:R-:W-:Y:S01]  /*5ae0*/  FFMA.FTZ R13, R30, R41.reuse, -R43 ;  /* 0x000000291e0d7223 */ /* 0x080fe2000001082b */
[----:B------:R-:W-:Y:S01]  /*5af0*/  FFMA.FTZ R30, R40, R41, R87 ;  /* 0x00000029281e7223 */ /* 0x000fe20000010057 */
[----:B------:R-:W-:Y:S01]  /*5b00*/  F2FP.F16.E4M3.UNPACK_B R10, R10.H1 ;  /* 0x0000000aff0a723e */ /* 0x000fe200030006ff */
[----:B------:R-:W-:Y:S01]  /*5b10*/  HADD2.F32 R41, -RZ, R42.H0_H0 ;  /* 0x2000002aff297230 */ /* 0x000fe20000004100 */
[-C--:B------:R-:W-:Y:S01]  /*5b20*/  F2FP.F16.E4M3.UNPACK_B R95, R9.reuse ;  /* 0x00000009ff5f723e */ /* 0x080fe200020006ff */
[----:B------:R-:W-:Y:S01]  /*5b30*/  HADD2.F32 R11, -RZ, R31.H0_H0 ;  /* 0x2000001fff0b7230 */ /* 0x000fe20000004100 */
[----:B------:R-:W-:Y:S01]  /*5b40*/  F2FP.F16.E4M3.UNPACK_B R96, R9.H1 ;  /* 0x00000009ff60723e */ /* 0x000fe200030006ff */
[----:B------:R-:W-:-:S02]  /*5b50*/  HADD2.F32 R40, -RZ, R33.H1_H1 ;  /* 0x30000021ff287230 */ /* 0x000fc40000004100 */
[-C--:B------:R-:W-:Y:S01]  /*5b60*/  FMUL.FTZ R90, R38, R41.reuse ;  /* 0x00000029265a7220 */ /* 0x080fe20000410000 */
[----:B------:R-:W-:Y:S02]  /*5b70*/  HADD2.F32 R43, -RZ, R42.H1_H1 ;  /* 0x3000002aff2b7230 */ /* 0x000fe40000004100 */
[----:B------:R-:W-:Y:S01]  /*5b80*/  FMUL.FTZ R41, R11, R41 ;  /* 0x000000290b297220 */ /* 0x000fe20000410000 */
[----:B------:R-:W-:Y:S01]  /*5b90*/  HADD2.F32 R31, -RZ, R31.H1_H1 ;  /* 0x3000001fff1f7230 */ /* 0x000fe20000004100 */
[----:B------:R-:W-:Y:S01]  /*5ba0*/  F2FP.F16.E4M3.UNPACK_B R89, R8 ;  /* 0x00000008ff59723e */ /* 0x000fe200020006ff */
[--C-:B------:R-:W-:Y:S02]  /*5bb0*/  HADD2.F32 R33, -RZ, R10.reuse.H0_H0 ;  /* 0x2000000aff217230 */ /* 0x100fe40000004100 */
[-C--:B------:R-:W-:Y:S01]  /*5bc0*/  FMUL.FTZ R92, R40, R43.reuse ;  /* 0x0000002b285c7220 */ /* 0x080fe20000410000 */
[----:B------:R-:W-:Y:S02]  /*5bd0*/  HADD2.F32 R42, -RZ, R10.H1_H1 ;  /* 0x3000000aff2a7230 */ /* 0x000fe40000004100 */
[----:B------:R-:W-:Y:S01]  /*5be0*/  FMUL.FTZ R43, R31, R43 ;  /* 0x0000002b1f2b7220 */ /* 0x000fe20000410000 */
[----:B------:R-:W-:-:S02]  /*5bf0*/  HADD2.F32 R9, -RZ, R96.H0_H0 ;  /* 0x20000060ff097230 */ /* 0x000fc40000004100 */
[-C--:B------:R-:W-:Y:S01]  /*5c00*/  FFMA.FTZ R10, R11, R33.reuse, -R90 ;  /* 0x000000210b0a7223 */ /* 0x080fe2000001085a */
[----:B------:R-:W-:Y:S01]  /*5c10*/  FFMA.FTZ R11, R38, R33, R41 ;  /* 0x00000021260b7223 */ /* 0x000fe20000010029 */
[----:B------:R-:W-:Y:S01]  /*5c20*/  F2FP.F16.E4M3.UNPACK_B R33, R15 ;  /* 0x0000000fff21723e */ /* 0x000fe200020006ff */
[-C--:B------:R-:W-:Y:S01]  /*5c30*/  FFMA.FTZ R31, R31, R42.reuse, -R92 ;  /* 0x0000002a1f1f7223 */ /* 0x080fe2000001085c */
[----:B------:R-:W-:Y:S01]  /*5c40*/  F2FP.F16.E4M3.UNPACK_B R41, R35 ;  /* 0x00000023ff29723e */ /* 0x000fe200020006ff */
[----:B------:R-:W-:Y:S01]  /*5c50*/  FFMA.FTZ R38, R40, R42, R43 ;  /* 0x0000002a28267223 */ /* 0x000fe2000001002b */
[----:B------:R-:W-:Y:S01]  /*5c60*/  F2FP.F16.E4M3.UNPACK_B R15, R15.H1 ;  /* 0x0000000fff0f723e */ /* 0x000fe200030006ff */
[----:B------:R-:W-:Y:S01]  /*5c70*/  HADD2.F32 R92, -RZ, R89.H0_H0 ;  /* 0x20000059ff5c7230 */ /* 0x000fe20000004100 */
[----:B------:R-:W-:Y:S01]  /*5c80*/  F2FP.F16.E4M3.UNPACK_B R42, R35.H1 ;  /* 0x00000023ff2a723e */ /* 0x000fe200030006ff */
[----:B------:R-:W-:Y:S01]  /*5c90*/  HADD2.F32 R35, -RZ, R33.H0_H0 ;  /* 0x20000021ff237230 */ /* 0x000fe20000004100 */
[----:B------:R-:W-:Y:S01]  /*5ca0*/  F2FP.F16.E4M3.UNPACK_B R90, R8.H1 ;  /* 0x00000008ff5a723e */ /* 0x000fe200030006ff */
[----:B------:R-:W-:Y:S01]  /*5cb0*/  HADD2.F32 R43, -RZ, R41.H0_H0 ;  /* 0x20000029ff2b7230 */ /* 0x000fe20000004100 */
[----:B------:R-:W-:Y:S01]  /*5cc0*/  F2FP.SATFINITE.E4M3.F32.PACK_AB_MERGE_C R10, R31, R10, RZ ;  /* 0x0000000a1f0a723e */ /* 0x000fe200048070ff */
[----:B------:R-:W-:Y:S01]  /*5cd0*/  HADD2.F32 R8, -RZ, R95.H0_H0 ;  /* 0x2000005fff087230 */ /* 0x000fe20000004100 */
[----:B------:R-:W-:Y:S01]  /*5ce0*/  F2FP.SATFINITE.E4M3.F32.PACK_AB_MERGE_C R11, R38, R11, RZ ;  /* 0x0000000b260b723e */ /* 0x000fe200048070ff */
[----:B------:R-:W-:Y:S01]  /*5cf0*/  HADD2.F32 R40, -RZ, R15.H0_H0 ;  /* 0x2000000fff287230 */ /* 0x000fe20000004100 */
[----:B------:R-:W-:Y:S01]  /*5d00*/  F2FP.SATFINITE.E4M3.F32.PACK_AB_MERGE_C R13, R13, R28, R10 ;  /* 0x0000001c0d0d723e */ /* 0x000fe2000480700a */
[----:B------:R-:W-:-:S02]  /*5d10*/  HADD2.F32 R87, -RZ, R42.H0_H0 ;  /* 0x2000002aff577230 */ /* 0x000fc40000004100 */
[-C--:B------:R-:W-:Y:S01]  /*5d20*/  FMUL.FTZ R98, R43, R8.reuse ;  /* 0x000000082b627220 */ /* 0x080fe20000410000 */
[----:B------:R-:W-:Y:S01]  /*5d30*/  FMUL.FTZ R100, R35, R8 ;  /* 0x0000000823647220 */ /* 0x000fe20000410000 */
[----:B------:R-:W-:Y:S02]  /*5d40*/  HADD2.F32 R42, -RZ, R42.H1_H1 ;  /* 0x3000002aff2a7230 */ /* 0x000fe40000004100 */
[-C--:B------:R-:W-:Y:S01]  /*5d50*/  FMUL.FTZ R102, R40, R9.reuse ;  /* 0x0000000928667220 */ /* 0x080fe20000410000 */
[----:B------:R-:W-:Y:S02]  /*5d60*/  HADD2.F32 R96, -RZ, R96.H1_H1 ;  /* 0x30000060ff607230 */ /* 0x000fe40000004100 */
[----:B------:R-:W-:Y:S01]  /*5d70*/  FMUL.FTZ R97, R87, R9 ;  /* 0x0000000957617220 */ /* 0x000fe20000410000 */
[----:B------:R-:W-:Y:S02]  /*5d80*/  HADD2.F32 R15, -RZ, R15.H1_H1 ;  /* 0x3000000fff0f7230 */ /* 0x000fe40000004100 */
[----:B------:R-:W-:Y:S01]  /*5d90*/  FFMA.FTZ R8, R35, R92, -R98 ;  /* 0x0000005c23087223 */ /* 0x000fe20000010862 */
[----:B------:R-:W-:-:S02]  /*5da0*/  HADD2.F32 R91, -RZ, R90.H0_H0 ;  /* 0x2000005aff5b7230 */ /* 0x000fc40000004100 */
[----:B------:R-:W-:Y:S01]  /*5db0*/  FFMA.FTZ R9, R43, R92, R100 ;  /* 0x0000005c2b097223 */ /* 0x000fe20000010064 */
[----:B------:R-:W-:Y:S02]  /*5dc0*/  HADD2.F32 R41, -RZ, R41.H1_H1 ;  /* 0x30000029ff297230 */ /* 0x000fe40000004100 */
[-C--:B------:R-:W-:Y:S01]  /*5dd0*/  FMUL.FTZ R98, R42, R96.reuse ;  /* 0x000000602a627220 */ /* 0x080fe20000410000 */
[----:B------:R-:W-:Y:S02]  /*5de0*/  HADD2.F32 R92, -RZ, R95.H1_H1 ;  /* 0x3000005fff5c7230 */ /* 0x000fe40000004100 */
[----:B------:R-:W-:Y:S01]  /*5df0*/  FMUL.FTZ R35, R15, R96 ;  /* 0x000000600f237220 */ /* 0x000fe20000410000 */
[----:B------:R-:W-:Y:S02]  /*5e00*/  HADD2.F32 R90, -RZ, R90.H1_H1 ;  /* 0x3000005aff5a7230 */ /* 0x000fe40000004100 */
[----:B------:R-:W-:Y:S01]  /*5e10*/  FFMA.FTZ R97, R40, R91, -R97 ;  /* 0x0000005b28617223 */ /* 0x000fe20000010861 */
[----:B------:R-:W-:-:S02]  /*5e20*/  HADD2.F32 R33, -RZ, R33.H1_H1 ;  /* 0x30000021ff217230 */ /* 0x000fc40000004100 */
[----:B------:R-:W-:Y:S01]  /*5e30*/  FMUL.FTZ R96, R41, R92 ;  /* 0x0000005c29607220 */ /* 0x000fe20000410000 */
[----:B------:R-:W-:Y:S02]  /*5e40*/  HADD2.F32 R40, -RZ, R89.H1_H1 ;  /* 0x30000059ff287230 */ /* 0x000fe40000004100 */
[----:B------:R-:W-:Y:S01]  /*5e50*/  FFMA.FTZ R98, R15, R90, -R98 ;  /* 0x0000005a0f627223 */ /* 0x000fe20000010862 */
[----:B------:R-:W-:Y:S01]  /*5e60*/  FFMA.FTZ R102, R87, R91, R102 ;  /* 0x0000005b57667223 */ /* 0x000fe20000010066 */
[C---:B------:R-:W-:Y:S01]  /*5e70*/  FMUL.FTZ R92, R33.reuse, R92 ;  /* 0x0000005c215c7220 */ /* 0x040fe20000410000 */
[----:B------:R-:W-:Y:S01]  /*5e80*/  FFMA.FTZ R35, R42, R90, R35 ;  /* 0x0000005a2a237223 */ /* 0x000fe20000010023 */
[-C--:B------:R-:W-:Y:S01]  /*5e90*/  FFMA.FTZ R33, R33, R40.reuse, -R96 ;  /* 0x0000002821217223 */ /* 0x080fe20000010860 */
[----:B------:R-:W-:Y:S01]  /*5ea0*/  F2FP.SATFINITE.E4M3.F32.PACK_AB_MERGE_C R97, R98, R97, RZ ;  /* 0x000000616261723e */ /* 0x000fe200048070ff */
[----:B------:R-:W-:Y:S02]  /*5eb0*/  FFMA.FTZ R92, R41, R40, R92 ;  /* 0x00000028295c7223 */ /* 0x000fe4000001005c */
[----:B------:R-:W-:-:S02]  /*5ec0*/  F2FP.SATFINITE.E4M3.F32.PACK_AB_MERGE_C R35, R35, R102, RZ ;  /* 0x000000662323723e */ /* 0x000fc400048070ff */
[----:B------:R-:W-:Y:S02]  /*5ed0*/  F2FP.SATFINITE.E4M3.F32.PACK_AB_MERGE_C R15, R33, R8, R97 ;  /* 0x00000008210f723e */ /* 0x000fe40004807061 */
[----:B------:R-:W-:Y:S02]  /*5ee0*/  F2FP.SATFINITE.E4M3.F32.PACK_AB_MERGE_C R33, R30, R29, R11 ;  /* 0x0000001d1e21723e */ /* 0x000fe4000480700b */
[----:B------:R-:W-:-:S07]  /*5ef0*/  F2FP.SATFINITE.E4M3.F32.PACK_AB_MERGE_C R35, R92, R9, R35 ;  /* 0x000000095c23723e */ /* 0x000fce0004807023 */
.L_x_353:
[----:B------:R-:W-:Y:S05]  /*5f00*/  BSYNC B1 ;  /* 0x0000000000017941 */ /* 0x000fea0003800000 */
.L_x_352:
[----:B0-----:R4:W-:Y:S01]  /*5f10*/  STG.E.128 desc[UR42][R36.64], R12 ;  /* 0x0000000c24007986 */ /* 0x0019e2000c101d2a */
[----:B------:R-:W-:-:S13]  /*5f20*/  ISETP.GE.AND P4, PT, R39, R93, PT ;  /* 0x0000005d2700720c */ /* 0x000fda0003f86270 */
[----:B------:R-:W-:Y:S05]  /*5f30*/  @P4 BRA `(.L_x_332) ;  /* 0x0000000000744947 */ /* 0x000fea0003800000 */
[--C-:B------:R-:W-:Y:S02]  /*5f40*/  IADD3 R79, P4, P5, R58, R78, R39.reuse ;  /* 0x0000004e3a4f7210 */ /* 0x100fe40007d9e027 */
[----:B------:R-:W-:-:S04]  /*5f50*/  SHF.R.S32.HI R39, RZ, 0x1f, R39 ;  /* 0x0000001fff277819 */ /* 0x000fc80000011427 */
[----:B------:R-:W-:Y:S02]  /*5f60*/  IADD3.X R94, R75, R94, R39, P4, P5 ;  /* 0x0000005e4b5e7210 */ /* 0x000fe400027ea427 */
[----:B------:R-:W-:-:S05]  /*5f70*/  IADD3 R76, P4, R79, R76, RZ ;  /* 0x0000004c4f4c7210 */ /* 0x000fca0007f9e0ff */
[----:B------:R-:W-:-:S05]  /*5f80*/  IMAD.X R77, R94, 0x1, R77, P4 ;  /* 0x000000015e4d7824 */ /* 0x000fca00020e064d */
[----:B--2---:R0:W-:Y:S01]  /*5f90*/  STG.E.128 desc[UR42][R76.64], R32 ;  /* 0x000000204c007986 */ /* 0x0041e2000c101d2a */
[----:B------:R-:W-:Y:S05]  /*5fa0*/  BRA `(.L_x_332) ;  /* 0x0000000000587947 */ /* 0x000fea0003800000 */
.L_x_325:
[----:B------:R-:W-:-:S06]  /*5fb0*/  UISETP.NE.AND UP0, UPT, UR36, 0x3, UPT ;  /* 0x000000032400788c */ /* 0x000fcc000bf05270 */
[----:B------:R-:W-:-:S13]  /*5fc0*/  PLOP3.LUT P3, PT, PT, PT, UP0, 0x80, 0x0 ;  /* 0x000000000000781c */ /* 0x000fda0003f6f008 */
[----:B------:R-:W-:Y:S05]  /*5fd0*/  @!P3 BRA `(.L_x_354) ;  /* 0x000000000004b947 */ /* 0x000fea0003800000 */
[----:B------:R-:W-:Y:S01]  /*5fe0*/  BPT.TRAP 0x1 ;  /* 0x000000040000795c */ /* 0x000fe20000300000 */
.L_x_354:
[----:B------:R-:W-:Y:S01]  /*5ff0*/  IMAD R83, R17, 0x8, R16 ;  /* 0x0000000811537824 */ /* 0x000fe200078e0210 */
[----:B------:R-:W-:Y:S01]  /*6000*/  SHF.L.U32 R86, R23, 0x1f, RZ ;  /* 0x0000001f17567819 */ /* 0x000fe200000006ff */
[----:B------:R-:W-:Y:S01]  /*6010*/  IMAD R85, R2, -0x80, R27 ;  /* 0xffffff8002557824 */ /* 0x000fe200078e021b */
[----:B------:R-:W-:Y:S02]  /*6020*/  BSSY B1, `(.L_x_355) ;  /* 0x0000005000017945 */ /* 0x000fe40003800000 */
[----:B------:R-:W0:Y:S02]  /*6030*/  SYNCS.PHASECHK.TRANS64.TRYWAIT P5, [R83+URZ+0x19c90], R86 ;  /* 0x019c9056530075a7 */ /* 0x000e2400080a017f */
[----:B------:R-:W-:-:S04]  /*6040*/  VIMNMX R85, R85, 0x80, PT ;  /* 0x0000008055557848 */ /* 0x000fc80003fe0100 */
[----:B------:R-:W-:Y:S01]  /*6050*/  ISETP.GE.AND P4, PT, R22, R85, PT ;  /* 0x000000551600720c */ /* 0x000fe20003f86270 */
[----:B0-----:R-:W-:-:S12]  /*6060*/  @!P5 BRA `(.L_x_356) ;  /* 0x00000130005cd947 */ /* 0x001fd80003800000 */
.L_x_573:
[----:B------:R-:W-:Y:S05]  /*6070*/  BSYNC B1 ;  /* 0x0000000000017941 */ /* 0x000fea0003800000 */
.L_x_355:
[----:B------:R-:W-:Y:S05]  /*6080*/  @P4 BRA `(.L_x_332) ;  /* 0x0000000000204947 */ /* 0x000fea0003800000 */
[----:B------:R-:W-:Y:S01]  /*6090*/  ISETP.NE.AND P4, PT, R60, RZ, PT ;  /* 0x000000ff3c00720c */ /* 0x000fe20003f85270 */
[----:B------:R-:W1:Y:S01]  /*60a0*/  @!P1 LDS.128 R8, [R84+0x15800] ;  /* 0x0158000054089984 */ /* 0x000e620000000c00 */
[----:B------:R-:W-:-:S11]  /*60b0*/  ISETP.NE.AND P5, PT, R45, RZ, PT ;  /* 0x000000ff2d00720c */ /* 0x000fd60003fa5270 */
[----:B------:R-:W2:Y:S04]  /*60c0*/  @P4 LDS.128 R12, [R84+0x13800] ;  /* 0x01380000540c4984 */ /* 0x000ea80000000c00 */
[----:B------:R-:W3:Y:S04]  /*60d0*/  @P5 LDS.128 R28, [R84+0x14800] ;  /* 0x01480000541c5984 */ /* 0x000ee80000000c00 */
[----:B-1----:R1:W-:Y:S04]  /*60e0*/  @!P1 STG.E.128 desc[UR42][R32.64+0x40], R8 ;  /* 0x0000400820009986 */ /* 0x0023e8000c101d2a */
[----:B--2---:R1:W-:Y:S04]  /*60f0*/  @P4 STG.E.128 desc[UR42][R32.64], R12 ;  /* 0x0000000c20004986 */ /* 0x0043e8000c101d2a */
[----:B---3--:R1:W-:Y:S02]  /*6100*/  @P5 STG.E.128 desc[UR42][R32.64+0x20], R28 ;  /* 0x0000201c20005986 */ /* 0x0083e4000c101d2a */
.L_x_332:
[----:B------:R-:W-:Y:S05]  /*6110*/  BSYNC B0 ;  /* 0x0000000000007941 */ /* 0x000fea0003800000 */
.L_x_324:
[----:B-123--:R-:W1:Y:S01]  /*6120*/  S2R R8, SR_TID.X ;  /* 0x0000000000087919 */ /* 0x00ee620000002100 */
[----:B------:R-:W-:Y:S01]  /*6130*/  @!PT LDS RZ, [RZ] ;  /* 0x00000000fffff984 */ /* 0x000fe20000000800 */
[----:B------:R-:W-:Y:S01]  /*6140*/  @!PT LDS RZ, [RZ] ;  /* 0x00000000fffff984 */ /* 0x000fe20000000800 */
[----:B------:R-:W-:Y:S01]  /*6150*/  @!PT LDS RZ, [RZ] ;  /* 0x00000000fffff984 */ /* 0x000fe20000000800 */
[----:B------:R-:W-:Y:S01]  /*6160*/  @!PT LDS RZ, [RZ] ;  /* 0x00000000fffff984 */ /* 0x000fe20000000800 */
[----:B------:R2:W-:Y:S06]  /*6170*/  MEMBAR.ALL.CTA ;  /* 0x0000000000007992 */ /* 0x0005ec0000008000 */
[----:B--2---:R-:W2:Y:S01]  /*6180*/  FENCE.VIEW.ASYNC.S ;  /* 0x00000000000073c6 */ /* 0x004ea20000000000 */
[----:B------:R-:W-:Y:S05]  /*6190*/  WARPSYNC.ALL ;  /* 0x0000000000007948 */ /* 0x000fea0003800000 */
[----:B------:R-:W-:Y:S01]  /*61a0*/  BSSY B0, `(.L_x_357) ;  /* 0x0000009000007945 */ /* 0x000fe20003800000 */
[----:B-1----:R-:W-:Y:S01]  /*61b0*/  LOP3.LUT R8, R8, 0x7f, RZ, 0xc0, !PT ;  /* 0x0000007f08087812 */ /* 0x002fe200078ec0ff */
[----:B--2---:R1:W-:Y:S03]  /*61c0*/  BAR.SYNC.DEFER_BLOCKING R62, 0x80 ;  /* 0x0002003e0000751d */ /* 0x0043e60000010000 */
[----:B------:R-:W-:-:S13]  /*61d0*/  ISETP.NE.AND P4, PT, R8, RZ, PT ;  /* 0x000000ff0800720c */ /* 0x000fda0003f85270 */
[----:B------:R-:W-:-:S05]  /*61e0*/  @!P4 VIADD R8, R83, 0x19ca0 ;  /* 0x00019ca05308c836 */ /* 0x000fca0000000000 */
[----:B------:R-:W-:-:S04]  /*61f0*/  @!P4 PRMT R8, RZ, 0x654, R8 ;  /* 0x00000654ff08c816 */ /* 0x000fc80000000008 */
[----:B------:R1:W-:Y:S01]  /*6200*/  @!P4 SYNCS.ARRIVE.TRANS64.RED.A1T0 RZ, [R8+URZ], RZ ;  /* 0x000000ff08ffc9a7 */ /* 0x0003e2000810043f */
[----:B------:R-:W-:Y:S05]  /*6210*/  @!P3 BRA `(.L_x_358) ;  /* 0x000000000004b947 */ /* 0x000fea0003800000 */
[----:B------:R-:W-:Y:S01]  /*6220*/  BPT.TRAP 0x1 ;  /* 0x000000040000795c */ /* 0x000fe20000300000 */
.L_x_358:
[----:B------:R-:W-:Y:S05]  /*6230*/  BSYNC B0 ;  /* 0x0000000000007941 */ /* 0x000fea0003800000 */
.L_x_357:
[----:B------:R-:W2:Y:S01]  /*6240*/  SYNCS.PHASECHK.TRANS64.TRYWAIT P5, [R83+URZ+0x19cb0], R86 ;  /* 0x019cb056530075a7 */ /* 0x000ea200080a017f */
[----:B------:R-:W-:Y:S01]  /*6250*/  BSSY B0, `(.L_x_359) ;  /* 0x0000003000007945 */ /* 0x000fe20003800000 */
[----:B------:R-:W-:-:S03]  /*6260*/  ISETP.GE.AND P3, PT, R22, R85, PT ;  /* 0x000000551600720c */ /* 0x000fc60003f66270 */
[----:B--2---:R-:W-:Y:S10]  /*6270*/  @!P5 BRA `(.L_x_360) ;  /* 0x0000012c00ecd947 */ /* 0x004ff40003800000 */
.L_x_574:
[----:B------:R-:W-:Y:S05]  /*6280*/  BSYNC B0 ;  /* 0x0000000000007941 */ /* 0x000fea0003800000 */
.L_x_359:
[----:B------:R-:W-:Y:S04]  /*6290*/  BSSY B0, `(.L_x_361) ;  /* 0x0000016000007945 */ /* 0x000fe80003800000 */
[----:B------:R-:W-:Y:S05]  /*62a0*/  @P3 BRA `(.L_x_362) ;  /* 0x0000000000503947 */ /* 0x000fea0003800000 */
[----:B------:R-:W-:Y:S01]  /*62b0*/  ULDC UR8, c[0x0][0x2f4] ;  /* 0x0000bd0000087ab9 */ /* 0x000fe20000000800 */
[----:B0---4-:R-:W-:Y:S01]  /*62c0*/  IMAD.WIDE R12, R2, 0x80, R46 ;  /* 0x00000080020c7825 */ /* 0x011fe200078e022e */
[----:B------:R-:W-:Y:S01]  /*62d0*/  ISETP.GE.AND P5, PT, R18, UR8, PT ;  /* 0x0000000812007c0c */ /* 0x000fe2000bfa6270 */
[----:B------:R-:W-:Y:S01]  /*62e0*/  ULDC.64 UR4, c[0x0][0x328] ;  /* 0x0000ca0000047ab9 */ /* 0x000fe20000000a00 */
[----:B------:R-:W-:Y:S01]  /*62f0*/  MOV R15, R0 ;  /* 0x00000000000f7202 */ /* 0x000fe20000000f00 */
[----:B------:R-:W-:Y:S01]  /*6300*/  IMAD.MOV.U32 R14, RZ, RZ, R56 ;  /* 0x000000ffff0e7224 */ /* 0x000fe200078e0038 */
[----:B------:R-:W-:Y:S01]  /*6310*/  ULDC.64 UR6, c[0x0][0x318] ;  /* 0x0000c60000067ab9 */ /* 0x000fe20000000a00 */
[----:B------:R-:W-:Y:S02]  /*6320*/  IMAD R13, R13, UR4, RZ ;  /* 0x000000040d0d7c24 */ /* 0x000fe4000f8e02ff */
[----:B------:R-:W-:-:S04]  /*6330*/  IMAD.WIDE.U32 R14, R12, UR4, R14 ;  /* 0x000000040c0e7c25 */ /* 0x000fc8000f8e000e */
[----:B------:R-:W-:Y:S01]  /*6340*/  IMAD R13, R12, UR5, R13 ;  /* 0x000000050c0d7c24 */ /* 0x000fe2000f8e020d */
[----:B------:R-:W-:Y:S01]  /*6350*/  IADD3 R28, P3, R14, UR6, RZ ;  /* 0x000000060e1c7c10 */ /* 0x000fe2000ff7e0ff */
[----:B-1----:R-:W0:Y:S03]  /*6360*/  @!P5 LDS.128 R8, [R84+0x9000] ;  /* 0x009000005408d984 */ /* 0x002e260000000c00 */
[----:B------:R-:W-:Y:S02]  /*6370*/  IADD3.X R29, R15, UR7, R13, P3, !PT ;  /* 0x000000070f1d7c10 */ /* 0x000fe40009ffe40d */
[----:B------:R-:W-:-:S03]  /*6380*/  ISETP.GE.AND P3, PT, R81, UR8, PT ;  /* 0x0000000851007c0c */ /* 0x000fc6000bf66270 */
[----:B0-----:R-:W-:Y:S01]  /*6390*/  @!P5 STG.E.128 desc[UR42][R28.64], R8 ;  /* 0x000000081c00d986 */ /* 0x001fe2000c101d2a */
[----:B------:R-:W-:-:S09]  /*63a0*/  ISETP.GE.AND P5, PT, R65, UR8, PT ;  /* 0x0000000841007c0c */ /* 0x000fd2000bfa6270 */
[----:B------:R-:W0:Y:S04]  /*63b0*/  @!P3 LDS.128 R8, [R84+0xa000] ;  /* 0x00a000005408b984 */ /* 0x000e280000000c00 */
[----:B------:R-:W1:Y:S04]  /*63c0*/  @!P5 LDS.128 R12, [R84+0xb000] ;  /* 0x00b00000540cd984 */ /* 0x000e680000000c00 */
[----:B0-----:R3:W-:Y:S04]  /*63d0*/  @!P3 STG.E.128 desc[UR42][R28.64+0x20], R8 ;  /* 0x000020081c00b986 */ /* 0x0017e8000c101d2a */
[----:B-1----:R3:W-:Y:S02]  /*63e0*/  @!P5 STG.E.128 desc[UR42][R28.64+0x40], R12 ;  /* 0x0000400c1c00d986 */ /* 0x0027e4000c101d2a */
.L_x_362:
[----:B------:R-:W-:Y:S05]  /*63f0*/  BSYNC B0 ;  /* 0x0000000000007941 */ /* 0x000fea0003800000 */
.L_x_361:
[----:B------:R-:W-:Y:S01]  /*6400*/  @!PT LDS RZ, [RZ] ;  /* 0x00000000fffff984 */ /* 0x000fe20000000800 */
[----:B------:R-:W-:Y:S01]  /*6410*/  @!PT LDS RZ, [RZ] ;  /* 0x00000000fffff984 */ /* 0x000fe20000000800 */
[----:B------:R-:W-:Y:S01]  /*6420*/  @!PT LDS RZ, [RZ] ;  /* 0x00000000fffff984 */ /* 0x000fe20000000800 */
[----:B------:R-:W-:Y:S01]  /*6430*/  @!PT LDS RZ, [RZ] ;  /* 0x00000000fffff984 */ /* 0x000fe20000000800 */
[----:B------:R5:W-:Y:S06]  /*6440*/  MEMBAR.ALL.CTA ;  /* 0x0000000000007992 */ /* 0x000bec0000008000 */
[----:B-----5:R-:W5:Y:S01]  /*6450*/  FENCE.VIEW.ASYNC.S ;  /* 0x00000000000073c6 */ /* 0x020f620000000000 */
[----:B0-2---:R-:W-:Y:S01]  /*6460*/  @!P4 VIADD R83, R83, 0x19cc0 ;  /* 0x00019cc05353c836 */ /* 0x005fe20000000000 */
[----:B-----5:R0:W-:Y:S04]  /*6470*/  BAR.SYNC.DEFER_BLOCKING R62, 0x80 ;  /* 0x0002003e0000751d */ /* 0x0201e80000010000 */
[----:B------:R-:W-:Y:S01]  /*6480*/  @!P4 PRMT R83, RZ, 0x654, R83 ;  /* 0x00000654ff53c816 */ /* 0x000fe20000000053 */
[----:B------:R-:W-:Y:S01]  /*6490*/  VIADD R17, R17, 0x1 ;  /* 0x0000000111117836 */ /* 0x000fe20000000000 */
[----:B------:R-:W-:-:S02]  /*64a0*/  PLOP3.LUT P3, PT, PT, PT, PT, 0x8, 0x0 ;  /* 0x000000000000781c */ /* 0x000fc40003f6e170 */
[----:B------:R0:W-:Y:S02]  /*64b0*/  @!P4 SYNCS.ARRIVE.TRANS64.RED.A1T0 RZ, [R83+URZ], RZ ;  /* 0x000000ff53ffc9a7 */ /* 0x0001e4000810043f */
[----:B------:R-:W-:-:S04]  /*64c0*/  ISETP.NE.AND P4, PT, R17, 0x2, PT ;  /* 0x000000021100780c */ /* 0x000fc80003f85270 */
[----:B-1-3--:R-:W-:Y:S02]  /*64d0*/  SEL R8, RZ, 0x1, P4 ;  /* 0x00000001ff087807 */ /* 0x00afe40002000000 */
[----:B------:R-:W-:Y:S02]  /*64e0*/  SEL R17, R17, RZ, P4 ;  /* 0x000000ff11117207 */ /* 0x000fe40002000000 */
[----:B------:R-:W-:Y:S01]  /*64f0*/  LOP3.LUT R23, R23, R8, RZ, 0x3c, !PT ;  /* 0x0000000817177212 */ /* 0x000fe200078e3cff */
[----:B0-----:R-:W-:Y:S06]  /*6500*/  @P2 BRA `(.L_x_363) ;  /* 0xffffffbc00802947 */ /* 0x001fec000383ffff */
.L_x_319:
[----:B------:R-:W-:Y:S01]  /*6510*/  BSSY B0, `(.L_x_364) ;  /* 0x0000021000007945 */ /* 0x000fe20003800000 */
[----:B------:R-:W-:Y:S01]  /*6520*/  ISETP.GE.AND P1, PT, R88, 0x1, PT ;  /* 0x000000015800780c */ /* 0x000fe20003f26270 */
[----:B------:R-:W-:Y:S01]  /*6530*/  IMAD.MOV.U32 R0, RZ, RZ, RZ ;  /* 0x000000ffff007224 */ /* 0x000fe200078e00ff */
[----:B------:R-:W-:Y:S01]  /*6540*/  PLOP3.LUT P0, PT, PT, PT, PT, 0x80, 0x0 ;  /* 0x000000000000781c */ /* 0x000fe20003f0f070 */
[----:B------:R-:W-:Y:S01]  /*6550*/  IMAD.MOV.U32 R2, RZ, RZ, RZ ;  /* 0x000000ffff027224 */ /* 0x000fe200078e00ff */
[----:B------:R-:W-:Y:S01]  /*6560*/  CS2R R38, SRZ ;  /* 0x0000000000267805 */ /* 0x000fe2000001ff00 */
[----:B------:R-:W-:Y:S01]  /*6570*/  IMAD.MOV.U32 R135, RZ, RZ, RZ ;  /* 0x000000ffff877224 */ /* 0x000fe200078e00ff */
[----:B------:R-:W-:Y:S02]  /*6580*/  CS2R R30, SRZ ;  /* 0x00000000001e7805 */ /* 0x000fe4000001ff00 */
[----:B------:R-:W-:Y:S02]  /*6590*/  CS2R R20, SRZ ;  /* 0x0000000000147805 */ /* 0x000fe4000001ff00 */
[----:B----4-:R-:W-:-:S02]  /*65a0*/  CS2R R36, SRZ ;  /* 0x0000000000247805 */ /* 0x010fc4000001ff00 */
        /* <DEDUP_REMOVED lines=13> */
[----:B------:R-:W-:Y:S01]  /*6680*/  CS2R R54, SRZ ;  /* 0x0000000000367805 */ /* 0x000fe2000001ff00 */
[----:B------:R-:W-:Y:S01]  /*6690*/  IMAD.MOV.U32 R33, RZ, RZ, RZ ;  /* 0x000000ffff217224 */ /* 0x000fe200078e00ff */
[----:B------:R-:W-:Y:S02]  /*66a0*/  CS2R R56, SRZ ;  /* 0x0000000000387805 */ /* 0x000fe4000001ff00 */
[----:B------:R-:W-:Y:S02]  /*66b0*/  CS2R R34, SRZ ;  /* 0x0000000000227805 */ /* 0x000fe4000001ff00 */
[----:B------:R-:W-:Y:S01]  /*66c0*/  CS2R R6, SRZ ;  /* 0x0000000000067805 */ /* 0x000fe2000001ff00 */
[----:B------:R-:W-:Y:S02]  /*66d0*/  IMAD.MOV.U32 R58, RZ, RZ, RZ ;  /* 0x000000ffff3a7224 */ /* 0x000fe400078e00ff */
[----:B------:R-:W-:Y:S01]  /*66e0*/  IMAD.MOV.U32 R60, RZ, RZ, RZ ;  /* 0x000000ffff3c7224 */ /* 0x000fe200078e00ff */
[----:B------:R-:W-:Y:S06]  /*66f0*/  @P3 BRA `(.L_x_365) ;  /* 0x0000000000083947 */ /* 0x000fec0003800000 */
[----:B------:R-:W0:Y:S02]  /*6700*/  FENCE.VIEW.ASYNC.G ;  /* 0x00000000000073c6 */ /* 0x000e240000000100 */
[----:B0-----:R-:W-:Y:S06]  /*6710*/  BAR.ARV 0xc, 0x200 ;  /* 0x0308000000007b1d */ /* 0x001fec0000002000 */
.L_x_365:
[----:B------:R-:W-:Y:S05]  /*6720*/  BSYNC B0 ;  /* 0x0000000000007941 */ /* 0x000fea0003800000 */
.L_x_364:
[----:B------:R-:W-:Y:S02]  /*6730*/  IMAD.MOV.U32 R32, RZ, RZ, RZ ;  /* 0x000000ffff207224 */ /* 0x000fe400078e00ff */
[----:B------:R-:W-:Y:S01]  /*6740*/  IMAD.MOV.U32 R3, RZ, RZ, RZ ;  /* 0x000000ffff037224 */ /* 0x000fe200078e00ff */
[----:B------:R-:W-:Y:S06]  /*6750*/  @!P1 BRA `(.L_x_366) ;  /* 0x000000a000449947 */ /* 0x000fec0003800000 */
[----:B------:R-:W0:Y:S01]  /*6760*/  S2R R4, SR_TID.X ;  /* 0x0000000000047919 */ /* 0x000e220000002100 */
[----:B------:R-:W-:Y:S01]  /*6770*/  VIADD R30, R16, 0xf000 ;  /* 0x0000f000101e7836 */ /* 0x000fe20000000000 */
[----:B------:R-:W-:Y:S04]  /*6780*/  BSSY B6, `(.L_x_367) ;  /* 0x000001e000067945 */ /* 0x000fe80003800000 */
[----:B------:R-:W-:Y:S02]  /*6790*/  LOP3.LUT P0, RZ, R30, 0x3ff, RZ, 0xc0, !PT ;  /* 0x000003ff1eff7812 */ /* 0x000fe4000780c0ff */
[----:B0-----:R-:W-:-:S04]  /*67a0*/  IADD3 R5, R4, -0x80, RZ ;  /* 0xffffff8004057810 */ /* 0x001fc80007ffe0ff */
[----:B------:R-:W-:-:S04]  /*67b0*/  SHF.R.S32.HI R4, RZ, 0x1f, R5 ;  /* 0x0000001fff047819 */ /* 0x000fc80000011405 */
[----:B------:R-:W-:-:S04]  /*67c0*/  LEA.HI R4, R4, R5, RZ, 0x7 ;  /* 0x0000000504047211 */ /* 0x000fc800078f38ff */
[----:B------:R-:W-:-:S05]  /*67d0*/  SHF.R.S32.HI R4, RZ, 0x7, R4 ;  /* 0x00000007ff047819 */ /* 0x000fca0000011404 */
[----:B------:R-:W0:Y:S02]  /*67e0*/  SHFL.IDX PT, R0, R4, RZ, 0x1f ;  /* 0x00001fff04007589 */ /* 0x000e2400000e0000 */
[----:B0-----:R-:W-:-:S05]  /*67f0*/  IMAD.HI R2, R0, 0x55555556, RZ ;  /* 0x5555555600027827 */ /* 0x001fca00078e02ff */
[----:B------:R-:W-:-:S05]  /*6800*/  LEA.HI R3, R2, R2, RZ, 0x1 ;  /* 0x0000000202037211 */ /* 0x000fca00078f08ff */
[----:B------:R-:W-:-:S04]  /*6810*/  IMAD R3, R3, -0x3, R0 ;  /* 0xfffffffd03037824 */ /* 0x000fc800078e0200 */
[----:B------:R-:W-:-:S05]  /*6820*/  IMAD R3, R3, 0x800, R30 ;  /* 0x0000080003037824 */ /* 0x000fca00078e021e */
[----:B------:R-:W-:-:S04]  /*6830*/  SHF.R.U32.HI R3, RZ, 0x4, R3 ;  /* 0x00000004ff037819 */ /* 0x000fc80000011603 */
[----:B------:R-:W-:Y:S01]  /*6840*/  LOP3.LUT R36, R3, 0x3fff, RZ, 0xc0, !PT ;  /* 0x00003fff03247812 */ /* 0x000fe200078ec0ff */
[----:B------:R-:W-:Y:S06]  /*6850*/  @!P0 BRA `(.L_x_368) ;  /* 0x0000000000408947 */ /* 0x000fec0003800000 */
        /* <DEDUP_REMOVED lines=8> */
[----:B------:R-:W-:Y:S01]  /*68e0*/  MOV R13, RZ ;  /* 0x000000ff000d7202 */ /* 0x000fe20000000f00 */
[----:B------:R-:W-:Y:S02]  /*68f0*/  IMAD.U32 R7, RZ, RZ, UR7 ;  /* 0x00000007ff077e24 */ /* 0x000fe4000f8e00ff */
[----:B------:R-:W-:-:S02]  /*6900*/  IMAD.U32 R10, RZ, RZ, UR4 ;  /* 0x00000004ff0a7e24 */ /* 0x000fc4000f8e00ff */
[----:B------:R-:W-:Y:S02]  /*6910*/  IMAD.U32 R11, RZ, RZ, UR5 ;  /* 0x00000005ff0b7e24 */ /* 0x000fe4000f8e00ff */
[----:B------:R-:W-:Y:S02]  /*6920*/  IMAD.MOV.U32 R8, RZ, RZ, 0x70 ;  /* 0x00000070ff087424 */ /* 0x000fe400078e00ff */
[----:B0-----:R-:W-:-:S07]  /*6930*/  IMAD.MOV.U32 R12, RZ, RZ, 0x1 ;  /* 0x00000001ff0c7424 */ /* 0x001fce00078e00ff */
[----:B------:R-:W-:-:S07]  /*6940*/  LEPC R20, `(.L_x_368) ;  /* 0x000000001014794e */ /* 0x000fce0000000000 */
[----:B-1---5:R-:W-:Y:S05]  /*6950*/  CALL.ABS.NOINC R2 ;  /* 0x0000000002007343 */ /* 0x022fea0003c00000 */
.L_x_368:
[----:B------:R-:W-:Y:S05]  /*6960*/  BSYNC B6 ;  /* 0x0000000000067941 */ /* 0x000fea0003800000 */
.L_x_367:
[----:B------:R-:W2:Y:S01]  /*6970*/  LDL R2, [R1+0x38] ;  /* 0x0000380001027983 */ /* 0x000ea20000100800 */
[----:B------:R-:W-:Y:S01]  /*6980*/  ULDC.64 UR4, c[0x0][0x990] ;  /* 0x0002640000047ab9 */ /* 0x000fe20000000a00 */
[----:B------:R-:W-:Y:S02]  /*6990*/  ULDC.64 UR6, c[0x0][0x998] ;  /* 0x0002660000067ab9 */ /* 0x000fe40000000a00 */
[----:B------:R-:W3:Y:S04]  /*69a0*/  LDL R21, [R1+0x20] ;  /* 0x0000200001157983 */ /* 0x000ee80000100800 */
[----:B------:R-:W4:Y:S01]  /*69b0*/  LDL R20, [R1+0x8] ;  /* 0x0000080001147983 */ /* 0x000f220000100800 */
[----:B------:R-:W-:Y:S02]  /*69c0*/  ISETP.NE.U32.AND P0, PT, RZ, UR4, PT ;  /* 0x00000004ff007c0c */ /* 0x000fe4000bf05070 */
[----:B------:R-:W-:-:S02]  /*69d0*/  ISETP.NE.U32.AND P1, PT, RZ, UR6, PT ;  /* 0x00000006ff007c0c */ /* 0x000fc4000bf25070 */
[----:B------:R-:W-:Y:S02]  /*69e0*/  ISETP.NE.AND.EX P0, PT, RZ, UR5, PT, P0 ;  /* 0x00000005ff007c0c */ /* 0x000fe4000bf05300 */
[----:B------:R-:W-:-:S11]  /*69f0*/  ISETP.NE.AND.EX P1, PT, RZ, UR7, PT, P1 ;  /* 0x00000007ff007c0c */ /* 0x000fd6000bf25310 */
[----:B------:R-:W2:Y:S08]  /*6a00*/  @P0 LDC.64 R6, c[0x0][0x9a8] ;  /* 0x00026a00ff060b82 */ /* 0x000eb00000000a00 */
[----:B------:R-:W0:Y:S08]  /*6a10*/  @P1 LDC.64 R8, c[0x0][0x9b8] ;  /* 0x00026e00ff081b82 */ /* 0x000e300000000a00 */
[----:B------:R-:W1:Y:S08]  /*6a20*/  @P0 LDC.64 R10, c[0x0][0x9b0] ;  /* 0x00026c00ff0a0b82 */ /* 0x000e700000000a00 */
[----:B------:R-:W1:Y:S01]  /*6a30*/  @P1 LDC.64 R12, c[0x0][0x9c0] ;  /* 0x00027000ff0c1b82 */ /* 0x000e620000000a00 */
[----:B--2---:R-:W-:-:S02]  /*6a40*/  @P0 IMAD R0, R2, R6, RZ ;  /* 0x0000000602000224 */ /* 0x004fc400078e02ff */
[----:B0-----:R-:W-:Y:S02]  /*6a50*/  @P1 IMAD R4, R2, R8, RZ ;  /* 0x0000000802041224 */ /* 0x001fe400078e02ff */
[C---:B---3--:R-:W-:Y:S02]  /*6a60*/  @P0 IMAD R7, R21.reuse, R7, R0 ;  /* 0x0000000715070224 */ /* 0x048fe400078e0200 */
[----:B------:R-:W-:Y:S01]  /*6a70*/  @P0 IMAD.WIDE.U32 R2, R21, R6, RZ ;  /* 0x0000000615020225 */ /* 0x000fe200078e00ff */
[----:B----4-:R-:W-:-:S03]  /*6a80*/  @P0 SHF.R.S32.HI R15, RZ, 0x1f, R20 ;  /* 0x0000001fff0f0819 */ /* 0x010fc60000011414 */
[----:B------:R-:W-:Y:S01]  /*6a90*/  @P0 IMAD.IADD R3, R3, 0x1, R7 ;  /* 0x0000000103030824 */ /* 0x000fe200078e0207 */
[----:B------:R-:W-:Y:S01]  /*6aa0*/  @P1 SHF.R.S32.HI R7, RZ, 0x1f, R20 ;  /* 0x0000001fff071819 */ /* 0x000fe20000011414 */
[C---:B------:R-:W-:Y:S02]  /*6ab0*/  @P1 IMAD R9, R21.reuse, R9, R4 ;  /* 0x0000000915091224 */ /* 0x040fe400078e0204 */
[----:B------:R-:W-:-:S04]  /*6ac0*/  @P1 IMAD.WIDE.U32 R4, R21, R8, RZ ;  /* 0x0000000815041225 */ /* 0x000fc800078e00ff */
[----:B-1----:R-:W-:Y:S02]  /*6ad0*/  @P0 IMAD R0, R15, R10, RZ ;  /* 0x0000000a0f000224 */ /* 0x002fe400078e02ff */
[----:B------:R-:W-:Y:S02]  /*6ae0*/  @P1 IMAD R6, R7, R12, RZ ;  /* 0x0000000c07061224 */ /* 0x000fe400078e02ff */
[----:B------:R-:W-:Y:S02]  /*6af0*/  @P1 IMAD.IADD R5, R5, 0x1, R9 ;  /* 0x0000000105051824 */ /* 0x000fe400078e0209 */
[C---:B------:R-:W-:Y:S02]  /*6b00*/  @P0 IMAD R9, R20.reuse, R11, R0 ;  /* 0x0000000b14090224 */ /* 0x040fe400078e0200 */
[----:B------:R-:W-:-:S04]  /*6b10*/  @P0 IMAD.WIDE.U32 R2, R20, R10, R2 ;  /* 0x0000000a14020225 */ /* 0x000fc800078e0002 */
[C---:B------:R-:W-:Y:S02]  /*6b20*/  @P1 IMAD R11, R20.reuse, R13, R6 ;  /* 0x0000000d140b1224 */ /* 0x040fe400078e0206 */
[----:B------:R-:W-:Y:S01]  /*6b30*/  @P1 IMAD.WIDE.U32 R6, R20, R12, R4 ;  /* 0x0000000c14061225 */ /* 0x000fe200078e0004 */
[----:B------:R-:W-:Y:S01]  /*6b40*/  @P0 LEA R4, P2, R2, UR4, 0x2 ;  /* 0x0000000402040c11 */ /* 0x000fe2000f8410ff */
[----:B------:R-:W-:Y:S02]  /*6b50*/  ULDC UR4, c[0x0][0x3f4] ;  /* 0x0000fd0000047ab9 */ /* 0x000fe40000000800 */
[----:B------:R-:W-:Y:S01]  /*6b60*/  @P0 IMAD.IADD R5, R3, 0x1, R9 ;  /* 0x0000000103050824 */ /* 0x000fe200078e0209 */
[----:B------:R-:W-:Y:S01]  /*6b70*/  @P1 LEA R8, P3, R6, UR6, 0x2 ;  /* 0x0000000606081c11 */ /* 0x000fe2000f8610ff */
[----:B------:R-:W-:Y:S02]  /*6b80*/  @P1 IMAD.IADD R3, R7, 0x1, R11 ;  /* 0x0000000107031824 */ /* 0x000fe400078e020b */
[----:B------:R-:W-:Y:S01]  /*6b90*/  IMAD.MOV.U32 R0, RZ, RZ, 0x3f800000 ;  /* 0x3f800000ff007424 */ /* 0x000fe200078e00ff */
[----:B------:R-:W-:-:S02]  /*6ba0*/  @P0 LEA.HI.X R5, R2, UR5, R5, 0x2, P2 ;  /* 0x0000000502050c11 */ /* 0x000fc400090f1405 */
[----:B------:R-:W-:Y:S01]  /*6bb0*/  @P1 LEA.HI.X R9, R6, UR7, R3, 0x2, P3 ;  /* 0x0000000706091c11 */ /* 0x000fe200098f1403 */
[----:B------:R-:W-:-:S04]  /*6bc0*/  IMAD.MOV.U32 R3, RZ, RZ, 0x3f800000 ;  /* 0x3f800000ff037424 */ /* 0x000fc800078e00ff */
[----:B------:R-:W2:Y:S04]  /*6bd0*/  @P1 LDG.E R0, desc[UR42][R8.64] ;  /* 0x0000002a08001981 */ /* 0x000ea8000c1e1900 */
[----:B------:R-:W2:Y:S01]  /*6be0*/  @P0 LDG.E R3, desc[UR42][R4.64] ;  /* 0x0000002a04030981 */ /* 0x000ea2000c1e1900 */
[----:B------:R-:W-:Y:S01]  /*6bf0*/  ISETP.LT.AND P0, PT, RZ, UR4, PT ;  /* 0x00000004ff007c0c */ /* 0x000fe2000bf01270 */
[----:B------:R-:W-:Y:S01]  /*6c00*/  ULDC UR4, c[0x0][0x9d8] ;  /* 0x0002760000047ab9 */ /* 0x000fe20000000800 */
[----:B--2---:R-:W-:-:S04]  /*6c10*/  FMUL.FTZ R0, R3, R0 ;  /* 0x0000000003007220 */ /* 0x004fc80000410000 */
[----:B------:R-:W-:-:S07]  /*6c20*/  FMUL.FTZ R2, R0, UR4 ;  /* 0x0000000400027c20 */ /* 0x000fce0008410000 */
[----:B------:R-:W-:Y:S05]  /*6c30*/  @P0 BRA `(.L_x_369) ;  /* 0x0000000000400947 */ /* 0x000fea0003800000 */
[----:B------:R-:W2:Y:S02]  /*6c40*/  LDL R14, [R1+0x34] ;  /* 0x00003400010e7983 */ /* 0x000ea40000100800 */
[----:B--2---:R-:W-:-:S04]  /*6c50*/  LEA.HI R0, R14, R14, RZ, 0x1 ;  /* 0x0000000e0e007211 */ /* 0x004fc800078f08ff */
[----:B------:R-:W-:-:S05]  /*6c60*/  LOP3.LUT R0, R0, 0xfffffffe, RZ, 0xc0, !PT ;  /* 0xfffffffe00007812 */ /* 0x000fca00078ec0ff */
[----:B------:R-:W-:-:S05]  /*6c70*/  IMAD.IADD R0, R14, 0x1, -R0 ;  /* 0x000000010e007824 */ /* 0x000fca00078e0a00 */
[----:B------:R-:W-:-:S04]  /*6c80*/  SHF.L.U32 R3, R0, 0x1f, RZ ;  /* 0x0000001f00037819 */ /* 0x000fc800000006ff */
[----:B------:R0:W1:Y:S03]  /*6c90*/  SYNCS.PHASECHK.TRANS64.TRYWAIT P0, [R16+URZ+0x19c00], R3 ;  /* 0x019c0003100075a7 */ /* 0x000066000800017f */
[----:B-1----:R-:W-:Y:S05]  /*6ca0*/  @!P0 NANOSLEEP.SYNCS 0x989680 ;  /* 0x009896800000895d */ /* 0x002fea0003900000 */
[----:B------:R-:W1:Y:S01]  /*6cb0*/  @!P0 SYNCS.PHASECHK.TRANS64 P0, [R16+URZ+0x19c00], R3 ;  /* 0x019c0003100085a7 */ /* 0x000e62000800007f */
[----:B------:R-:W-:Y:S04]  /*6cc0*/  BSSY B0, `(.L_x_370) ;  /* 0x0000006000007945 */ /* 0x000fe80003800000 */
[----:B-1----:R-:W-:Y:S05]  /*6cd0*/  @P0 BRA `(.L_x_371) ;  /* 0x0000000000100947 */ /* 0x002fea0003800000 */
.L_x_372:
[----:B-1----:R1:W2:Y:S02]  /*6ce0*/  SYNCS.PHASECHK.TRANS64.TRYWAIT P0, [R16+URZ+0x19c00], R3 ;  /* 0x019c0003100075a7 */ /* 0x0022a4000800017f */
[----:B--2---:R-:W-:Y:S05]  /*6cf0*/  @!P0 NANOSLEEP.SYNCS 0x989680 ;  /* 0x009896800000895d */ /* 0x004fea0003900000 */
[----:B------:R-:W2:Y:S02]  /*6d00*/  @!P0 SYNCS.PHASECHK.TRANS64 P0, [R16+URZ+0x19c00], R3 ;  /* 0x019c0003100085a7 */ /* 0x000ea4000800007f */
[----:B--2---:R-:W-:Y:S05]  /*6d10*/  @!P0 BRA `(.L_x_372) ;  /* 0xfffffffc00f08947 */ /* 0x004fea000383ffff */
.L_x_371:
[----:B------:R-:W-:Y:S05]  /*6d20*/  BSYNC B0 ;  /* 0x0000000000007941 */ /* 0x000fea0003800000 */
.L_x_370:
[----:B------:R-:W-:Y:S05]  /*6d30*/  BRA `(.L_x_373) ;  /* 0x00000040008c7947 */ /* 0x000fea0003800000 */
.L_x_369:
[----:B------:R-:W0:Y:S01]  /*6d40*/  LDC.64 R28, c[0x0][0x3e8] ;  /* 0x0000fa00ff1c7b82 */ /* 0x000e220000000a00 */
[----:B------:R-:W-:Y:S01]  /*6d50*/  LOP3.LUT P0, RZ, R30, 0x9f, RZ, 0xc0, !PT ;  /* 0x0000009f1eff7812 */ /* 0x000fe2000780c0ff */
[----:B------:R-:W-:Y:S01]  /*6d60*/  ULDC.64 UR4, c[0x0][0x3f8] ;  /* 0x0000fe0000047ab9 */ /* 0x000fe20000000a00 */
[----:B-----5:R-:W-:Y:S01]  /*6d70*/  SHF.R.S32.HI R0, RZ, 0x1f, R24 ;  /* 0x0000001fff007819 */ /* 0x020fe20000011418 */
[----:B------:R-:W-:Y:S01]  /*6d80*/  ULDC.64 UR6, c[0x0][0x408] ;  /* 0x0001020000067ab9 */ /* 0x000fe20000000a00 */
[----:B------:R-:W-:Y:S03]  /*6d90*/  BSSY B6, `(.L_x_374) ;  /* 0x000001b000067945 */ /* 0x000fe60003800000 */
[----:B------:R-:W1:Y:S01]  /*6da0*/  LDC.64 R26, c[0x0][0x400] ;  /* 0x00010000ff1a7b82 */ /* 0x000e620000000a00 */
[C---:B------:R-:W-:Y:S02]  /*6db0*/  IMAD R3, R0.reuse, UR4, RZ ;  /* 0x0000000400037c24 */ /* 0x040fe4000f8e02ff */
[----:B------:R-:W-:-:S02]  /*6dc0*/  IMAD R5, R0, UR6, RZ ;  /* 0x0000000600057c24 */ /* 0x000fc4000f8e02ff */
[C---:B------:R-:W-:Y:S02]  /*6dd0*/  IMAD R3, R24.reuse, UR5, R3 ;  /* 0x0000000518037c24 */ /* 0x040fe4000f8e0203 */
[C---:B------:R-:W-:Y:S02]  /*6de0*/  IMAD R5, R24.reuse, UR7, R5 ;  /* 0x0000000718057c24 */ /* 0x040fe4000f8e0205 */
[----:B0-----:R-:W-:-:S04]  /*6df0*/  IMAD.WIDE.U32 R28, R24, UR4, R28 ;  /* 0x00000004181c7c25 */ /* 0x001fc8000f8e001c */
[----:B-1----:R-:W-:-:S04]  /*6e00*/  IMAD.WIDE.U32 R26, R24, UR6, R26 ;  /* 0x00000006181a7c25 */ /* 0x002fc8000f8e001a */
[----:B------:R-:W-:Y:S02]  /*6e10*/  IMAD.IADD R24, R3, 0x1, R29 ;  /* 0x0000000103187824 */ /* 0x000fe400078e021d */
[----:B------:R-:W-:Y:S01]  /*6e20*/  IMAD.IADD R30, R5, 0x1, R27 ;  /* 0x00000001051e7824 */ /* 0x000fe200078e021b */
[----:B------:R-:W-:Y:S06]  /*6e30*/  @!P0 BRA `(.L_x_375) ;  /* 0x0000000000408947 */ /* 0x000fec0003800000 */
[----:B------:R-:W-:Y:S01]  /*6e40*/  MOV R0, 0x0 ;  /* 0x0000000000007802 */ /* 0x000fe20000000f00 */
[----:B------:R-:W-:Y:S01]  /*6e50*/  ULDC.64 UR4, c[0x4][0x98] ;  /* 0x0100260000047ab9 */ /* 0x000fe20000000a00 */
[----:B------:R-:W-:Y:S01]  /*6e60*/  ULDC.64 UR6, c[0x4][0xa0] ;  /* 0x0100280000067ab9 */ /* 0x000fe20000000a00 */
[----:B------:R-:W-:Y:S01]  /*6e70*/  IMAD.U32 R4, RZ, RZ, UR4 ;  /* 0x00000004ff047e24 */ /* 0x000fe2000f8e00ff */
[----:B------:R0:W1:Y:S01]  /*6e80*/  LDC.64 R14, c[0x4][R0] ;  /* 0x01000000000e7b82 */ /* 0x0000620000000a00 */
[----:B------:R-:W-:Y:S01]  /*6e90*/  MOV R5, UR5 ;  /* 0x0000000500057c02 */ /* 0x000fe20008000f00 */
        /* <DEDUP_REMOVED lines=10> */
.L_x_375:
[----:B------:R-:W-:Y:S05]  /*6f40*/  BSYNC B6 ;  /* 0x0000000000067941 */ /* 0x000fea0003800000 */
.L_x_374:
[----:B------:R-:W2:Y:S01]  /*6f50*/  LDL R20, [R1+0x1c] ;  /* 0x00001c0001147983 */ /* 0x000ea20000100800 */
[----:B------:R-:W-:-:S03]  /*6f60*/  ULDC.U8 UR4, c[0x0][0x410] ;  /* 0x0001040000047ab9 */ /* 0x000fc60000000000 */
[----:B------:R-:W3:Y:S01]  /*6f70*/  LDL R38, [R1+0x4] ;  /* 0x0000040001267983 */ /* 0x000ee20000100800 */
[----:B------:R-:W-:Y:S01]  /*6f80*/  ISETP.NE.AND P0, PT, RZ, UR4, PT ;  /* 0x00000004ff007c0c */ /* 0x000fe2000bf05270 */
[----:B------:R-:W-:Y:S01]  /*6f90*/  BSSY B0, `(.L_x_376) ;  /* 0x00003f5000007945 */ /* 0x000fe20003800000 */
[----:B--2---:R-:W-:Y:S02]  /*6fa0*/  IMAD.IADD R20, R16, 0x1, R20 ;  /* 0x0000000110147824 */ /* 0x004fe400078e0214 */
[----:B---3--:R-:W-:-:S09]  /*6fb0*/  IMAD R6, R38, 0xc0, R22 ;  /* 0x000000c026067824 */ /* 0x008fd200078e0216 */
[----:B------:R-:W-:Y:S05]  /*6fc0*/  @!P0 BRA `(.L_x_377) ;  /* 0x0000001800c88947 */ /* 0x000fea0003800000 */
[----:B------:R-:W-:-:S03]  /*6fd0*/  UMOV UR4, 0xffffffff ;  /* 0xffffffff00047882 */ /* 0x000fc60000000000 */
[----:B------:R-:W-:Y:S05]  /*6fe0*/  BRA.DIV UR4, `(.L_x_378) ;  /* 0x0000012204a47947 */ /* 0x000fea000b800000 */
[----:B------:R-:W0:Y:S04]  /*6ff0*/  SHFL.IDX PT, R28, R28, RZ, 0x1e1f ;  /* 0x001e1fff1c1c7589 */ /* 0x000e2800000e0000 */
[----:B------:R1:W2:Y:S04]  /*7000*/  SHFL.IDX PT, R14, R26, RZ, 0x1e1f ;  /* 0x001e1fff1a0e7589 */ /* 0x0002a800000e0000 */
[----:B------:R1:W3:Y:S04]  /*7010*/  SHFL.IDX PT, R0, R24, RZ, 0x1e1f ;  /* 0x001e1fff18007589 */ /* 0x0002e800000e0000 */
[----:B------:R1:W4:Y:S02]  /*7020*/  SHFL.IDX PT, R3, R30, RZ, 0x1e1f ;  /* 0x001e1fff1e037589 */ /* 0x00032400000e0000 */
.L_x_580:
[----:B------:R-:W5:Y:S01]  /*7030*/  LDL R5, [R1+0x34] ;  /* 0x0000340001057983 */ /* 0x000f620000100800 */
[----:B------:R-:W-:Y:S01]  /*7040*/  ULDC UR4, c[0x0][0x448] ;  /* 0x0001120000047ab9 */ /* 0x000fe20000000800 */
[----:B------:R-:W-:Y:S01]  /*7050*/  BSSY B1, `(.L_x_379) ;  /* 0x000002e000017945 */ /* 0x000fe20003800000 */
[----:B------:R-:W-:Y:S01]  /*7060*/  IMAD R37, R25, UR4, RZ ;  /* 0x0000000419257c24 */ /* 0x000fe2000f8e02ff */
[----:B-1----:R-:W-:Y:S02]  /*7070*/  CS2R R30, SRZ ;  /* 0x00000000001e7805 */ /* 0x002fe4000001ff00 */
[----:B------:R-:W-:Y:S02]  /*7080*/  CS2R R24, SRZ ;  /* 0x0000000000187805 */ /* 0x000fe4000001ff00 */
[----:B------:R-:W-:Y:S02]  /*7090*/  CS2R R8, SRZ ;  /* 0x0000000000087805 */ /* 0x000fe4000001ff00 */
[----:B------:R-:W-:-:S02]  /*70a0*/  CS2R R26, SRZ ;  /* 0x00000000001a7805 */ /* 0x000fc4000001ff00 */
[----:B------:R-:W-:Y:S02]  /*70b0*/  ISETP.GE.AND P0, PT, R6, R37, PT ;  /* 0x000000250600720c */ /* 0x000fe40003f06270 */
[----:B------:R-:W-:Y:S02]  /*70c0*/  CS2R R12, SRZ ;  /* 0x00000000000c7805 */ /* 0x000fe4000001ff00 */
[----:B------:R-:W-:Y:S02]  /*70d0*/  CS2R R10, SRZ ;  /* 0x00000000000a7805 */ /* 0x000fe4000001ff00 */
[----:B-----5:R-:W-:-:S04]  /*70e0*/  LEA.HI R4, R5, R5, RZ, 0x1 ;  /* 0x0000000505047211 */ /* 0x020fc800078f08ff */
[----:B------:R-:W-:-:S05]  /*70f0*/  LOP3.LUT R4, R4, 0xfffffffe, RZ, 0xc0, !PT ;  /* 0xfffffffe04047812 */ /* 0x000fca00078ec0ff */
[----:B------:R-:W-:-:S05]  /*7100*/  IMAD.IADD R4, R5, 0x1, -R4 ;  /* 0x0000000105047824 */ /* 0x000fca00078e0a04 */
[----:B------:R-:W-:Y:S01]  /*7110*/  SHF.L.U32 R21, R4, 0x1f, RZ ;  /* 0x0000001f04157819 */ /* 0x000fe200000006ff */
[----:B------:R-:W-:Y:S06]  /*7120*/  @P0 BRA `(.L_x_380) ;  /* 0x0000000000800947 */ /* 0x000fec0003800000 */
[----:B------:R-:W4:Y:S01]  /*7130*/  LDL R15, [R1+0x10] ;  /* 0x00001000010f7983 */ /* 0x000f220000100800 */
[----:B------:R-:W-:-:S03]  /*7140*/  ULDC UR4, c[0x0][0x3f4] ;  /* 0x0000fd0000047ab9 */ /* 0x000fc60000000800 */
[----:B------:R-:W4:Y:S04]  /*7150*/  LDL R40, [R1+0x50] ;  /* 0x0000500001287983 */ /* 0x000f280000100800 */
[----:B------:R-:W4:Y:S01]  /*7160*/  LDL R39, [R1+0x4c] ;  /* 0x00004c0001277983 */ /* 0x000f220000100800 */
[----:B------:R-:W-:Y:S02]  /*7170*/  ISETP.GE.AND P5, PT, R152, UR4, PT ;  /* 0x0000000498007c0c */ /* 0x000fe4000bfa6270 */
[----:B------:R-:W-:Y:S02]  /*7180*/  CS2R R26, SRZ ;  /* 0x00000000001a7805 */ /* 0x000fe4000001ff00 */
[----:B------:R-:W-:Y:S02]  /*7190*/  ISETP.GE.AND P1, PT, R157, UR4, PT ;  /* 0x000000049d007c0c */ /* 0x000fe4000bf26270 */
[----:B------:R-:W-:-:S02]  /*71a0*/  CS2R R30, SRZ ;  /* 0x00000000001e7805 */ /* 0x000fc4000001ff00 */
[----:B------:R-:W-:-:S05]  /*71b0*/  CS2R R12, SRZ ;  /* 0x00000000000c7805 */ /* 0x000fca000001ff00 */
[----:B------:R-:W-:Y:S02]  /*71c0*/  @!P5 SHF.R.S32.HI R7, RZ, 0x1f, R152 ;  /* 0x0000001fff07d819 */ /* 0x000fe40000011498 */
[CC--:B0-----:R-:W-:Y:S02]  /*71d0*/  @!P5 IADD3 R4, P2, R152.reuse, R28.reuse, RZ ;  /* 0x0000001c9804d210 */ /* 0x0c1fe40007f5e0ff */
[C---:B------:R-:W-:Y:S02]  /*71e0*/  @!P1 IADD3 R32, P4, R157.reuse, R28, RZ ;  /* 0x0000001c9d209210 */ /* 0x040fe40007f9e0ff */
[-C--:B--2---:R-:W-:Y:S01]  /*71f0*/  @!P5 IADD3 R6, P3, R152, R14.reuse, RZ ;  /* 0x0000000e9806d210 */ /* 0x084fe20007f7e0ff */
[----:B---3--:R-:W-:Y:S01]  /*7200*/  @!P5 IMAD.X R5, R0, 0x1, R7, P2 ;  /* 0x000000010005d824 */ /* 0x008fe200010e0607 */
[----:B------:R-:W-:Y:S02]  /*7210*/  @!P1 IADD3 R34, P2, R157, R14, RZ ;  /* 0x0000000e9d229210 */ /* 0x000fe40007f5e0ff */
[----:B----4-:R-:W-:-:S02]  /*7220*/  @!P5 IADD3.X R7, R3, R7, RZ, P3, !PT ;  /* 0x000000070307d210 */ /* 0x010fc40001ffe4ff */
[----:B------:R-:W-:Y:S02]  /*7230*/  CS2R R24, SRZ ;  /* 0x0000000000187805 */ /* 0x000fe4000001ff00 */
[----:B------:R-:W-:Y:S02]  /*7240*/  CS2R R10, SRZ ;  /* 0x00000000000a7805 */ /* 0x000fe4000001ff00 */
[----:B------:R-:W-:Y:S01]  /*7250*/  CS2R R8, SRZ ;  /* 0x0000000000087805 */ /* 0x000fe2000001ff00 */
[----:B------:R1:W5:Y:S04]  /*7260*/  @!P5 LD.E.64 R26, desc[UR42][R4.64] ;  /* 0x0000002a041ad980 */ /* 0x000368000c101b00 */
[----:B------:R1:W5:Y:S01]  /*7270*/  @!P5 LD.E.64 R30, desc[UR42][R6.64] ;  /* 0x0000002a061ed980 */ /* 0x000362000c101b00 */
[----:B------:R-:W-:Y:S01]  /*7280*/  ISETP.GE.AND P0, PT, R15, UR4, PT ;  /* 0x000000040f007c0c */ /* 0x000fe2000bf06270 */
[----:B------:R-:W-:-:S02]  /*7290*/  @!P1 IMAD.X R33, R0, 0x1, R40, P4 ;  /* 0x0000000100219824 */ /* 0x000fc400020e0628 */
[----:B------:R-:W-:-:S03]  /*72a0*/  @!P1 IMAD.X R35, R3, 0x1, R40, P2 ;  /* 0x0000000103239824 */ /* 0x000fc600010e0628 */
[----:B------:R1:W5:Y:S07]  /*72b0*/  @!P1 LD.E.64 R12, desc[UR42][R32.64] ;  /* 0x0000002a200c9980 */ /* 0x00036e000c101b00 */
[C---:B------:R-:W-:Y:S01]  /*72c0*/  @!P0 IADD3 R28, P3, R15.reuse, R28, RZ ;  /* 0x0000001c0f1c8210 */ /* 0x040fe20007f7e0ff */
[----:B------:R1:W5:Y:S01]  /*72d0*/  @!P1 LD.E.64 R24, desc[UR42][R34.64] ;  /* 0x0000002a22189980 */ /* 0x000362000c101b00 */
[----:B------:R-:W-:-:S03]  /*72e0*/  @!P0 IADD3 R14, P4, R15, R14, RZ ;  /* 0x0000000e0f0e8210 */ /* 0x000fc60007f9e0ff */
[--C-:B------:R-:W-:Y:S02]  /*72f0*/  @!P0 IMAD.X R29, R0, 0x1, R39.reuse, P3 ;  /* 0x00000001001d8824 */ /* 0x100fe400018e0627 */
[----:B------:R-:W-:-:S03]  /*7300*/  @!P0 IMAD.X R15, R3, 0x1, R39, P4 ;  /* 0x00000001030f8824 */ /* 0x000fc600020e0627 */
[----:B------:R1:W5:Y:S04]  /*7310*/  @!P0 LD.E.64 R10, desc[UR42][R28.64] ;  /* 0x0000002a1c0a8980 */ /* 0x000368000c101b00 */
[----:B------:R1:W5:Y:S02]  /*7320*/  @!P0 LD.E.64 R8, desc[UR42][R14.64] ;  /* 0x0000002a0e088980 */ /* 0x000364000c101b00 */
.L_x_380:
[----:B------:R-:W-:Y:S05]  /*7330*/  BSYNC B1 ;  /* 0x0000000000017941 */ /* 0x000fea0003800000 */
.L_x_379:
[----:B------:R-:W0:Y:S01]  /*7340*/  SYNCS.PHASECHK.TRANS64.TRYWAIT P0, [R16+URZ+0x19c00], R21 ;  /* 0x019c0015100075a7 */ /* 0x000e22000800017f */
[----:B---3--:R-:W-:Y:S01]  /*7350*/  IMAD R0, R38, -0xc0, R37 ;  /* 0xffffff4026007824 */ /* 0x008fe200078e0225 */
[----:B------:R-:W-:Y:S04]  /*7360*/  BSSY B1, `(.L_x_381) ;  /* 0x0000004000017945 */ /* 0x000fe80003800000 */
[----:B----4-:R-:W-:-:S04]  /*7370*/  VIMNMX R3, R0, 0xc0, PT ;  /* 0x000000c000037848 */ /* 0x010fc80003fe0100 */
[----:B------:R-:W-:Y:S01]  /*7380*/  ISETP.GE.AND P1, PT, R22, R3, PT ;  /* 0x000000031600720c */ /* 0x000fe20003f26270 */
[----:B0-----:R-:W-:-:S12]  /*7390*/  @!P0 BRA `(.L_x_382) ;  /* 0x0000012000288947 */ /* 0x001fd80003800000 */
.L_x_581:
[----:B------:R-:W-:Y:S05]  /*73a0*/  BSYNC B1 ;  /* 0x0000000000017941 */ /* 0x000fea0003800000 */
.L_x_381:
[----:B------:R-:W-:Y:S05]  /*73b0*/  @P1 BRA `(.L_x_383) ;  /* 0x0000003800c81947 */ /* 0x000fea0003800000 */
[----:B------:R-:W3:Y:S01]  /*73c0*/  LDL R3, [R1+0x10] ;  /* 0x0000100001037983 */ /* 0x000ee20000100800 */
[----:B------:R-:W4:Y:S01]  /*73d0*/  LDC R0, c[0x0][0x3f4] ;  /* 0x0000fd00ff007b82 */ /* 0x000f220000000800 */
[----:B------:R-:W-:Y:S01]  /*73e0*/  BSSY B1, `(.L_x_384) ;  /* 0x000007b000017945 */ /* 0x000fe20003800000 */
[-C--:B----4-:R-:W-:Y:S02]  /*73f0*/  ISETP.GE.AND P0, PT, R152, R0.reuse, PT ;  /* 0x000000009800720c */ /* 0x090fe40003f06270 */
[-C--:B------:R-:W-:Y:S02]  /*7400*/  ISETP.GE.AND P1, PT, R157, R0.reuse, PT ;  /* 0x000000009d00720c */ /* 0x080fe40003f26270 */
[----:B---3--:R-:W-:-:S09]  /*7410*/  ISETP.GE.AND P2, PT, R3, R0, PT ;  /* 0x000000000300720c */ /* 0x008fd20003f46270 */
[----:B------:R-:W-:Y:S05]  /*7420*/  @P0 BRA `(.L_x_385) ;  /* 0x0000000400d80947 */ /* 0x000fea0003800000 */
[----:B-1----:R-:W1:Y:S01]  /*7430*/  LDS.128 R4, [R20+0xf000] ;  /* 0x00f0000014047984 */ /* 0x002e620000000c00 */
[----:B-----5:R-:W-:Y:S02]  /*7440*/  SHF.R.U32.HI R15, RZ, 0x8, R27 ;  /* 0x00000008ff0f7819 */ /* 0x020fe4000001161b */
[----:B--2---:R-:W-:Y:S02]  /*7450*/  LOP3.LUT R14, R27, 0xff, RZ, 0xc0, !PT ;  /* 0x000000ff1b0e7812 */ /* 0x004fe400078ec0ff */
[----:B------:R-:W-:Y:S02]  /*7460*/  LOP3.LUT R15, R15, 0xff, RZ, 0xc0, !PT ;  /* 0x000000ff0f0f7812 */ /* 0x000fe400078ec0ff */
[----:B------:R-:W-:Y:S02]  /*7470*/  SHF.R.U32.HI R29, RZ, 0x8, R31 ;  /* 0x00000008ff1d7819 */ /* 0x000fe4000001161f */
[----:B------:R-:W-:Y:S02]  /*7480*/  PRMT R14, R15, 0x7604, R14 ;  /* 0x000076040f0e7816 */ /* 0x000fe4000000000e */
[----:B------:R-:W-:-:S02]  /*7490*/  LOP3.LUT R28, R31, 0xff, RZ, 0xc0, !PT ;  /* 0x000000ff1f1c7812 */ /* 0x000fc400078ec0ff */
[----:B------:R-:W-:Y:S02]  /*74a0*/  LOP3.LUT R29, R29, 0xff, RZ, 0xc0, !PT ;  /* 0x000000ff1d1d7812 */ /* 0x000fe400078ec0ff */
[----:B------:R-:W-:Y:S02]  /*74b0*/  SHF.R.U32.HI R32, RZ, 0x10, R31 ;  /* 0x00000010ff207819 */ /* 0x000fe4000001161f */
[----:B------:R-:W-:Y:S02]  /*74c0*/  SHF.R.U32.HI R33, RZ, 0x10, R27 ;  /* 0x00000010ff217819 */ /* 0x000fe4000001161b */
[----:B------:R-:W-:Y:S02]  /*74d0*/  SHF.R.U32.HI R15, RZ, 0x8, R30 ;  /* 0x00000008ff0f7819 */ /* 0x000fe4000001161e */
[----:B------:R-:W-:Y:S02]  /*74e0*/  SHF.R.U32.HI R3, RZ, 0x8, R26 ;  /* 0x00000008ff037819 */ /* 0x000fe4000001161a */
[----:B------:R-:W-:Y:S01]  /*74f0*/  PRMT R28, R29, 0x7604, R28 ;  /* 0x000076041d1c7816 */ /* 0x000fe2000000001c */
[----:B------:R-:W-:Y:S01]  /*7500*/  IMAD.U32 R29, R32, 0x10000, RZ ;  /* 0x00010000201d7824 */ /* 0x000fe200078e00ff */
[----:B0-----:R-:W-:Y:S01]  /*7510*/  LOP3.LUT R21, R15, 0xff, RZ, 0xc0, !PT ;  /* 0x000000ff0f157812 */ /* 0x001fe200078ec0ff */
[----:B------:R-:W-:Y:S01]  /*7520*/  IMAD.U32 R15, R33, 0x10000, RZ ;  /* 0x00010000210f7824 */ /* 0x000fe200078e00ff */
[----:B------:R-:W-:-:S02]  /*7530*/  LOP3.LUT R0, R26, 0xff, RZ, 0xc0, !PT ;  /* 0x000000ff1a007812 */ /* 0x000fc400078ec0ff */
[----:B------:R-:W-:Y:S02]  /*7540*/  LOP3.LUT R3, R3, 0xff, RZ, 0xc0, !PT ;  /* 0x000000ff03037812 */ /* 0x000fe400078ec0ff */
[----:B------:R-:W-:Y:S02]  /*7550*/  LOP3.LUT R29, R28, 0xff0000, R29, 0xf8, !PT ;  /* 0x00ff00001c1d7812 */ /* 0x000fe400078ef81d */
[----:B------:R-:W-:Y:S02]  /*7560*/  PRMT R3, R3, 0x7604, R0 ;  /* 0x0000760403037816 */ /* 0x000fe40000000000 */
[----:B------:R-:W-:Y:S02]  /*7570*/  LOP3.LUT R0, R30, 0xff, RZ, 0xc0, !PT ;  /* 0x000000ff1e007812 */ /* 0x000fe400078ec0ff */
[----:B------:R-:W-:Y:S02]  /*7580*/  LOP3.LUT R15, R14, 0xff0000, R15, 0xf8, !PT ;  /* 0x00ff00000e0f7812 */ /* 0x000fe400078ef80f */
[----:B------:R-:W-:-:S02]  /*7590*/  LOP3.LUT R32, R29, 0xff000000, R31, 0xf8, !PT ;  /* 0xff0000001d207812 */ /* 0x000fc400078ef81f */
[----:B------:R-:W-:Y:S02]  /*75a0*/  PRMT R21, R21, 0x7604, R0 ;  /* 0x0000760415157816 */ /* 0x000fe40000000000 */
[----:B------:R-:W-:Y:S02]  /*75b0*/  LOP3.LUT R27, R15, 0xff000000, R27, 0xf8, !PT ;  /* 0xff0000000f1b7812 */ /* 0x000fe400078ef81b */
[----:B-1----:R-:W-:Y:S02]  /*75c0*/  F2FP.F16.E4M3.UNPACK_B R0, R6.H1 ;  /* 0x00000006ff00723e */ /* 0x002fe400030006ff */
[----:B------:R-:W-:Y:S02]  /*75d0*/  F2FP.F16.E4M3.UNPACK_B R33, R32 ;  /* 0x00000020ff21723e */ /* 0x000fe400020006ff */
[----:B------:R-:W-:Y:S01]  /*75e0*/  LOP3.LUT R21, R21, 0xff0000, R30, 0xf8, !PT ;  /* 0x00ff000015157812 */ /* 0x000fe200078ef81e */
[--C-:B------:R-:W-:Y:S01]  /*75f0*/  HADD2.F32 R15, -RZ, R0.reuse.H1_H1 ;  /* 0x30000000ff0f7230 */ /* 0x100fe20000004100 */
[----:B------:R-:W-:Y:S01]  /*7600*/  F2FP.F16.E4M3.UNPACK_B R29, R27 ;  /* 0x0000001bff1d723e */ /* 0x000fe200020006ff */
[----:B------:R-:W-:Y:S01]  /*7610*/  HADD2.F32 R34, -RZ, R33.H1_H1 ;  /* 0x30000021ff227230 */ /* 0x000fe20000004100 */
[----:B------:R-:W-:Y:S01]  /*7620*/  LOP3.LUT R3, R3, 0xff0000, R26, 0xf8, !PT ;  /* 0x00ff000003037812 */ /* 0x000fe200078ef81a */
[----:B------:R-:W-:Y:S01]  /*7630*/  HADD2.F32 R14, -RZ, R0.H0_H0 ;  /* 0x20000000ff0e7230 */ /* 0x000fe20000004100 */
[----:B------:R-:W-:Y:S01]  /*7640*/  LOP3.LUT R31, R21, 0xff000000, R30, 0xf8, !PT ;  /* 0xff000000151f7812 */ /* 0x000fe200078ef81e */
[----:B------:R-:W-:Y:S01]  /*7650*/  HADD2.F32 R30, -RZ, R29.H1_H1 ;  /* 0x3000001dff1e7230 */ /* 0x000fe20000004100 */
[----:B------:R-:W-:Y:S01]  /*7660*/  LOP3.LUT R28, R3, 0xff000000, R26, 0xf8, !PT ;  /* 0xff000000031c7812 */ /* 0x000fe200078ef81a */
[----:B------:R-:W-:Y:S01]  /*7670*/  FMUL.FTZ R35, R15, R34 ;  /* 0x000000220f237220 */ /* 0x000fe20000410000 */
[----:B------:R-:W-:-:S02]  /*7680*/  F2FP.F16.E4M3.UNPACK_B R3, R6 ;  /* 0x00000006ff03723e */ /* 0x000fc400020006ff */
[-C--:B------:R-:W-:Y:S01]  /*7690*/  FMUL.FTZ R15, R15, R30.reuse ;  /* 0x0000001e0f0f7220 */ /* 0x080fe20000410000 */
[-C--:B------:R-:W-:Y:S01]  /*76a0*/  F2FP.F16.E4M3.UNPACK_B R21, R7.reuse ;  /* 0x00000007ff15723e */ /* 0x080fe200020006ff */
[C---:B------:R-:W-:Y:S01]  /*76b0*/  FFMA.FTZ R37, R14.reuse, R30, -R35 ;  /* 0x0000001e0e257223 */ /* 0x040fe20000010823 */
[----:B------:R-:W-:Y:S01]  /*76c0*/  F2FP.F16.E4M3.UNPACK_B R26, R7.H1 ;  /* 0x00000007ff1a723e */ /* 0x000fe200030006ff */
[----:B------:R-:W-:Y:S01]  /*76d0*/  FFMA.FTZ R40, R14, R34, R15 ;  /* 0x000000220e287223 */ /* 0x000fe2000001000f */
[-C--:B------:R-:W-:Y:S01]  /*76e0*/  F2FP.F16.E4M3.UNPACK_B R6, R5.reuse ;  /* 0x00000005ff06723e */ /* 0x080fe200020006ff */
[----:B------:R-:W-:Y:S01]  /*76f0*/  HADD2.F32 R30, -RZ, R33.H0_H0 ;  /* 0x20000021ff1e7230 */ /* 0x000fe20000004100 */
[----:B------:R-:W-:Y:S01]  /*7700*/  F2FP.F16.E4M3.UNPACK_B R7, R5.H1 ;  /* 0x00000005ff07723e */ /* 0x000fe200030006ff */
[----:B------:R-:W-:Y:S01]  /*7710*/  HADD2.F32 R5, -RZ, R3.H1_H1 ;  /* 0x30000003ff057230 */ /* 0x000fe20000004100 */
[----:B------:R-:W-:Y:S01]  /*7720*/  F2FP.F16.E4M3.UNPACK_B R32, R32.H1 ;  /* 0x00000020ff20723e */ /* 0x000fe200030006ff */
[----:B------:R-:W-:Y:S01]  /*7730*/  HADD2.F32 R14, -RZ, R29.H0_H0 ;  /* 0x2000001dff0e7230 */ /* 0x000fe20000004100 */
[----:B------:R-:W-:Y:S01]  /*7740*/  F2FP.F16.E4M3.UNPACK_B R27, R27.H1 ;  /* 0x0000001bff1b723e */ /* 0x000fe200030006ff */
[----:B------:R-:W-:-:S02]  /*7750*/  HADD2.F32 R3, -RZ, R3.H0_H0 ;  /* 0x20000003ff037230 */ /* 0x000fc40000004100 */
[C---:B------:R-:W-:Y:S01]  /*7760*/  FMUL.FTZ R38, R5.reuse, R30 ;  /* 0x0000001e05267220 */ /* 0x040fe20000410000 */
[----:B------:R-:W-:Y:S02]  /*7770*/  HADD2.F32 R34, -RZ, R32.H0_H0 ;  /* 0x20000020ff227230 */ /* 0x000fe40000004100 */
[-C--:B------:R-:W-:Y:S01]  /*7780*/  FMUL.FTZ R15, R5, R14.reuse ;  /* 0x0000000e050f7220 */ /* 0x080fe20000410000 */
[----:B------:R-:W-:Y:S02]  /*7790*/  HADD2.F32 R5, -RZ, R21.H1_H1 ;  /* 0x30000015ff057230 */ /* 0x000fe40000004100 */
[C---:B------:R-:W-:Y:S01]  /*77a0*/  FFMA.FTZ R38, R3.reuse, R14, -R38 ;  /* 0x0000000e03267223 */ /* 0x040fe20000010826 */
[----:B------:R-:W-:Y:S02]  /*77b0*/  HADD2.F32 R14, -RZ, R27.H0_H0 ;  /* 0x2000001bff0e7230 */ /* 0x000fe40000004100 */
[----:B------:R-:W-:Y:S01]  /*77c0*/  FFMA.FTZ R35, R3, R30, R15 ;  /* 0x0000001e03237223 */ /* 0x000fe2000001000f */
[----:B------:R-:W-:-:S02]  /*77d0*/  HADD2.F32 R21, -RZ, R21.H0_H0 ;  /* 0x20000015ff157230 */ /* 0x000fc40000004100 */
[C---:B------:R-:W-:Y:S01]  /*77e0*/  FMUL.FTZ R30, R5.reuse, R34 ;  /* 0x00000022051e7220 */ /* 0x040fe20000410000 */
[----:B------:R-:W-:Y:S02]  /*77f0*/  HADD2.F32 R32, -RZ, R32.H1_H1 ;  /* 0x30000020ff207230 */ /* 0x000fe40000004100 */
[----:B------:R-:W-:Y:S01]  /*7800*/  FMUL.FTZ R42, R5, R14 ;  /* 0x0000000e052a7220 */ /* 0x000fe20000410000 */
[--C-:B------:R-:W-:Y:S01]  /*7810*/  HADD2.F32 R3, -RZ, R26.reuse.H1_H1 ;  /* 0x3000001aff037230 */ /* 0x100fe20000004100 */
[----:B------:R-:W-:Y:S01]  /*7820*/  F2FP.F16.E4M3.UNPACK_B R0, R4 ;  /* 0x00000004ff00723e */ /* 0x000fe200020006ff */
[----:B------:R-:W-:Y:S02]  /*7830*/  HADD2.F32 R27, -RZ, R27.H1_H1 ;  /* 0x3000001bff1b7230 */ /* 0x000fe40000004100 */
[----:B------:R-:W-:Y:S01]  /*7840*/  FFMA.FTZ R39, R21, R14, -R30 ;  /* 0x0000000e15277223 */ /* 0x000fe2000001081e */
[----:B------:R-:W-:Y:S02]  /*7850*/  HADD2.F32 R26, -RZ, R26.H0_H0 ;  /* 0x2000001aff1a7230 */ /* 0x000fe40000004100 */
[C---:B------:R-:W-:Y:S01]  /*7860*/  FMUL.FTZ R5, R3.reuse, R32 ;  /* 0x0000002003057220 */ /* 0x040fe20000410000 */
[----:B------:R-:W-:Y:S01]  /*7870*/  F2FP.F16.E4M3.UNPACK_B R15, R31 ;  /* 0x0000001fff0f723e */ /* 0x000fe200020006ff */
[-C--:B------:R-:W-:Y:S01]  /*7880*/  FMUL.FTZ R3, R3, R27.reuse ;  /* 0x0000001b03037220 */ /* 0x080fe20000410000 */
[----:B------:R-:W-:Y:S01]  /*7890*/  F2FP.F16.E4M3.UNPACK_B R4, R4.H1 ;  /* 0x00000004ff04723e */ /* 0x000fe200030006ff */
[----:B------:R-:W-:Y:S01]  /*78a0*/  FFMA.FTZ R42, R21, R34, R42 ;  /* 0x00000022152a7223 */ /* 0x000fe2000001002a */
[----:B------:R-:W-:Y:S01]  /*78b0*/  F2FP.F16.E4M3.UNPACK_B R14, R28 ;  /* 0x0000001cff0e723e */ /* 0x000fe200020006ff */
[----:B------:R-:W-:Y:S01]  /*78c0*/  FFMA.FTZ R34, R26, R27, -R5 ;  /* 0x0000001b1a227223 */ /* 0x000fe20000010805 */
[----:B------:R-:W-:-:S02]  /*78d0*/  HADD2.F32 R27, -RZ, R15.H1_H1 ;  /* 0x3000000fff1b7230 */ /* 0x000fc40000004100 */
[----:B------:R-:W-:Y:S01]  /*78e0*/  FFMA.FTZ R41, R26, R32, R3 ;  /* 0x000000201a297223 */ /* 0x000fe20000010003 */
[----:B------:R-:W-:Y:S01]  /*78f0*/  HADD2.F32 R21, -RZ, R15.H0_H0 ;  /* 0x2000000fff157230 */ /* 0x000fe20000004100 */
[----:B------:R-:W-:Y:S01]  /*7900*/  F2FP.F16.E4M3.UNPACK_B R28, R28.H1 ;  /* 0x0000001cff1c723e */ /* 0x000fe200030006ff */
[----:B------:R-:W-:Y:S01]  /*7910*/  HADD2.F32 R5, -RZ, R4.H1_H1 ;  /* 0x30000004ff057230 */ /* 0x000fe20000004100 */
[----:B------:R-:W-:Y:S01]  /*7920*/  F2FP.F16.E4M3.UNPACK_B R31, R31.H1 ;  /* 0x0000001fff1f723e */ /* 0x000fe200030006ff */
[----:B------:R-:W-:Y:S02]  /*7930*/  HADD2.F32 R15, -RZ, R14.H1_H1 ;  /* 0x3000000eff0f7230 */ /* 0x000fe40000004100 */
[----:B------:R-:W-:Y:S02]  /*7940*/  HADD2.F32 R3, -RZ, R0.H1_H1 ;  /* 0x30000000ff037230 */ /* 0x000fe40000004100 */
[----:B------:R-:W-:Y:S01]  /*7950*/  FMUL.FTZ R29, R5, R27 ;  /* 0x0000001b051d7220 */ /* 0x000fe20000410000 */
[----:B------:R-:W-:-:S02]  /*7960*/  HADD2.F32 R4, -RZ, R4.H0_H0 ;  /* 0x20000004ff047230 */ /* 0x000fc40000004100 */
[----:B------:R-:W-:Y:S01]  /*7970*/  FMUL.FTZ R33, R5, R15 ;  /* 0x0000000f05217220 */ /* 0x000fe20000410000 */
[----:B------:R-:W-:Y:S02]  /*7980*/  HADD2.F32 R14, -RZ, R14.H0_H0 ;  /* 0x2000000eff0e7230 */ /* 0x000fe40000004100 */
[C---:B------:R-:W-:Y:S01]  /*7990*/  FMUL.FTZ R5, R3.reuse, R21 ;  /* 0x0000001503057220 */ /* 0x040fe20000410000 */
[----:B------:R-:W-:Y:S02]  /*79a0*/  HADD2.F32 R0, -RZ, R0.H0_H0 ;  /* 0x20000000ff007230 */ /* 0x000fe40000004100 */
[C---:B------:R-:W-:Y:S01]  /*79b0*/  FFMA.FTZ R29, R4.reuse, R15, -R29 ;  /* 0x0000000f041d7223 */ /* 0x040fe2000001081d */
[----:B------:R-:W-:Y:S01]  /*79c0*/  FFMA.FTZ R30, R4, R27, R33 ;  /* 0x0000001b041e7223 */ /* 0x000fe20000010021 */
[-C--:B------:R-:W-:Y:S01]  /*79d0*/  FMUL.FTZ R26, R3, R14.reuse ;  /* 0x0000000e031a7220 */ /* 0x080fe20000410000 */
[----:B------:R-:W-:Y:S02]  /*79e0*/  HADD2.F32 R4, -RZ, R28.H1_H1 ;  /* 0x3000001cff047230 */ /* 0x000fe40000004100 */
[----:B------:R-:W-:Y:S01]  /*79f0*/  FFMA.FTZ R15, R0, R14, -R5 ;  /* 0x0000000e000f7223 */ /* 0x000fe20000010805 */
[----:B------:R-:W-:-:S02]  /*7a00*/  HADD2.F32 R3, -RZ, R7.H1_H1 ;  /* 0x30000007ff037230 */ /* 0x000fc40000004100 */
[----:B------:R-:W-:Y:S01]  /*7a10*/  FFMA.FTZ R26, R0, R21, R26 ;  /* 0x00000015001a7223 */ /* 0x000fe2000001001a */
[--C-:B------:R-:W-:Y:S02]  /*7a20*/  HADD2.F32 R14, -RZ, R31.reuse.H1_H1 ;  /* 0x3000001fff0e7230 */ /* 0x100fe40000004100 */
[----:B------:R-:W-:Y:S02]  /*7a30*/  HADD2.F32 R31, -RZ, R31.H0_H0 ;  /* 0x2000001fff1f7230 */ /* 0x000fe40000004100 */
[C---:B------:R-:W-:Y:S01]  /*7a40*/  FMUL.FTZ R21, R3.reuse, R4 ;  /* 0x0000000403157220 */ /* 0x040fe20000410000 */
[----:B------:R-:W-:Y:S02]  /*7a50*/  HADD2.F32 R0, -RZ, R6.H1_H1 ;  /* 0x30000006ff007230 */ /* 0x000fe40000004100 */
[----:B------:R-:W-:Y:S02]  /*7a60*/  HADD2.F32 R5, -RZ, R28.H0_H0 ;  /* 0x2000001cff057230 */ /* 0x000fe40000004100 */
[----:B------:R-:W-:Y:S01]  /*7a70*/  FMUL.FTZ R28, R3, R14 ;  /* 0x0000000e031c7220 */ /* 0x000fe20000410000 */
[----:B------:R-:W-:-:S02]  /*7a80*/  HADD2.F32 R7, -RZ, R7.H0_H0 ;  /* 0x20000007ff077230 */ /* 0x000fc40000004100 */
[C---:B------:R-:W-:Y:S01]  /*7a90*/  FMUL.FTZ R3, R0.reuse, R31 ;  /* 0x0000001f00037220 */ /* 0x040fe20000410000 */
[----:B------:R-:W-:Y:S02]  /*7aa0*/  HADD2.F32 R6, -RZ, R6.H0_H0 ;  /* 0x20000006ff067230 */ /* 0x000fe40000004100 */
[-C--:B------:R-:W-:Y:S01]  /*7ab0*/  FMUL.FTZ R0, R0, R5.reuse ;  /* 0x0000000500007220 */ /* 0x080fe20000410000 */
[C---:B------:R-:W-:Y:S01]  /*7ac0*/  FFMA.FTZ R28, R7.reuse, R4, -R28 ;  /* 0x00000004071c7223 */ /* 0x040fe2000001081c */
[----:B------:R-:W-:Y:S01]  /*7ad0*/  FFMA.FTZ R21, R7, R14, R21 ;  /* 0x0000000e07157223 */ /* 0x000fe20000010015 */
[C---:B------:R-:W-:Y:S01]  /*7ae0*/  FFMA.FTZ R5, R6.reuse, R5, -R3 ;  /* 0x0000000506057223 */ /* 0x040fe20000010803 */
[----:B------:R-:W-:Y:S01]  /*7af0*/  FFMA.FTZ R0, R6, R31, R0 ;  /* 0x0000001f06007223 */ /* 0x000fe20000010000 */
[----:B------:R-:W-:Y:S02]  /*7b00*/  F2FP.SATFINITE.E4M3.F32.PACK_AB_MERGE_C R6, R40, R37, RZ ;  /* 0x000000252806723e */ /* 0x000fe400048070ff */
[----:B------:R-:W-:-:S02]  /*7b10*/  F2FP.SATFINITE.E4M3.F32.PACK_AB_MERGE_C R7, R41, R34, RZ ;  /* 0x000000222907723e */ /* 0x000fc400048070ff */
[----:B------:R-:W-:Y:S02]  /*7b20*/  F2FP.SATFINITE.E4M3.F32.PACK_AB_MERGE_C R4, R30, R29, RZ ;  /* 0x0000001d1e04723e */ /* 0x000fe400048070ff */
[----:B------:R-:W-:Y:S02]  /*7b30*/  F2FP.SATFINITE.E4M3.F32.PACK_AB_MERGE_C R21, R21, R28, RZ ;  /* 0x0000001c1515723e */ /* 0x000fe400048070ff */
[----:B------:R-:W-:Y:S02]  /*7b40*/  F2FP.SATFINITE.E4M3.F32.PACK_AB_MERGE_C R6, R35, R38, R6 ;  /* 0x000000262306723e */ /* 0x000fe40004807006 */
[----:B------:R-:W-:Y:S02]  /*7b50*/  F2FP.SATFINITE.E4M3.F32.PACK_AB_MERGE_C R7, R42, R39, R7 ;  /* 0x000000272a07723e */ /* 0x000fe40004807007 */
[----:B------:R-:W-:Y:S02]  /*7b60*/  F2FP.SATFINITE.E4M3.F32.PACK_AB_MERGE_C R4, R26, R15, R4 ;  /* 0x0000000f1a04723e */ /* 0x000fe40004807004 */
[----:B------:R-:W-:-:S05]  /*7b70*/  F2FP.SATFINITE.E4M3.F32.PACK_AB_MERGE_C R5, R0, R5, R21 ;  /* 0x000000050005723e */ /* 0x000fca0004807015 */
[----:B------:R3:W-:Y:S02]  /*7b80*/  STS.128 [R20+0xf000], R4 ;  /* 0x00f0000414007388 */ /* 0x0007e40000000c00 */
.L_x_385:
[----:B------:R-:W-:Y:S05]  /*7b90*/  BSYNC B1 ;  /* 0x0000000000017941 */ /* 0x000fea0003800000 */
.L_x_384:
[----:B------:R-:W-:Y:S04]  /*7ba0*/  BSSY B1, `(.L_x_386) ;  /* 0x000007c000017945 */ /* 0x000fe80003800000 */
[----:B------:R-:W-:Y:S05]  /*7bb0*/  @P1 BRA `(.L_x_387) ;  /* 0x0000000400e81947 */ /* 0x000fea0003800000 */
[----:B-1-3--:R-:W1:Y:S01]  /*7bc0*/  LDS.128 R4, [R20+0x10800] ;  /* 0x0108000014047984 */ /* 0x00ae620000000c00 */
[----:B-----5:R-:W-:Y:S02]  /*7bd0*/  SHF.R.U32.HI R27, RZ, 0x8, R25 ;  /* 0x00000008ff1b7819 */ /* 0x020fe40000011619 */
[----:B--2---:R-:W-:Y:S02]  /*7be0*/  SHF.R.U32.HI R14, RZ, 0x8, R13 ;  /* 0x00000008ff0e7819 */ /* 0x004fe4000001160d */
[----:B0-----:R-:W-:Y:S02]  /*7bf0*/  SHF.R.U32.HI R21, RZ, 0x8, R24 ;  /* 0x00000008ff157819 */ /* 0x001fe40000011618 */
[----:B------:R-:W-:Y:S02]  /*7c00*/  LOP3.LUT R28, R25, 0xff, RZ, 0xc0, !PT ;  /* 0x000000ff191c7812 */ /* 0x000fe400078ec0ff */
[----:B------:R-:W-:Y:S02]  /*7c10*/  LOP3.LUT R27, R27, 0xff, RZ, 0xc0, !PT ;  /* 0x000000ff1b1b7812 */ /* 0x000fe400078ec0ff */
[----:B------:R-:W-:-:S02]  /*7c20*/  LOP3.LUT R15, R13, 0xff, RZ, 0xc0, !PT ;  /* 0x000000ff0d0f7812 */ /* 0x000fc400078ec0ff */
[----:B------:R-:W-:Y:S02]  /*7c30*/  LOP3.LUT R14, R14, 0xff, RZ, 0xc0, !PT ;  /* 0x000000ff0e0e7812 */ /* 0x000fe400078ec0ff */
[----:B------:R-:W-:Y:S02]  /*7c40*/  SHF.R.U32.HI R0, RZ, 0x8, R12 ;  /* 0x00000008ff007819 */ /* 0x000fe4000001160c */
[----:B------:R-:W-:Y:S02]  /*7c50*/  LOP3.LUT R26, R24, 0xff, RZ, 0xc0, !PT ;  /* 0x000000ff181a7812 */ /* 0x000fe400078ec0ff */
[----:B------:R-:W-:Y:S02]  /*7c60*/  LOP3.LUT R21, R21, 0xff, RZ, 0xc0, !PT ;  /* 0x000000ff15157812 */ /* 0x000fe400078ec0ff */
[----:B------:R-:W-:Y:S02]  /*7c70*/  PRMT R28, R27, 0x7604, R28 ;  /* 0x000076041b1c7816 */ /* 0x000fe4000000001c */
[----:B------:R-:W-:-:S02]  /*7c80*/  PRMT R15, R14, 0x7604, R15 ;  /* 0x000076040e0f7816 */ /* 0x000fc4000000000f */
[----:B------:R-:W-:Y:S02]  /*7c90*/  SHF.R.U32.HI R27, RZ, 0x10, R25 ;  /* 0x00000010ff1b7819 */ /* 0x000fe40000011619 */
[----:B------:R-:W-:Y:S02]  /*7ca0*/  SHF.R.U32.HI R14, RZ, 0x10, R13 ;  /* 0x00000010ff0e7819 */ /* 0x000fe4000001160d */
[----:B------:R-:W-:Y:S02]  /*7cb0*/  LOP3.LUT R3, R12, 0xff, RZ, 0xc0, !PT ;  /* 0x000000ff0c037812 */ /* 0x000fe400078ec0ff */
[----:B------:R-:W-:Y:S02]  /*7cc0*/  LOP3.LUT R0, R0, 0xff, RZ, 0xc0, !PT ;  /* 0x000000ff00007812 */ /* 0x000fe400078ec0ff */
[----:B------:R-:W-:Y:S02]  /*7cd0*/  PRMT R26, R21, 0x7604, R26 ;  /* 0x00007604151a7816 */ /* 0x000fe4000000001a */
[----:B------:R-:W-:-:S02]  /*7ce0*/  SHF.R.U32.HI R21, RZ, 0x10, R24 ;  /* 0x00000010ff157819 */ /* 0x000fc40000011618 */
[----:B------:R-:W-:Y:S02]  /*7cf0*/  LOP3.LUT R27, R27, 0xff, RZ, 0xc0, !PT ;  /* 0x000000ff1b1b7812 */ /* 0x000fe400078ec0ff */
[----:B------:R-:W-:Y:S02]  /*7d00*/  LOP3.LUT R14, R14, 0xff, RZ, 0xc0, !PT ;  /* 0x000000ff0e0e7812 */ /* 0x000fe400078ec0ff */
[----:B------:R-:W-:Y:S02]  /*7d10*/  PRMT R3, R0, 0x7604, R3 ;  /* 0x0000760400037816 */ /* 0x000fe40000000003 */
[----:B------:R-:W-:Y:S02]  /*7d20*/  SHF.R.U32.HI R0, RZ, 0x10, R12 ;  /* 0x00000010ff007819 */ /* 0x000fe4000001160c */
[----:B------:R-:W-:Y:S02]  /*7d30*/  LOP3.LUT R21, R21, 0xff, RZ, 0xc0, !PT ;  /* 0x000000ff15157812 */ /* 0x000fe400078ec0ff */
[----:B------:R-:W-:-:S02]  /*7d40*/  PRMT R29, R27, 0x7054, R28 ;  /* 0x000070541b1d7816 */ /* 0x000fc4000000001c */
[----:B------:R-:W-:Y:S02]  /*7d50*/  PRMT R15, R14, 0x7054, R15 ;  /* 0x000070540e0f7816 */ /* 0x000fe4000000000f */
[----:B------:R-:W-:Y:S02]  /*7d60*/  LOP3.LUT R0, R0, 0xff, RZ, 0xc0, !PT ;  /* 0x000000ff00007812 */ /* 0x000fe400078ec0ff */
[----:B------:R-:W-:Y:S02]  /*7d70*/  PRMT R27, R21, 0x7054, R26 ;  /* 0x00007054151b7816 */ /* 0x000fe4000000001a */
[----:B------:R-:W-:Y:S02]  /*7d80*/  LOP3.LUT R29, R29, 0xff000000, R25, 0xf8, !PT ;  /* 0xff0000001d1d7812 */ /* 0x000fe400078ef819 */
[----:B------:R-:W-:Y:S02]  /*7d90*/  LOP3.LUT R25, R15, 0xff000000, R13, 0xf8, !PT ;  /* 0xff0000000f197812 */ /* 0x000fe400078ef80d */
[----:B------:R-:W-:-:S02]  /*7da0*/  PRMT R3, R0, 0x7054, R3 ;  /* 0x0000705400037816 */ /* 0x000fc40000000003 */
[-C--:B-1----:R-:W-:Y:S02]  /*7db0*/  F2FP.F16.E4M3.UNPACK_B R0, R6.reuse.H1 ;  /* 0x00000006ff00723e */ /* 0x082fe400030006ff */
[----:B------:R-:W-:Y:S02]  /*7dc0*/  LOP3.LUT R27, R27, 0xff000000, R24, 0xf8, !PT ;  /* 0xff0000001b1b7812 */ /* 0x000fe400078ef818 */
[----:B------:R-:W-:Y:S01]  /*7dd0*/  F2FP.F16.E4M3.UNPACK_B R28, R29 ;  /* 0x0000001dff1c723e */ /* 0x000fe200020006ff */
[----:B------:R-:W-:Y:S01]  /*7de0*/  HADD2.F32 R13, -RZ, R0.H1_H1 ;  /* 0x30000000ff0d7230 */ /* 0x000fe20000004100 */
[----:B------:R-:W-:Y:S02]  /*7df0*/  F2FP.F16.E4M3.UNPACK_B R24, R25 ;  /* 0x00000019ff18723e */ /* 0x000fe400020006ff */
[----:B------:R-:W-:Y:S01]  /*7e00*/  LOP3.LUT R21, R3, 0xff000000, R12, 0xf8, !PT ;  /* 0xff00000003157812 */ /* 0x000fe200078ef80c */
[----:B------:R-:W-:Y:S01]  /*7e10*/  HADD2.F32 R30, -RZ, R28.H1_H1 ;  /* 0x3000001cff1e7230 */ /* 0x000fe20000004100 */
[----:B------:R-:W-:Y:S01]  /*7e20*/  F2FP.F16.E4M3.UNPACK_B R3, R6 ;  /* 0x00000006ff03723e */ /* 0x000fe200020006ff */
[----:B------:R-:W-:Y:S01]  /*7e30*/  HADD2.F32 R26, -RZ, R24.H1_H1 ;  /* 0x30000018ff1a7230 */ /* 0x000fe20000004100 */
[-C--:B------:R-:W-:Y:S01]  /*7e40*/  F2FP.F16.E4M3.UNPACK_B R14, R7.reuse ;  /* 0x00000007ff0e723e */ /* 0x080fe200020006ff */
[----:B------:R-:W-:Y:S01]  /*7e50*/  HADD2.F32 R12, -RZ, R0.H0_H0 ;  /* 0x20000000ff0c7230 */ /* 0x000fe20000004100 */
[----:B------:R-:W-:Y:S01]  /*7e60*/  F2FP.F16.E4M3.UNPACK_B R15, R7.H1 ;  /* 0x00000007ff0f723e */ /* 0x000fe200030006ff */
[C---:B------:R-:W-:Y:S01]  /*7e70*/  FMUL.FTZ R31, R13.reuse, R30 ;  /* 0x0000001e0d1f7220 */ /* 0x040fe20000410000 */
[-C--:B------:R-:W-:Y:S01]  /*7e80*/  F2FP.F16.E4M3.UNPACK_B R6, R5.reuse ;  /* 0x00000005ff06723e */ /* 0x080fe200020006ff */
[----:B------:R-:W-:Y:S01]  /*7e90*/  FMUL.FTZ R13, R13, R26 ;  /* 0x0000001a0d0d7220 */ /* 0x000fe20000410000 */
[----:B------:R-:W-:Y:S01]  /*7ea0*/  F2FP.F16.E4M3.UNPACK_B R7, R5.H1 ;  /* 0x00000005ff07723e */ /* 0x000fe200030006ff */
[----:B------:R-:W-:Y:S01]  /*7eb0*/  HADD2.F32 R28, -RZ, R28.H0_H0 ;  /* 0x2000001cff1c7230 */ /* 0x000fe20000004100 */
[----:B------:R-:W-:Y:S01]  /*7ec0*/  F2FP.F16.E4M3.UNPACK_B R29, R29.H1 ;  /* 0x0000001dff1d723e */ /* 0x000fe200030006ff */
[----:B------:R-:W-:-:S02]  /*7ed0*/  HADD2.F32 R5, -RZ, R3.H1_H1 ;  /* 0x30000003ff057230 */ /* 0x000fc40000004100 */
[C---:B------:R-:W-:Y:S01]  /*7ee0*/  FFMA.FTZ R32, R12.reuse, R26, -R31 ;  /* 0x0000001a0c207223 */ /* 0x040fe2000001081f */
[----:B------:R-:W-:Y:S02]  /*7ef0*/  HADD2.F32 R24, -RZ, R24.H0_H0 ;  /* 0x20000018ff187230 */ /* 0x000fe40000004100 */
[----:B------:R-:W-:Y:S01]  /*7f00*/  FFMA.FTZ R33, R12, R30, R13 ;  /* 0x0000001e0c217223 */ /* 0x000fe2000001000d */
[----:B------:R-:W-:Y:S01]  /*7f10*/  HADD2.F32 R3, -RZ, R3.H0_H0 ;  /* 0x20000003ff037230 */ /* 0x000fe20000004100 */
[----:B------:R-:W-:Y:S01]  /*7f20*/  F2FP.F16.E4M3.UNPACK_B R25, R25.H1 ;  /* 0x00000019ff19723e */ /* 0x000fe200030006ff */
[C---:B------:R-:W-:Y:S01]  /*7f30*/  FMUL.FTZ R12, R5.reuse, R28 ;  /* 0x0000001c050c7220 */ /* 0x040fe20000410000 */
[----:B------:R-:W-:Y:S01]  /*7f40*/  FMUL.FTZ R31, R5, R24 ;  /* 0x00000018051f7220 */ /* 0x000fe20000410000 */
[----:B------:R-:W-:Y:S01]  /*7f50*/  HADD2.F32 R5, -RZ, R14.H1_H1 ;  /* 0x3000000eff057230 */ /* 0x000fe20000004100 */
[----:B------:R-:W-:Y:S01]  /*7f60*/  F2FP.F16.E4M3.UNPACK_B R0, R4 ;  /* 0x00000004ff00723e */ /* 0x000fe200020006ff */
[----:B------:R-:W-:-:S02]  /*7f70*/  HADD2.F32 R13, -RZ, R29.H0_H0 ;  /* 0x2000001dff0d7230 */ /* 0x000fc40000004100 */
[C---:B------:R-:W-:Y:S01]  /*7f80*/  FFMA.FTZ R30, R3.reuse, R24, -R12 ;  /* 0x00000018031e7223 */ /* 0x040fe2000001080c */
[----:B------:R-:W-:Y:S02]  /*7f90*/  HADD2.F32 R12, -RZ, R25.H0_H0 ;  /* 0x20000019ff0c7230 */ /* 0x000fe40000004100 */
[----:B------:R-:W-:Y:S01]  /*7fa0*/  FFMA.FTZ R31, R3, R28, R31 ;  /* 0x0000001c031f7223 */ /* 0x000fe2000001001f */
[----:B------:R-:W-:Y:S02]  /*7fb0*/  HADD2.F32 R14, -RZ, R14.H0_H0 ;  /* 0x2000000eff0e7230 */ /* 0x000fe40000004100 */
[C---:B------:R-:W-:Y:S01]  /*7fc0*/  FMUL.FTZ R35, R5.reuse, R13 ;  /* 0x0000000d05237220 */ /* 0x040fe20000410000 */
[----:B------:R-:W-:Y:S02]  /*7fd0*/  HADD2.F32 R26, -RZ, R29.H1_H1 ;  /* 0x3000001dff1a7230 */ /* 0x000fe40000004100 */
[----:B------:R-:W-:Y:S01]  /*7fe0*/  FMUL.FTZ R5, R5, R12 ;  /* 0x0000000c05057220 */ /* 0x000fe20000410000 */
[----:B------:R-:W-:-:S02]  /*7ff0*/  HADD2.F32 R3, -RZ, R15.H1_H1 ;  /* 0x3000000fff037230 */ /* 0x000fc40000004100 */
[C---:B------:R-:W-:Y:S01]  /*8000*/  FFMA.FTZ R35, R14.reuse, R12, -R35 ;  /* 0x0000000c0e237223 */ /* 0x040fe20000010823 */
[----:B------:R-:W-:Y:S02]  /*8010*/  HADD2.F32 R12, -RZ, R25.H1_H1 ;  /* 0x30000019ff0c7230 */ /* 0x000fe40000004100 */
[----:B------:R-:W-:Y:S01]  /*8020*/  FFMA.FTZ R28, R14, R13, R5 ;  /* 0x0000000d0e1c7223 */ /* 0x000fe20000010005 */
[----:B------:R-:W-:Y:S02]  /*8030*/  HADD2.F32 R15, -RZ, R15.H0_H0 ;  /* 0x2000000fff0f7230 */ /* 0x000fe40000004100 */
[C---:B------:R-:W-:Y:S01]  /*8040*/  FMUL.FTZ R24, R3.reuse, R26 ;  /* 0x0000001a03187220 */ /* 0x040fe20000410000 */
[----:B------:R-:W-:Y:S01]  /*8050*/  F2FP.F16.E4M3.UNPACK_B R13, R27 ;  /* 0x0000001bff0d723e */ /* 0x000fe200020006ff */
[----:B------:R-:W-:Y:S01]  /*8060*/  FMUL.FTZ R14, R3, R12 ;  /* 0x0000000c030e7220 */ /* 0x000fe20000410000 */
[----:B------:R-:W-:Y:S01]  /*8070*/  F2FP.F16.E4M3.UNPACK_B R4, R4.H1 ;  /* 0x00000004ff04723e */ /* 0x000fe200030006ff */
[C---:B------:R-:W-:Y:S01]  /*8080*/  FFMA.FTZ R29, R15.reuse, R12, -R24 ;  /* 0x0000000c0f1d7223 */ /* 0x040fe20000010818 */
[-C--:B------:R-:W-:Y:S01]  /*8090*/  F2FP.F16.E4M3.UNPACK_B R12, R21.reuse ;  /* 0x00000015ff0c723e */ /* 0x080fe200020006ff */
[----:B------:R-:W-:Y:S01]  /*80a0*/  FFMA.FTZ R34, R15, R26, R14 ;  /* 0x0000001a0f227223 */ /* 0x000fe2000001000e */
[--C-:B------:R-:W-:Y:S01]  /*80b0*/  HADD2.F32 R24, -RZ, R13.reuse.H1_H1 ;  /* 0x3000000dff187230 */ /* 0x100fe20000004100 */
[----:B------:R-:W-:Y:S01]  /*80c0*/  F2FP.F16.E4M3.UNPACK_B R21, R21.H1 ;  /* 0x00000015ff15723e */ /* 0x000fe200030006ff */
[----:B------:R-:W-:Y:S01]  /*80d0*/  HADD2.F32 R14, -RZ, R13.H0_H0 ;  /* 0x2000000dff0e7230 */ /* 0x000fe20000004100 */
[----:B------:R-:W-:Y:S01]  /*80e0*/  F2FP.F16.E4M3.UNPACK_B R27, R27.H1 ;  /* 0x0000001bff1b723e */ /* 0x000fe200030006ff */
[----:B------:R-:W-:-:S02]  /*80f0*/  HADD2.F32 R5, -RZ, R4.H1_H1 ;  /* 0x30000004ff057230 */ /* 0x000fc40000004100 */
[----:B------:R-:W-:Y:S02]  /*8100*/  HADD2.F32 R13, -RZ, R12.H1_H1 ;  /* 0x3000000cff0d7230 */ /* 0x000fe40000004100 */
[----:B------:R-:W-:Y:S02]  /*8110*/  HADD2.F32 R3, -RZ, R0.H1_H1 ;  /* 0x30000000ff037230 */ /* 0x000fe40000004100 */
[C---:B------:R-:W-:Y:S01]  /*8120*/  FMUL.FTZ R15, R5.reuse, R24 ;  /* 0x00000018050f7220 */ /* 0x040fe20000410000 */
[----:B------:R-:W-:Y:S02]  /*8130*/  HADD2.F32 R12, -RZ, R12.H0_H0 ;  /* 0x2000000cff0c7230 */ /* 0x000fe40000004100 */
[----:B------:R-:W-:Y:S01]  /*8140*/  FMUL.FTZ R25, R5, R13 ;  /* 0x0000000d05197220 */ /* 0x000fe20000410000 */
[----:B------:R-:W-:Y:S02]  /*8150*/  HADD2.F32 R4, -RZ, R4.H0_H0 ;  /* 0x20000004ff047230 */ /* 0x000fe40000004100 */
[----:B------:R-:W-:Y:S01]  /*8160*/  FMUL.FTZ R5, R3, R14 ;  /* 0x0000000e03057220 */ /* 0x000fe20000410000 */
[----:B------:R-:W-:-:S02]  /*8170*/  HADD2.F32 R0, -RZ, R0.H0_H0 ;  /* 0x20000000ff007230 */ /* 0x000fc40000004100 */
[----:B------:R-:W-:Y:S01]  /*8180*/  FMUL.FTZ R3, R3, R12 ;  /* 0x0000000c03037220 */ /* 0x000fe20000410000 */
[C---:B------:R-:W-:Y:S01]  /*8190*/  FFMA.FTZ R15, R4.reuse, R13, -R15 ;  /* 0x0000000d040f7223 */ /* 0x040fe2000001080f */
[----:B------:R-:W-:Y:S01]  /*81a0*/  FFMA.FTZ R24, R4, R24, R25 ;  /* 0x0000001804187223 */ /* 0x000fe20000010019 */
[C---:B------:R-:W-:Y:S01]  /*81b0*/  FFMA.FTZ R5, R0.reuse, R12, -R5 ;  /* 0x0000000c00057223 */ /* 0x040fe20000010805 */
[----:B------:R-:W-:Y:S01]  /*81c0*/  FFMA.FTZ R14, R0, R14, R3 ;  /* 0x0000000e000e7223 */ /* 0x000fe20000010003 */
[----:B------:R-:W-:Y:S02]  /*81d0*/  HADD2.F32 R4, -RZ, R21.H1_H1 ;  /* 0x30000015ff047230 */ /* 0x000fe40000004100 */
[----:B------:R-:W-:Y:S02]  /*81e0*/  HADD2.F32 R3, -RZ, R7.H1_H1 ;  /* 0x30000007ff037230 */ /* 0x000fe40000004100 */
[--C-:B------:R-:W-:Y:S02]  /*81f0*/  HADD2.F32 R12, -RZ, R27.reuse.H1_H1 ;  /* 0x3000001bff0c7230 */ /* 0x100fe40000004100 */
[----:B------:R-:W-:-:S02]  /*8200*/  HADD2.F32 R27, -RZ, R27.H0_H0 ;  /* 0x2000001bff1b7230 */ /* 0x000fc40000004100 */
[C---:B------:R-:W-:Y:S01]  /*8210*/  FMUL.FTZ R13, R3.reuse, R4 ;  /* 0x00000004030d7220 */ /* 0x040fe20000410000 */
[--C-:B------:R-:W-:Y:S02]  /*8220*/  HADD2.F32 R0, -RZ, R6.reuse.H1_H1 ;  /* 0x30000006ff007230 */ /* 0x100fe40000004100 */
[----:B------:R-:W-:Y:S01]  /*8230*/  FMUL.FTZ R26, R3, R12 ;  /* 0x0000000c031a7220 */ /* 0x000fe20000410000 */
[----:B------:R-:W-:Y:S02]  /*8240*/  HADD2.F32 R21, -RZ, R21.H0_H0 ;  /* 0x20000015ff157230 */ /* 0x000fe40000004100 */
[----:B------:R-:W-:Y:S02]  /*8250*/  HADD2.F32 R7, -RZ, R7.H0_H0 ;  /* 0x20000007ff077230 */ /* 0x000fe40000004100 */
[C---:B------:R-:W-:Y:S01]  /*8260*/  FMUL.FTZ R3, R0.reuse, R27 ;  /* 0x0000001b00037220 */ /* 0x040fe20000410000 */
[----:B------:R-:W-:Y:S02]  /*8270*/  HADD2.F32 R6, -RZ, R6.H0_H0 ;  /* 0x20000006ff067230 */ /* 0x000fe40000004100 */
[-C--:B------:R-:W-:Y:S01]  /*8280*/  FMUL.FTZ R0, R0, R21.reuse ;  /* 0x0000001500007220 */ /* 0x080fe20000410000 */
[C---:B------:R-:W-:Y:S01]  /*8290*/  FFMA.FTZ R26, R7.reuse, R4, -R26 ;  /* 0x00000004071a7223 */ /* 0x040fe2000001081a */
[----:B------:R-:W-:Y:S01]  /*82a0*/  FFMA.FTZ R13, R7, R12, R13 ;  /* 0x0000000c070d7223 */ /* 0x000fe2000001000d */
[C---:B------:R-:W-:Y:S01]  /*82b0*/  FFMA.FTZ R3, R6.reuse, R21, -R3 ;  /* 0x0000001506037223 */ /* 0x040fe20000010803 */
[----:B------:R-:W-:Y:S01]  /*82c0*/  FFMA.FTZ R0, R6, R27, R0 ;  /* 0x0000001b06007223 */ /* 0x000fe20000010000 */
[----:B------:R-:W-:-:S02]  /*82d0*/  F2FP.SATFINITE.E4M3.F32.PACK_AB_MERGE_C R4, R24, R15, RZ ;  /* 0x0000000f1804723e */ /* 0x000fc400048070ff */
[----:B------:R-:W-:Y:S02]  /*82e0*/  F2FP.SATFINITE.E4M3.F32.PACK_AB_MERGE_C R6, R33, R32, RZ ;  /* 0x000000202106723e */ /* 0x000fe400048070ff */
[----:B------:R-:W-:Y:S02]  /*82f0*/  F2FP.SATFINITE.E4M3.F32.PACK_AB_MERGE_C R7, R34, R29, RZ ;  /* 0x0000001d2207723e */ /* 0x000fe400048070ff */
[----:B------:R-:W-:Y:S02]  /*8300*/  F2FP.SATFINITE.E4M3.F32.PACK_AB_MERGE_C R13, R13, R26, RZ ;  /* 0x0000001a0d0d723e */ /* 0x000fe400048070ff */
[----:B------:R-:W-:Y:S02]  /*8310*/  F2FP.SATFINITE.E4M3.F32.PACK_AB_MERGE_C R4, R14, R5, R4 ;  /* 0x000000050e04723e */ /* 0x000fe40004807004 */
[----:B------:R-:W-:Y:S02]  /*8320*/  F2FP.SATFINITE.E4M3.F32.PACK_AB_MERGE_C R6, R31, R30, R6 ;  /* 0x0000001e1f06723e */ /* 0x000fe40004807006 */
[----:B------:R-:W-:-:S02]  /*8330*/  F2FP.SATFINITE.E4M3.F32.PACK_AB_MERGE_C R7, R28, R35, R7 ;  /* 0x000000231c07723e */ /* 0x000fc40004807007 */
[----:B------:R-:W-:-:S05]  /*8340*/  F2FP.SATFINITE.E4M3.F32.PACK_AB_MERGE_C R5, R0, R3, R13 ;  /* 0x000000030005723e */ /* 0x000fca000480700d */
[----:B------:R4:W-:Y:S02]  /*8350*/  STS.128 [R20+0x10800], R4 ;  /* 0x0108000414007388 */ /* 0x0009e40000000c00 */
.L_x_387:
[----:B------:R-:W-:Y:S05]  /*8360*/  BSYNC B1 ;  /* 0x0000000000017941 */ /* 0x000fea0003800000 */
.L_x_386:
[----:B------:R-:W-:Y:S05]  /*8370*/  @P2 BRA `(.L_x_383) ;  /* 0x0000002800d82947 */ /* 0x000fea0003800000 */
[----:B-1-34-:R-:W1:Y:S01]  /*8380*/  LDS.128 R4, [R20+0x12000] ;  /* 0x0120000014047984 */ /* 0x01ae620000000c00 */
[----:B-----5:R-:W-:Y:S02]  /*8390*/  SHF.R.U32.HI R13, RZ, 0x8, R11 ;  /* 0x00000008ff0d7819 */ /* 0x020fe4000001160b */
[----:B------:R-:W-:Y:S02]  /*83a0*/  LOP3.LUT R12, R11, 0xff, RZ, 0xc0, !PT ;  /* 0x000000ff0b0c7812 */ /* 0x000fe400078ec0ff */
[----:B------:R-:W-:Y:S02]  /*83b0*/  LOP3.LUT R13, R13, 0xff, RZ, 0xc0, !PT ;  /* 0x000000ff0d0d7812 */ /* 0x000fe400078ec0ff */
[----:B0-----:R-:W-:Y:S02]  /*83c0*/  SHF.R.U32.HI R21, RZ, 0x8, R9 ;  /* 0x00000008ff157819 */ /* 0x001fe40000011609 */
[----:B------:R-:W-:Y:S02]  /*83d0*/  PRMT R12, R13, 0x7604, R12 ;  /* 0x000076040d0c7816 */ /* 0x000fe4000000000c */
[----:B--2---:R-:W-:-:S02]  /*83e0*/  LOP3.LUT R14, R9, 0xff, RZ, 0xc0, !PT ;  /* 0x000000ff090e7812 */ /* 0x004fc400078ec0ff */
[----:B------:R-:W-:Y:S02]  /*83f0*/  LOP3.LUT R21, R21, 0xff, RZ, 0xc0, !PT ;  /* 0x000000ff15157812 */ /* 0x000fe400078ec0ff */
[----:B------:R-:W-:Y:S02]  /*8400*/  SHF.R.U32.HI R24, RZ, 0x10, R9 ;  /* 0x00000010ff187819 */ /* 0x000fe40000011609 */
[----:B------:R-:W-:Y:S02]  /*8410*/  SHF.R.U32.HI R25, RZ, 0x10, R11 ;  /* 0x00000010ff197819 */ /* 0x000fe4000001160b */
[----:B------:R-:W-:Y:S02]  /*8420*/  SHF.R.U32.HI R13, RZ, 0x8, R8 ;  /* 0x00000008ff0d7819 */ /* 0x000fe40000011608 */
[----:B------:R-:W-:Y:S02]  /*8430*/  SHF.R.U32.HI R3, RZ, 0x8, R10 ;  /* 0x00000008ff037819 */ /* 0x000fe4000001160a */
[----:B------:R-:W-:Y:S01]  /*8440*/  PRMT R14, R21, 0x7604, R14 ;  /* 0x00007604150e7816 */ /* 0x000fe2000000000e */
[----:B------:R-:W-:Y:S01]  /*8450*/  IMAD.U32 R21, R24, 0x10000, RZ ;  /* 0x0001000018157824 */ /* 0x000fe200078e00ff */
[----:B------:R-:W-:Y:S01]  /*8460*/  LOP3.LUT R15, R13, 0xff, RZ, 0xc0, !PT ;  /* 0x000000ff0d0f7812 */ /* 0x000fe200078ec0ff */
        /* <DEDUP_REMOVED lines=12> */
[--C-:B------:R-:W-:Y:S01]  /*8530*/  LOP3.LUT R15, R15, 0xff0000, R8.reuse, 0xf8, !PT ;  /* 0x00ff00000f0f7812 */ /* 0x100fe200078ef808 */
[--C-:B------:R-:W-:Y:S01]  /*8540*/  HADD2.F32 R9, -RZ, R0.reuse.H1_H1 ;  /* 0x30000000ff097230 */ /* 0x100fe20000004100 */
[----:B------:R-:W-:Y:S01]  /*8550*/  F2FP.F16.E4M3.UNPACK_B R14, R13 ;  /* 0x0000000dff0e723e */ /* 0x000fe200020006ff */
[----:B------:R-:W-:Y:S01]  /*8560*/  HADD2.F32 R26, -RZ, R25.H1_H1 ;  /* 0x30000019ff1a7230 */ /* 0x000fe20000004100 */
[----:B------:R-:W-:Y:S01]  /*8570*/  LOP3.LUT R21, R15, 0xff000000, R8, 0xf8, !PT ;  /* 0xff0000000f157812 */ /* 0x000fe200078ef808 */
[----:B------:R-:W-:Y:S01]  /*8580*/  HADD2.F32 R8, -RZ, R0.H0_H0 ;  /* 0x20000000ff087230 */ /* 0x000fe20000004100 */
[----:B------:R-:W-:Y:S01]  /*8590*/  LOP3.LUT R3, R3, 0xff0000, R10, 0xf8, !PT ;  /* 0x00ff000003037812 */ /* 0x000fe200078ef80a */
[----:B------:R-:W-:-:S02]  /*85a0*/  HADD2.F32 R15, -RZ, R14.H1_H1 ;  /* 0x3000000eff0f7230 */ /* 0x000fc40000004100 */
[----:B------:R-:W-:Y:S01]  /*85b0*/  FMUL.FTZ R27, R9, R26 ;  /* 0x0000001a091b7220 */ /* 0x000fe20000410000 */
[----:B------:R-:W-:Y:S01]  /*85c0*/  F2FP.F16.E4M3.UNPACK_B R11, R7.H1 ;  /* 0x00000007ff0b723e */ /* 0x000fe200030006ff */
[----:B------:R-:W-:Y:S01]  /*85d0*/  HADD2.F32 R14, -RZ, R14.H0_H0 ;  /* 0x2000000eff0e7230 */ /* 0x000fe20000004100 */
[----:B------:R-:W-:Y:S01]  /*85e0*/  LOP3.LUT R12, R3, 0xff000000, R10, 0xf8, !PT ;  /* 0xff000000030c7812 */ /* 0x000fe200078ef80a */
[-C--:B------:R-:W-:Y:S01]  /*85f0*/  FMUL.FTZ R9, R9, R15.reuse ;  /* 0x0000000f09097220 */ /* 0x080fe20000410000 */
[----:B------:R-:W-:Y:S01]  /*8600*/  F2FP.F16.E4M3.UNPACK_B R3, R6 ;  /* 0x00000006ff03723e */ /* 0x000fe200020006ff */
[C---:B------:R-:W-:Y:S01]  /*8610*/  FFMA.FTZ R27, R8.reuse, R15, -R27 ;  /* 0x0000000f081b7223 */ /* 0x040fe2000001081b */
[----:B------:R-:W-:Y:S01]  /*8620*/  F2FP.F16.E4M3.UNPACK_B R10, R7 ;  /* 0x00000007ff0a723e */ /* 0x000fe200020006ff */
[----:B------:R-:W-:Y:S01]  /*8630*/  FFMA.FTZ R28, R8, R26, R9 ;  /* 0x0000001a081c7223 */ /* 0x000fe20000010009 */
[-C--:B------:R-:W-:Y:S01]  /*8640*/  F2FP.F16.E4M3.UNPACK_B R6, R5.reuse ;  /* 0x00000005ff06723e */ /* 0x080fe200020006ff */
[----:B------:R-:W-:Y:S01]  /*8650*/  HADD2.F32 R8, -RZ, R25.H0_H0 ;  /* 0x20000019ff087230 */ /* 0x000fe20000004100 */
[----:B------:R-:W-:Y:S01]  /*8660*/  F2FP.F16.E4M3.UNPACK_B R7, R5.H1 ;  /* 0x00000005ff07723e */ /* 0x000fe200030006ff */
[--C-:B------:R-:W-:Y:S01]  /*8670*/  HADD2.F32 R5, -RZ, R3.reuse.H1_H1 ;  /* 0x30000003ff057230 */ /* 0x100fe20000004100 */
[----:B------:R-:W-:Y:S01]  /*8680*/  F2FP.F16.E4M3.UNPACK_B R24, R24.H1 ;  /* 0x00000018ff18723e */ /* 0x000fe200030006ff */
[----:B------:R-:W-:Y:S01]  /*8690*/  HADD2.F32 R3, -RZ, R3.H0_H0 ;  /* 0x20000003ff037230 */ /* 0x000fe20000004100 */
[----:B------:R-:W-:-:S02]  /*86a0*/  F2FP.F16.E4M3.UNPACK_B R13, R13.H1 ;  /* 0x0000000dff0d723e */ /* 0x000fc400030006ff */
[C---:B------:R-:W-:Y:S01]  /*86b0*/  FMUL.FTZ R26, R5.reuse, R8 ;  /* 0x00000008051a7220 */ /* 0x040fe20000410000 */
[----:B------:R-:W-:Y:S01]  /*86c0*/  FMUL.FTZ R15, R5, R14 ;  /* 0x0000000e050f7220 */ /* 0x000fe20000410000 */
[----:B------:R-:W-:Y:S01]  /*86d0*/  HADD2.F32 R5, -RZ, R10.H1_H1 ;  /* 0x3000000aff057230 */ /* 0x000fe20000004100 */
[----:B------:R-:W-:Y:S01]  /*86e0*/  F2FP.F16.E4M3.UNPACK_B R0, R4 ;  /* 0x00000004ff00723e */ /* 0x000fe200020006ff */
[----:B------:R-:W-:Y:S02]  /*86f0*/  HADD2.F32 R9, -RZ, R24.H0_H0 ;  /* 0x20000018ff097230 */ /* 0x000fe40000004100 */
[C---:B------:R-:W-:Y:S01]  /*8700*/  FFMA.FTZ R25, R3.reuse, R8, R15 ;  /* 0x0000000803197223 */ /* 0x040fe2000001000f */
[----:B------:R-:W-:Y:S02]  /*8710*/  HADD2.F32 R8, -RZ, R13.H0_H0 ;  /* 0x2000000dff087230 */ /* 0x000fe40000004100 */
[----:B------:R-:W-:Y:S01]  /*8720*/  FFMA.FTZ R26, R3, R14, -R26 ;  /* 0x0000000e031a7223 */ /* 0x000fe2000001081a */
[----:B------:R-:W-:-:S02]  /*8730*/  HADD2.F32 R10, -RZ, R10.H0_H0 ;  /* 0x2000000aff0a7230 */ /* 0x000fc40000004100 */
[CC--:B------:R-:W-:Y:S01]  /*8740*/  FMUL.FTZ R15, R5.reuse, R9.reuse ;  /* 0x00000009050f7220 */ /* 0x0c0fe20000410000 */
[----:B------:R-:W-:Y:S02]  /*8750*/  HADD2.F32 R24, -RZ, R24.H1_H1 ;  /* 0x30000018ff187230 */ /* 0x000fe40000004100 */
[-C--:B------:R-:W-:Y:S01]  /*8760*/  FMUL.FTZ R5, R5, R8.reuse ;  /* 0x0000000805057220 */ /* 0x080fe20000410000 */
[----:B------:R-:W-:Y:S02]  /*8770*/  HADD2.F32 R3, -RZ, R11.H1_H1 ;  /* 0x3000000bff037230 */ /* 0x000fe40000004100 */
[C---:B------:R-:W-:Y:S01]  /*8780*/  FFMA.FTZ R29, R10.reuse, R8, -R15 ;  /* 0x000000080a1d7223 */ /* 0x040fe2000001080f */
[----:B------:R-:W-:Y:S02]  /*8790*/  HADD2.F32 R8, -RZ, R13.H1_H1 ;  /* 0x3000000dff087230 */ /* 0x000fe40000004100 */
[----:B------:R-:W-:Y:S01]  /*87a0*/  FFMA.FTZ R30, R10, R9, R5 ;  /* 0x000000090a1e7223 */ /* 0x000fe20000010005 */
[----:B------:R-:W-:-:S02]  /*87b0*/  HADD2.F32 R11, -RZ, R11.H0_H0 ;  /* 0x2000000bff0b7230 */ /* 0x000fc40000004100 */
[C---:B------:R-:W-:Y:S01]  /*87c0*/  FMUL.FTZ R14, R3.reuse, R24 ;  /* 0x00000018030e7220 */ /* 0x040fe20000410000 */
[-C--:B------:R-:W-:Y:S01]  /*87d0*/  F2FP.F16.E4M3.UNPACK_B R9, R21.reuse ;  /* 0x00000015ff09723e */ /* 0x080fe200020006ff */
[----:B------:R-:W-:Y:S01]  /*87e0*/  FMUL.FTZ R10, R3, R8 ;  /* 0x00000008030a7220 */ /* 0x000fe20000410000 */
[----:B------:R-:W-:Y:S01]  /*87f0*/  F2FP.F16.E4M3.UNPACK_B R4, R4.H1 ;  /* 0x00000004ff04723e */ /* 0x000fe200030006ff */
[C---:B------:R-:W-:Y:S01]  /*8800*/  FFMA.FTZ R31, R11.reuse, R8, -R14 ;  /* 0x000000080b1f7223 */ /* 0x040fe2000001080e */
[----:B------:R-:W-:Y:S01]  /*8810*/  F2FP.F16.E4M3.UNPACK_B R8, R12 ;  /* 0x0000000cff08723e */ /* 0x000fe200020006ff */
        /* <DEDUP_REMOVED lines=14> */
[-C--:B------:R-:W-:Y:S01]  /*8900*/  FMUL.FTZ R3, R3, R8.reuse ;  /* 0x0000000803037220 */ /* 0x080fe20000410000 */
        /* <DEDUP_REMOVED lines=9> */
[----:B------:R-:W-:Y:S02]  /*89a0*/  HADD2.F32 R0, -RZ, R6.H1_H1 ;  /* 0x30000006ff007230 */ /* 0x000fe40000004100 */
[----:B------:R-:W-:Y:S02]  /*89b0*/  HADD2.F32 R5, -RZ, R12.H0_H0 ;  /* 0x2000000cff057230 */ /* 0x000fe40000004100 */
[----:B------:R-:W-:Y:S01]  /*89c0*/  FMUL.FTZ R12, R3, R8 ;  /* 0x00000008030c7220 */ /* 0x000fe20000410000 */
        /* <DEDUP_REMOVED lines=16> */
[----:B------:R0:W-:Y:S01]  /*8ad0*/  STS.128 [R20+0x12000], R4 ;  /* 0x0120000414007388 */ /* 0x0001e20000000c00 */
[----:B------:R-:W-:Y:S05]  /*8ae0*/  BRA `(.L_x_383) ;  /* 0x0000002000fc7947 */ /* 0x000fea0003800000 */
.L_x_377:
[----:B------:R-:W-:-:S03]  /*8af0*/  UMOV UR4, 0xffffffff ;  /* 0xffffffff00047882 */ /* 0x000fc60000000000 */
[----:B------:R-:W-:Y:S05]  /*8b00*/  BRA.DIV UR4, `(.L_x_388) ;  /* 0x0000010a04607947 */ /* 0x000fea000b800000 */
[----:B------:R0:W1:Y:S04]  /*8b10*/  SHFL.IDX PT, R29, R28, RZ, 0x1e1f ;  /* 0x001e1fff1c1d7589 */ /* 0x00006800000e0000 */
[----:B------:R0:W2:Y:S04]  /*8b20*/  SHFL.IDX PT, R21, R26, RZ, 0x1e1f ;  /* 0x001e1fff1a157589 */ /* 0x0000a800000e0000 */
[----:B------:R0:W3:Y:S04]  /*8b30*/  SHFL.IDX PT, R0, R24, RZ, 0x1e1f ;  /* 0x001e1fff18007589 */ /* 0x0000e800000e0000 */
[----:B------:R0:W4:Y:S02]  /*8b40*/  SHFL.IDX PT, R3, R30, RZ, 0x1e1f ;  /* 0x001e1fff1e037589 */ /* 0x00012400000e0000 */
.L_x_587:
[----:B------:R-:W5:Y:S01]  /*8b50*/  LDL R13, [R1+0x34] ;  /* 0x00003400010d7983 */ /* 0x000f620000100800 */
[----:B------:R-:W-:Y:S01]  /*8b60*/  ULDC UR4, c[0x0][0x448] ;  /* 0x0001120000047ab9 */ /* 0x000fe20000000800 */
[----:B------:R-:W-:Y:S01]  /*8b70*/  BSSY B1, `(.L_x_389) ;  /* 0x000002c000017945 */ /* 0x000fe20003800000 */
[----:B------:R-:W-:Y:S01]  /*8b80*/  IMAD R39, R25, UR4, RZ ;  /* 0x0000000419277c24 */ /* 0x000fe2000f8e02ff */
[----:B------:R-:W-:Y:S02]  /*8b90*/  CS2R R4, SRZ ;  /* 0x0000000000047805 */ /* 0x000fe4000001ff00 */
[----:B------:R-:W-:Y:S02]  /*8ba0*/  CS2R R8, SRZ ;  /* 0x0000000000087805 */ /* 0x000fe4000001ff00 */
[----:B------:R-:W-:Y:S02]  /*8bb0*/  CS2R R10, SRZ ;  /* 0x00000000000a7805 */ /* 0x000fe4000001ff00 */
[----:B------:R-:W-:-:S02]  /*8bc0*/  CS2R R14, SRZ ;  /* 0x00000000000e7805 */ /* 0x000fc4000001ff00 */
[----:B------:R-:W-:Y:S02]  /*8bd0*/  ISETP.GE.AND P0, PT, R6, R39, PT ;  /* 0x000000270600720c */ /* 0x000fe40003f06270 */
[----:B0-----:R-:W-:Y:S02]  /*8be0*/  CS2R R24, SRZ ;  /* 0x0000000000187805 */ /* 0x001fe4000001ff00 */
[----:B------:R-:W-:Y:S02]  /*8bf0*/  CS2R R26, SRZ ;  /* 0x00000000001a7805 */ /* 0x000fe4000001ff00 */
[----:B-----5:R-:W-:-:S04]  /*8c00*/  LEA.HI R7, R13, R13, RZ, 0x1 ;  /* 0x0000000d0d077211 */ /* 0x020fc800078f08ff */
[----:B------:R-:W-:Y:S02]  /*8c10*/  LOP3.LUT R12, R7, 0xfffffffe, RZ, 0xc0, !PT ;  /* 0xfffffffe070c7812 */ /* 0x000fe400078ec0ff */
[----:B------:R-:W-:-:S03]  /*8c20*/  CS2R R6, SRZ ;  /* 0x0000000000067805 */ /* 0x000fc6000001ff00 */
[----:B------:R-:W-:Y:S01]  /*8c30*/  IMAD.IADD R37, R13, 0x1, -R12 ;  /* 0x000000010d257824 */ /* 0x000fe200078e0a0c */
[----:B------:R-:W-:-:S04]  /*8c40*/  CS2R R12, SRZ ;  /* 0x00000000000c7805 */ /* 0x000fc8000001ff00 */
[----:B------:R-:W-:Y:S01]  /*8c50*/  SHF.L.U32 R37, R37, 0x1f, RZ ;  /* 0x0000001f25257819 */ /* 0x000fe200000006ff */
[----:B------:R-:W-:Y:S06]  /*8c60*/  @P0 BRA `(.L_x_390) ;  /* 0x0000000000700947 */ /* 0x000fec0003800000 */
[----:B------:R-:W3:Y:S01]  /*8c70*/  LDL R28, [R1+0x48] ;  /* 0x00004800011c7983 */ /* 0x000ee20000100800 */
[C---:B------:R-:W-:Y:S01]  /*8c80*/  VIADD R4, R18.reuse, 0x20 ;  /* 0x0000002012047836 */ /* 0x040fe20000000000 */
[----:B------:R-:W-:Y:S01]  /*8c90*/  ULDC UR4, c[0x0][0x3f4] ;  /* 0x0000fd0000047ab9 */ /* 0x000fe20000000800 */
[----:B------:R-:W-:Y:S02]  /*8ca0*/  CS2R R12, SRZ ;  /* 0x00000000000c7805 */ /* 0x000fe4000001ff00 */
[----:B------:R-:W-:Y:S02]  /*8cb0*/  ISETP.GE.AND P4, PT, R18, UR4, PT ;  /* 0x0000000412007c0c */ /* 0x000fe4000bf86270 */
[----:B------:R-:W-:Y:S02]  /*8cc0*/  CS2R R14, SRZ ;  /* 0x00000000000e7805 */ /* 0x000fe4000001ff00 */
[----:B------:R-:W-:Y:S02]  /*8cd0*/  ISETP.GE.AND P5, PT, R4, UR4, PT ;  /* 0x0000000404007c0c */ /* 0x000fe4000bfa6270 */
[----:B------:R-:W-:-:S02]  /*8ce0*/  CS2R R6, SRZ ;  /* 0x0000000000067805 */ /* 0x000fc4000001ff00 */
[----:B------:R-:W-:Y:S02]  /*8cf0*/  CS2R R24, SRZ ;  /* 0x0000000000187805 */ /* 0x000fe4000001ff00 */
[----:B------:R-:W-:Y:S02]  /*8d00*/  CS2R R26, SRZ ;  /* 0x00000000001a7805 */ /* 0x000fe4000001ff00 */
[----:B------:R-:W-:Y:S02]  /*8d10*/  CS2R R8, SRZ ;  /* 0x0000000000087805 */ /* 0x000fe4000001ff00 */
[----:B------:R-:W-:Y:S02]  /*8d20*/  CS2R R10, SRZ ;  /* 0x00000000000a7805 */ /* 0x000fe4000001ff00 */
[----:B------:R-:W-:Y:S02]  /*8d30*/  @!P4 SHF.R.S32.HI R5, RZ, 0x1f, R18 ;  /* 0x0000001fff05c819 */ /* 0x000fe40000011412 */
[----:B--2---:R-:W-:-:S05]  /*8d40*/  @!P4 IADD3 R30, P1, R18, R21, RZ ;  /* 0x00000015121ec210 */ /* 0x004fca0007f3e0ff */
[--C-:B----4-:R-:W-:Y:S01]  /*8d50*/  @!P4 IMAD.X R31, R3, 0x1, R5.reuse, P1 ;  /* 0x00000001031fc824 */ /* 0x110fe200008e0605 */
[----:B---3--:R-:W-:Y:S02]  /*8d60*/  @!P5 SHF.L.U32 R4, R28, 0x4, RZ ;  /* 0x000000041c04d819 */ /* 0x008fe400000006ff */
[----:B-1----:R-:W-:Y:S02]  /*8d70*/  @!P4 IADD3 R28, P0, R18, R29, RZ ;  /* 0x0000001d121cc210 */ /* 0x002fe40007f1e0ff */
[-C--:B------:R-:W-:Y:S02]  /*8d80*/  @!P5 IADD3 R32, P2, R29, R4.reuse, RZ ;  /* 0x000000041d20d210 */ /* 0x080fe40007f5e0ff */
[----:B------:R-:W-:Y:S01]  /*8d90*/  @!P5 IADD3 R34, P3, R21, R4, RZ ;  /* 0x000000041522d210 */ /* 0x000fe20007f7e0ff */
[----:B------:R-:W-:Y:S01]  /*8da0*/  @!P4 IMAD.X R29, R0, 0x1, R5, P0 ;  /* 0x00000001001dc824 */ /* 0x000fe200000e0605 */
[----:B------:R-:W-:-:S04]  /*8db0*/  @!P5 SHF.R.S32.HI R4, RZ, 0x1f, R4 ;  /* 0x0000001fff04d819 */ /* 0x000fc80000011404 */
[----:B------:R0:W5:Y:S01]  /*8dc0*/  @!P4 LD.E.128 R12, desc[UR42][R28.64] ;  /* 0x0000002a1c0cc980 */ /* 0x000162000c101d00 */
[--C-:B------:R-:W-:Y:S02]  /*8dd0*/  @!P5 IMAD.X R33, R0, 0x1, R4.reuse, P2 ;  /* 0x000000010021d824 */ /* 0x100fe400010e0604 */
[----:B------:R-:W-:Y:S01]  /*8de0*/  @!P5 IMAD.X R35, R3, 0x1, R4, P3 ;  /* 0x000000010323d824 */ /* 0x000fe200018e0604 */
[----:B------:R-:W-:Y:S02]  /*8df0*/  CS2R R4, SRZ ;  /* 0x0000000000047805 */ /* 0x000fe4000001ff00 */
[----:B------:R0:W5:Y:S04]  /*8e00*/  @!P5 LD.E.128 R24, desc[UR42][R32.64] ;  /* 0x0000002a2018d980 */ /* 0x000168000c101d00 */
[----:B------:R0:W5:Y:S04]  /*8e10*/  @!P4 LD.E.128 R4, desc[UR42][R30.64] ;  /* 0x0000002a1e04c980 */ /* 0x000168000c101d00 */
[----:B------:R0:W5:Y:S02]  /*8e20*/  @!P5 LD.E.128 R8, desc[UR42][R34.64] ;  /* 0x0000002a2208d980 */ /* 0x000164000c101d00 */
.L_x_390:
[----:B------:R-:W-:Y:S05]  /*8e30*/  BSYNC B1 ;  /* 0x0000000000017941 */ /* 0x000fea0003800000 */
.L_x_389:
[----:B---3--:R-:W3:Y:S01]  /*8e40*/  LDL.LU R0, [R1+0x4] ;  /* 0x0000040001007983 */ /* 0x008ee20000300800 */
[----:B------:R-:W1:Y:S01]  /*8e50*/  SYNCS.PHASECHK.TRANS64.TRYWAIT P0, [R16+URZ+0x19c00], R37 ;  /* 0x019c0025100075a7 */ /* 0x000e62000800017f */
[----:B------:R-:W-:Y:S01]  /*8e60*/  BSSY B1, `(.L_x_391) ;  /* 0x0000005000017945 */ /* 0x000fe20003800000 */
[----:B---3--:R-:W-:-:S05]  /*8e70*/  IMAD R0, R0, -0xc0, R39 ;  /* 0xffffff4000007824 */ /* 0x008fca00078e0227 */
[----:B----4-:R-:W-:-:S04]  /*8e80*/  VIMNMX R3, R0, 0xc0, PT ;  /* 0x000000c000037848 */ /* 0x010fc80003fe0100 */
[----:B------:R-:W-:Y:S01]  /*8e90*/  ISETP.GE.AND P1, PT, R22, R3, PT ;  /* 0x000000031600720c */ /* 0x000fe20003f26270 */
[----:B-1----:R-:W-:-:S12]  /*8ea0*/  @!P0 BRA `(.L_x_392) ;  /* 0x0000010400ec8947 */ /* 0x002fd80003800000 */
.L_x_588:
[----:B------:R-:W-:Y:S05]  /*8eb0*/  BSYNC B1 ;  /* 0x0000000000017941 */ /* 0x000fea0003800000 */
.L_x_391:
[----:B------:R-:W-:Y:S05]  /*8ec0*/  @P1 BRA `(.L_x_383) ;  /* 0x0000002000041947 */ /* 0x000fea0003800000 */
[----:B------:R3:W5:Y:S01]  /*8ed0*/  LDL R62, [R1+0x14] ;  /* 0x00001400013e7983 */ /* 0x0007620000100800 */
[----:B------:R-:W4:Y:S01]  /*8ee0*/  LDC R3, c[0x0][0x3f4] ;  /* 0x0000fd00ff037b82 */ /* 0x000f220000000800 */
[C---:B------:R-:W-:Y:S01]  /*8ef0*/  VIADD R0, R18.reuse, 0x20 ;  /* 0x0000002012007836 */ /* 0x040fe20000000000 */
[----:B------:R-:W-:Y:S01]  /*8f00*/  BSSY B1, `(.L_x_393) ;  /* 0x00000fe000017945 */ /* 0x000fe20003800000 */
[----:B------:R-:W-:Y:S02]  /*8f10*/  SHF.R.U32.HI R61, RZ, 0x3, R156 ;  /* 0x00000003ff3d7819 */ /* 0x000fe4000001169c */
[-C--:B----4-:R-:W-:Y:S02]  /*8f20*/  ISETP.GE.AND P0, PT, R18, R3.reuse, PT ;  /* 0x000000031200720c */ /* 0x090fe40003f06270 */
[----:B------:R-:W-:-:S11]  /*8f30*/  ISETP.GE.AND P1, PT, R0, R3, PT ;  /* 0x000000030000720c */ /* 0x000fd60003f26270 */
[----:B---3--:R-:W-:Y:S05]  /*8f40*/  @P0 BRA `(.L_x_394) ;  /* 0x0000000c00e40947 */ /* 0x008fea0003800000 */
[----:B0-----:R-:W0:Y:S01]  /*8f50*/  S2R R30, SR_TID.X ;  /* 0x00000000001e7919 */ /* 0x001e220000002100 */
[----:B--2--5:R-:W-:Y:S02]  /*8f60*/  SHF.R.U32.HI R21, RZ, 0x8, R12 ;  /* 0x00000008ff157819 */ /* 0x024fe4000001160c */
[----:B------:R-:W-:Y:S02]  /*8f70*/  LOP3.LUT R0, R12, 0xff, RZ, 0xc0, !PT ;  /* 0x000000ff0c007812 */ /* 0x000fe400078ec0ff */
[----:B------:R-:W-:Y:S02]  /*8f80*/  LOP3.LUT R21, R21, 0xff, RZ, 0xc0, !PT ;  /* 0x000000ff15157812 */ /* 0x000fe400078ec0ff */
[----:B------:R-:W-:Y:S02]  /*8f90*/  SHF.R.U32.HI R29, RZ, 0x8, R13 ;  /* 0x00000008ff1d7819 */ /* 0x000fe4000001160d */
[----:B-1----:R-:W-:Y:S02]  /*8fa0*/  PRMT R37, R21, 0x7604, R0 ;  /* 0x0000760415257816 */ /* 0x002fe40000000000 */
[----:B------:R-:W-:-:S02]  /*8fb0*/  LOP3.LUT R28, R13, 0xff, RZ, 0xc0, !PT ;  /* 0x000000ff0d1c7812 */ /* 0x000fc400078ec0ff */
[----:B------:R-:W-:Y:S02]  /*8fc0*/  LOP3.LUT R29, R29, 0xff, RZ, 0xc0, !PT ;  /* 0x000000ff1d1d7812 */ /* 0x000fe400078ec0ff */
[----:B------:R-:W-:Y:S02]  /*8fd0*/  SHF.R.U32.HI R31, RZ, 0x8, R14 ;  /* 0x00000008ff1f7819 */ /* 0x000fe4000001160e */
[----:B------:R-:W-:Y:S02]  /*8fe0*/  PRMT R38, R29, 0x7604, R28 ;  /* 0x000076041d267816 */ /* 0x000fe4000000001c */
[----:B------:R-:W-:Y:S02]  /*8ff0*/  LOP3.LUT R31, R31, 0xff, RZ, 0xc0, !PT ;  /* 0x000000ff1f1f7812 */ /* 0x000fe400078ec0ff */
[----:B------:R-:W-:Y:S02]  /*9000*/  LOP3.LUT R28, R15, 0xff, RZ, 0xc0, !PT ;  /* 0x000000ff0f1c7812 */ /* 0x000fe400078ec0ff */
[----:B------:R-:W-:-:S02]  /*9010*/  SHF.R.U32.HI R42, RZ, 0x8, R5 ;  /* 0x00000008ff2a7819 */ /* 0x000fc40000011605 */
[----:B------:R-:W-:Y:S02]  /*9020*/  SHF.R.U32.HI R43, RZ, 0x8, R6 ;  /* 0x00000008ff2b7819 */ /* 0x000fe40000011606 */
[----:B------:R-:W-:Y:S02]  /*9030*/  SHF.R.U32.HI R47, RZ, 0x8, R7 ;  /* 0x00000008ff2f7819 */ /* 0x000fe40000011607 */
[----:B------:R-:W-:Y:S02]  /*9040*/  LOP3.LUT R42, R42, 0xff, RZ, 0xc0, !PT ;  /* 0x000000ff2a2a7812 */ /* 0x000fe400078ec0ff */
[----:B------:R-:W-:Y:S01]  /*9050*/  LOP3.LUT R44, R43, 0xff, RZ, 0xc0, !PT ;  /* 0x000000ff2b2c7812 */ /* 0x000fe200078ec0ff */
[----:B0-----:R-:W-:Y:S01]  /*9060*/  VIADD R33, R30, 0xffffff80 ;  /* 0xffffff801e217836 */ /* 0x001fe20000000000 */
[----:B------:R-:W-:Y:S02]  /*9070*/  LOP3.LUT R30, R14, 0xff, RZ, 0xc0, !PT ;  /* 0x000000ff0e1e7812 */ /* 0x000fe400078ec0ff */
[----:B------:R-:W-:-:S02]  /*9080*/  LOP3.LUT R46, R7, 0xff, RZ, 0xc0, !PT ;  /* 0x000000ff072e7812 */ /* 0x000fc400078ec0ff */
[----:B------:R-:W-:Y:S02]  /*9090*/  LEA.HI R32, R33, R33, RZ, 0x1 ;  /* 0x0000002121207211 */ /* 0x000fe400078f08ff */
[----:B------:R-:W-:Y:S02]  /*90a0*/  PRMT R41, R31, 0x7604, R30 ;  /* 0x000076041f297816 */ /* 0x000fe4000000001e */
[----:B------:R-:W-:Y:S02]  /*90b0*/  LOP3.LUT R32, R32, 0xfffffffe, RZ, 0xc0, !PT ;  /* 0xfffffffe20207812 */ /* 0x000fe400078ec0ff */
[----:B------:R-:W-:Y:S02]  /*90c0*/  SHF.R.U32.HI R31, RZ, 0x8, R15 ;  /* 0x00000008ff1f7819 */ /* 0x000fe4000001160f */
[----:B------:R-:W-:Y:S01]  /*90d0*/  LOP3.LUT R43, R47, 0xff, RZ, 0xc0, !PT ;  /* 0x000000ff2f2b7812 */ /* 0x000fe200078ec0ff */
[----:B------:R-:W-:Y:S01]  /*90e0*/  IMAD.IADD R32, R33, 0x1, -R32 ;  /* 0x0000000121207824 */ /* 0x000fe200078e0a20 */
[----:B------:R-:W-:-:S02]  /*90f0*/  LOP3.LUT R31, R31, 0xff, RZ, 0xc0, !PT ;  /* 0x000000ff1f1f7812 */ /* 0x000fc400078ec0ff */
[----:B------:R-:W-:Y:S02]  /*9100*/  PRMT R46, R43, 0x7604, R46 ;  /* 0x000076042b2e7816 */ /* 0x000fe4000000002e */
[----:B------:R-:W-:Y:S02]  /*9110*/  LEA.HI R0, R3, R32, RZ, 0x1c ;  /* 0x0000002003007211 */ /* 0x000fe400078fe0ff */
[----:B------:R-:W-:Y:S02]  /*9120*/  LOP3.LUT R32, R4, 0xff, RZ, 0xc0, !PT ;  /* 0x000000ff04207812 */ /* 0x000fe400078ec0ff */
[C---:B------:R-:W-:Y:S01]  /*9130*/  LEA.HI R21, R0.reuse, R0, RZ, 0x1 ;  /* 0x0000000000157211 */ /* 0x040fe200078f08ff */
[----:B------:R-:W-:Y:S01]  /*9140*/  IMAD.SHL.U32 R29, R0, 0x10, RZ ;  /* 0x00000010001d7824 */ /* 0x000fe200078e00ff */
[----:B------:R-:W-:Y:S02]  /*9150*/  SHF.R.U32.HI R0, RZ, 0x8, R4 ;  /* 0x00000008ff007819 */ /* 0x000fe40000011604 */
[----:B------:R-:W-:-:S02]  /*9160*/  SHF.R.S32.HI R21, RZ, 0x1, R21 ;  /* 0x00000001ff157819 */ /* 0x000fc40000011415 */
[----:B------:R-:W-:Y:S02]  /*9170*/  LOP3.LUT R29, R156, 0x10, R29, 0xf8, !PT ;  /* 0x000000109c1d7812 */ /* 0x000fe400078ef81d */
[----:B------:R-:W-:Y:S01]  /*9180*/  LOP3.LUT R33, R0, 0xff, RZ, 0xc0, !PT ;  /* 0x000000ff00217812 */ /* 0x000fe200078ec0ff */
[----:B------:R-:W-:Y:S01]  /*9190*/  IMAD R21, R21, 0x1800, R62 ;  /* 0x0000180015157824 */ /* 0x000fe200078e023e */
[----:B------:R-:W-:Y:S02]  /*91a0*/  LOP3.LUT R0, R29, R61, RZ, 0x3c, !PT ;  /* 0x0000003d1d007212 */ /* 0x000fe400078e3cff */
[----:B------:R-:W-:Y:S02]  /*91b0*/  PRMT R40, R31, 0x7604, R28 ;  /* 0x000076041f287816 */ /* 0x000fe4000000001c */
[----:B------:R-:W-:Y:S01]  /*91c0*/  IADD3 R0, R16, R21, R0 ;  /* 0x0000001510007210 */ /* 0x000fe20007ffe000 */
[----:B------:R-:W0:Y:S01]  /*91d0*/  LDS.128 R28, [R20+0xf000] ;  /* 0x00f00000141c7984 */ /* 0x000e220000000c00 */
[----:B------:R-:W-:-:S02]  /*91e0*/  PRMT R45, R33, 0x7604, R32 ;  /* 0x00007604212d7816 */ /* 0x000fc40000000020 */
[----:B------:R-:W-:Y:S01]  /*91f0*/  LOP3.LUT R21, R5, 0xff, RZ, 0xc0, !PT ;  /* 0x000000ff05157812 */ /* 0x000fe200078ec0ff */
[----:B------:R-:W1:Y:S01]  /*9200*/  LDS.128 R32, [R0+0xf000] ;  /* 0x00f0000000207984 */ /* 0x000e620000000c00 */
[----:B------:R-:W-:Y:S02]  /*9210*/  SHF.R.U32.HI R43, RZ, 0x10, R15 ;  /* 0x00000010ff2b7819 */ /* 0x000fe4000001160f */
[----:B------:R-:W-:Y:S02]  /*9220*/  PRMT R42, R42, 0x7604, R21 ;  /* 0x000076042a2a7816 */ /* 0x000fe40000000015 */
[----:B------:R-:W-:Y:S01]  /*9230*/  SHF.R.U32.HI R21, RZ, 0x10, R13 ;  /* 0x00000010ff157819 */ /* 0x000fe2000001160d */
[----:B------:R-:W-:Y:S01]  /*9240*/  IMAD.U32 R43, R43, 0x10000, RZ ;  /* 0x000100002b2b7824 */ /* 0x000fe200078e00ff */
[----:B------:R-:W-:Y:S02]  /*9250*/  LOP3.LUT R39, R6, 0xff, RZ, 0xc0, !PT ;  /* 0x000000ff06277812 */ /* 0x000fe400078ec0ff */
[----:B------:R-:W-:Y:S01]  /*9260*/  SHF.R.U32.HI R47, RZ, 0x10, R5 ;  /* 0x00000010ff2f7819 */ /* 0x000fe20000011605 */
[----:B------:R-:W-:Y:S01]  /*9270*/  IMAD.U32 R21, R21, 0x10000, RZ ;  /* 0x0001000015157824 */ /* 0x000fe200078e00ff */
[----:B------:R-:W-:-:S02]  /*9280*/  PRMT R49, R44, 0x7604, R39 ;  /* 0x000076042c317816 */ /* 0x000fc40000000027 */
[----:B------:R-:W-:Y:S02]  /*9290*/  SHF.L.U32 R47, R47, 0x10, RZ ;  /* 0x000000102f2f7819 */ /* 0x000fe400000006ff */
[----:B------:R-:W-:Y:S02]  /*92a0*/  LOP3.LUT R39, R38, 0xff0000, R21, 0xf8, !PT ;  /* 0x00ff000026277812 */ /* 0x000fe400078ef815 */
[----:B------:R-:W-:Y:S02]  /*92b0*/  LOP3.LUT R47, R42, 0xff0000, R47, 0xf8, !PT ;  /* 0x00ff00002a2f7812 */ /* 0x000fe400078ef82f */
[----:B------:R-:W-:Y:S02]  /*92c0*/  LOP3.LUT R43, R40, 0xff0000, R43, 0xf8, !PT ;  /* 0x00ff0000282b7812 */ /* 0x000fe400078ef82b */
[----:B------:R-:W-:Y:S02]  /*92d0*/  LOP3.LUT R21, R37, 0xff0000, R12, 0xf8, !PT ;  /* 0x00ff000025157812 */ /* 0x000fe400078ef80c */
[----:B------:R-:W-:-:S02]  /*92e0*/  LOP3.LUT R44, R39, 0xff000000, R13, 0xf8, !PT ;  /* 0xff000000272c7812 */ /* 0x000fc400078ef80d */
[----:B------:R-:W-:Y:S02]  /*92f0*/  SHF.R.U32.HI R51, RZ, 0x10, R7 ;  /* 0x00000010ff337819 */ /* 0x000fe40000011607 */
[----:B------:R-:W-:Y:S02]  /*9300*/  LOP3.LUT R41, R41, 0xff0000, R14, 0xf8, !PT ;  /* 0x00ff000029297812 */ /* 0x000fe400078ef80e */
[----:B------:R-:W-:Y:S01]  /*9310*/  LOP3.LUT R13, R45, 0xff0000, R4, 0xf8, !PT ;  /* 0x00ff00002d0d7812 */ /* 0x000fe200078ef804 */
[----:B------:R-:W-:Y:S01]  /*9320*/  IMAD.U32 R51, R51, 0x10000, RZ ;  /* 0x0001000033337824 */ /* 0x000fe200078e00ff */
[----:B------:R-:W-:Y:S02]  /*9330*/  LOP3.LUT R49, R49, 0xff0000, R6, 0xf8, !PT ;  /* 0x00ff000031317812 */ /* 0x000fe400078ef806 */
[----:B------:R-:W-:Y:S02]  /*9340*/  LOP3.LUT R48, R47, 0xff000000, R5, 0xf8, !PT ;  /* 0xff0000002f307812 */ /* 0x000fe400078ef805 */
[----:B------:R-:W-:-:S02]  /*9350*/  LOP3.LUT R21, R21, 0xff000000, R12, 0xf8, !PT ;  /* 0xff00000015157812 */ /* 0x000fc400078ef80c */
[----:B------:R-:W-:Y:S02]  /*9360*/  LOP3.LUT R45, R43, 0xff000000, R15, 0xf8, !PT ;  /* 0xff0000002b2d7812 */ /* 0x000fe400078ef80f */
[----:B------:R-:W-:Y:S02]  /*9370*/  LOP3.LUT R12, R41, 0xff000000, R14, 0xf8, !PT ;  /* 0xff000000290c7812 */ /* 0x000fe400078ef80e */
[----:B------:R-:W-:Y:S02]  /*9380*/  LOP3.LUT R15, R13, 0xff000000, R4, 0xf8, !PT ;  /* 0xff0000000d0f7812 */ /* 0x000fe400078ef804 */
[----:B------:R-:W-:Y:S02]  /*9390*/  LOP3.LUT R4, R49, 0xff000000, R6, 0xf8, !PT ;  /* 0xff00000031047812 */ /* 0x000fe400078ef806 */
[-C--:B0-----:R-:W-:Y:S02]  /*93a0*/  F2FP.F16.E4M3.UNPACK_B R14, R28.reuse ;  /* 0x0000001cff0e723e */ /* 0x081fe400020006ff */
[----:B------:R-:W-:-:S02]  /*93b0*/  F2FP.F16.E4M3.UNPACK_B R37, R28.H1 ;  /* 0x0000001cff25723e */ /* 0x000fc400030006ff */
[-C--:B------:R-:W-:Y:S02]  /*93c0*/  F2FP.F16.E4M3.UNPACK_B R38, R29.reuse ;  /* 0x0000001dff26723e */ /* 0x080fe400020006ff */
[----:B------:R-:W-:Y:S02]  /*93d0*/  F2FP.F16.E4M3.UNPACK_B R39, R29.H1 ;  /* 0x0000001dff27723e */ /* 0x000fe400030006ff */
[----:B------:R-:W-:Y:S01]  /*93e0*/  F2FP.F16.E4M3.UNPACK_B R49, R48 ;  /* 0x00000030ff31723e */ /* 0x000fe200020006ff */
[--C-:B------:R-:W-:Y:S01]  /*93f0*/  HADD2.F32 R13, -RZ, R38.reuse.H0_H0 ;  /* 0x20000026ff0d7230 */ /* 0x100fe20000004100 */
[----:B-1----:R-:W-:Y:S01]  /*9400*/  F2FP.F16.E4M3.UNPACK_B R28, R33 ;  /* 0x00000021ff1c723e */ /* 0x002fe200020006ff */
[----:B------:R-:W-:Y:S01]  /*9410*/  HADD2.F32 R38, -RZ, R38.H1_H1 ;  /* 0x30000026ff267230 */ /* 0x000fe20000004100 */
[----:B------:R-:W-:Y:S01]  /*9420*/  F2FP.F16.E4M3.UNPACK_B R29, R44 ;  /* 0x0000002cff1d723e */ /* 0x000fe200020006ff */
[--C-:B------:R-:W-:Y:S01]  /*9430*/  HADD2.F32 R50, -RZ, R49.reuse.H0_H0 ;  /* 0x20000031ff327230 */ /* 0x100fe20000004100 */
[----:B------:R-:W-:Y:S01]  /*9440*/  LOP3.LUT R51, R46, 0xff0000, R51, 0xf8, !PT ;  /* 0x00ff00002e337812 */ /* 0x000fe200078ef833 */
[--C-:B------:R-:W-:Y:S01]  /*9450*/  HADD2.F32 R6, -RZ, R28.reuse.H0_H0 ;  /* 0x2000001cff067230 */ /* 0x100fe20000004100 */
[-C--:B------:R-:W-:Y:S01]  /*9460*/  F2FP.F16.E4M3.UNPACK_B R40, R31.reuse ;  /* 0x0000001fff28723e */ /* 0x080fe200020006ff */
[----:B------:R-:W-:Y:S01]  /*9470*/  HADD2.F32 R49, -RZ, R49.H1_H1 ;  /* 0x30000031ff317230 */ /* 0x000fe20000004100 */
[----:B------:R-:W-:Y:S01]  /*9480*/  F2FP.F16.E4M3.UNPACK_B R46, R31.H1 ;  /* 0x0000001fff2e723e */ /* 0x000fe200030006ff */
[----:B------:R-:W-:Y:S01]  /*9490*/  HADD2.F32 R31, -RZ, R29.H0_H0 ;  /* 0x2000001dff1f7230 */ /* 0x000fe20000004100 */
[----:B------:R-:W-:Y:S01]  /*94a0*/  F2FP.F16.E4M3.UNPACK_B R41, R33.H1 ;  /* 0x00000021ff29723e */ /* 0x000fe200030006ff */
[----:B------:R-:W-:Y:S01]  /*94b0*/  HADD2.F32 R28, -RZ, R28.H1_H1 ;  /* 0x3000001cff1c7230 */ /* 0x000fe20000004100 */
[----:B------:R-:W-:-:S02]  /*94c0*/  F2FP.F16.E4M3.UNPACK_B R33, R32 ;  /* 0x00000020ff21723e */ /* 0x000fc400020006ff */
[----:B------:R-:W-:Y:S01]  /*94d0*/  F2FP.F16.E4M3.UNPACK_B R43, R32.H1 ;  /* 0x00000020ff2b723e */ /* 0x000fe200030006ff */
[----:B------:R-:W-:Y:S01]  /*94e0*/  FMUL.FTZ R32, R6, R50 ;  /* 0x0000003206207220 */ /* 0x000fe20000410000 */
[----:B------:R-:W-:Y:S01]  /*94f0*/  F2FP.F16.E4M3.UNPACK_B R42, R35 ;  /* 0x00000023ff2a723e */ /* 0x000fe200020006ff */
[----:B------:R-:W-:Y:S01]  /*9500*/  FMUL.FTZ R53, R28, R49 ;  /* 0x000000311c357220 */ /* 0x000fe20000410000 */
[----:B------:R-:W-:Y:S01]  /*9510*/  F2FP.F16.E4M3.UNPACK_B R47, R35.H1 ;  /* 0x00000023ff2f723e */ /* 0x000fe200030006ff */
[-C--:B------:R-:W-:Y:S01]  /*9520*/  FMUL.FTZ R35, R6, R31.reuse ;  /* 0x0000001f06237220 */ /* 0x080fe20000410000 */
[----:B------:R-:W-:Y:S01]  /*9530*/  F2FP.F16.E4M3.UNPACK_B R48, R48.H1 ;  /* 0x00000030ff30723e */ /* 0x000fe200030006ff */
[C---:B------:R-:W-:Y:S01]  /*9540*/  FFMA.FTZ R6, R13.reuse, R31, -R32 ;  /* 0x0000001f0d067223 */ /* 0x040fe20000010820 */
[----:B------:R-:W-:Y:S01]  /*9550*/  F2FP.F16.E4M3.UNPACK_B R44, R44.H1 ;  /* 0x0000002cff2c723e */ /* 0x000fe200030006ff */
[----:B------:R-:W-:Y:S01]  /*9560*/  FFMA.FTZ R13, R13, R50, R35 ;  /* 0x000000320d0d7223 */ /* 0x000fe20000010023 */
[----:B------:R-:W-:Y:S01]  /*9570*/  HADD2.F32 R31, -RZ, R29.H1_H1 ;  /* 0x3000001dff1f7230 */ /* 0x000fe20000004100 */
[----:B------:R-:W-:Y:S01]  /*9580*/  LOP3.LUT R51, R51, 0xff000000, R7, 0xf8, !PT ;  /* 0xff00000033337812 */ /* 0x000fe200078ef807 */
[----:B------:R-:W-:Y:S01]  /*9590*/  HADD2.F32 R50, -RZ, R48.H0_H0 ;  /* 0x20000030ff327230 */ /* 0x000fe20000004100 */
[----:B------:R-:W-:Y:S01]  /*95a0*/  F2FP.F16.E4M3.UNPACK_B R7, R34 ;  /* 0x00000022ff07723e */ /* 0x000fe200020006ff */
[----:B------:R-:W-:-:S02]  /*95b0*/  HADD2.F32 R29, -RZ, R41.H0_H0 ;  /* 0x20000029ff1d7230 */ /* 0x000fc40000004100 */
[----:B------:R-:W-:Y:S01]  /*95c0*/  FMUL.FTZ R28, R28, R31 ;  /* 0x0000001f1c1c7220 */ /* 0x000fe20000410000 */
[----:B------:R-:W-:Y:S01]  /*95d0*/  HADD2.F32 R35, -RZ, R44.H0_H0 ;  /* 0x2000002cff237230 */ /* 0x000fe20000004100 */
[----:B------:R-:W-:Y:S01]  /*95e0*/  F2FP.F16.E4M3.UNPACK_B R52, R51 ;  /* 0x00000033ff34723e */ /* 0x000fe200020006ff */
[----:B------:R-:W-:Y:S02]  /*95f0*/  HADD2.F32 R32, -RZ, R39.H0_H0 ;  /* 0x20000027ff207230 */ /* 0x000fe40000004100 */
[CC--:B------:R-:W-:Y:S01]  /*9600*/  FMUL.FTZ R55, R29.reuse, R50.reuse ;  /* 0x000000321d377220 */ /* 0x0c0fe20000410000 */
[----:B------:R-:W-:Y:S02]  /*9610*/  HADD2.F32 R41, -RZ, R41.H1_H1 ;  /* 0x30000029ff297230 */ /* 0x000fe40000004100 */
[----:B------:R-:W-:Y:S01]  /*9620*/  FMUL.FTZ R57, R29, R35 ;  /* 0x000000231d397220 */ /* 0x000fe20000410000 */
[----:B------:R-:W-:Y:S01]  /*9630*/  FFMA.FTZ R29, R38, R31, -R53 ;  /* 0x0000001f261d7223 */ /* 0x000fe20000010835 */
[----:B------:R-:W-:Y:S01]  /*9640*/  FFMA.FTZ R31, R32, R35, -R55 ;  /* 0x00000023201f7223 */ /* 0x000fe20000010837 */
[----:B------:R-:W-:Y:S01]  /*9650*/  FFMA.FTZ R28, R38, R49, R28 ;  /* 0x00000031261c7223 */ /* 0x000fe2000001001c */
[----:B------:R-:W-:Y:S01]  /*9660*/  FFMA.FTZ R32, R32, R50, R57 ;  /* 0x0000003220207223 */ /* 0x000fe20000010039 */
[----:B------:R-:W-:Y:S01]  /*9670*/  HADD2.F32 R50, -RZ, R48.H1_H1 ;  /* 0x30000030ff327230 */ /* 0x000fe20000004100 */
[----:B------:R-:W-:Y:S01]  /*9680*/  F2FP.F16.E4M3.UNPACK_B R48, R45 ;  /* 0x0000002dff30723e */ /* 0x000fe200020006ff */
[----:B------:R-:W-:Y:S01]  /*9690*/  HADD2.F32 R44, -RZ, R44.H1_H1 ;  /* 0x3000002cff2c7230 */ /* 0x000fe20000004100 */
[----:B------:R-:W-:Y:S01]  /*96a0*/  F2FP.F16.E4M3.UNPACK_B R34, R34.H1 ;  /* 0x00000022ff22723e */ /* 0x000fe200030006ff */
[----:B------:R-:W-:-:S02]  /*96b0*/  HADD2.F32 R53, -RZ, R52.H0_H0 ;  /* 0x20000034ff357230 */ /* 0x000fc40000004100 */
[C---:B------:R-:W-:Y:S01]  /*96c0*/  FMUL.FTZ R54, R41.reuse, R50 ;  /* 0x0000003229367220 */ /* 0x040fe20000410000 */
[----:B------:R-:W-:Y:S02]  /*96d0*/  HADD2.F32 R38, -RZ, R42.H0_H0 ;  /* 0x2000002aff267230 */ /* 0x000fe40000004100 */
[----:B------:R-:W-:Y:S01]  /*96e0*/  FMUL.FTZ R41, R41, R44 ;  /* 0x0000002c29297220 */ /* 0x000fe20000410000 */
[----:B------:R-:W-:Y:S01]  /*96f0*/  HADD2.F32 R49, -RZ, R48.H0_H0 ;  /* 0x20000030ff317230 */ /* 0x000fe20000004100 */
[----:B------:R-:W-:Y:S01]  /*9700*/  F2FP.F16.E4M3.UNPACK_B R5, R30 ;  /* 0x0000001eff05723e */ /* 0x000fe200020006ff */
[----:B------:R-:W-:Y:S02]  /*9710*/  HADD2.F32 R39, -RZ, R39.H1_H1 ;  /* 0x30000027ff277230 */ /* 0x000fe40000004100 */
[C---:B------:R-:W-:Y:S01]  /*9720*/  FMUL.FTZ R56, R38.reuse, R53 ;  /* 0x0000003526387220 */ /* 0x040fe20000410000 */
[----:B------:R-:W-:Y:S02]  /*9730*/  HADD2.F32 R35, -RZ, R40.H0_H0 ;  /* 0x20000028ff237230 */ /* 0x000fe40000004100 */
[----:B------:R-:W-:Y:S01]  /*9740*/  FMUL.FTZ R58, R38, R49 ;  /* 0x00000031263a7220 */ /* 0x000fe20000410000 */
[----:B------:R-:W-:-:S02]  /*9750*/  HADD2.F32 R42, -RZ, R42.H1_H1 ;  /* 0x3000002aff2a7230 */ /* 0x000fc40000004100 */
[C---:B------:R-:W-:Y:S01]  /*9760*/  FFMA.FTZ R38, R39.reuse, R44, -R54 ;  /* 0x0000002c27267223 */ /* 0x040fe20000010836 */
[----:B------:R-:W-:Y:S01]  /*9770*/  FFMA.FTZ R41, R39, R50, R41 ;  /* 0x0000003227297223 */ /* 0x000fe20000010029 */
[C---:B------:R-:W-:Y:S01]  /*9780*/  FFMA.FTZ R39, R35.reuse, R49, -R56 ;  /* 0x0000003123277223 */ /* 0x040fe20000010838 */
[----:B------:R-:W-:Y:S01]  /*9790*/  F2FP.F16.E4M3.UNPACK_B R54, R51.H1 ;  /* 0x00000033ff36723e */ /* 0x000fe200030006ff */
[----:B------:R-:W-:Y:S01]  /*97a0*/  HADD2.F32 R49, -RZ, R48.H1_H1 ;  /* 0x30000030ff317230 */ /* 0x000fe20000004100 */
[----:B------:R-:W-:Y:S01]  /*97b0*/  F2FP.F16.E4M3.UNPACK_B R48, R45.H1 ;  /* 0x0000002dff30723e */ /* 0x000fe200030006ff */
[----:B------:R-:W-:Y:S02]  /*97c0*/  HADD2.F32 R51, -RZ, R52.H1_H1 ;  /* 0x30000034ff337230 */ /* 0x000fe40000004100 */
[----:B------:R-:W-:Y:S01]  /*97d0*/  FFMA.FTZ R35, R35, R53, R58 ;  /* 0x0000003523237223 */ /* 0x000fe2000001003a */
[----:B------:R-:W-:Y:S02]  /*97e0*/  HADD2.F32 R52, -RZ, R54.H0_H0 ;  /* 0x20000036ff347230 */ /* 0x000fe40000004100 */
[----:B------:R-:W-:Y:S01]  /*97f0*/  FMUL.FTZ R56, R42, R49 ;  /* 0x000000312a387220 */ /* 0x000fe20000410000 */
[----:B------:R-:W-:-:S02]  /*9800*/  HADD2.F32 R44, -RZ, R47.H0_H0 ;  /* 0x2000002fff2c7230 */ /* 0x000fc40000004100 */
[----:B------:R-:W-:Y:S01]  /*9810*/  FMUL.FTZ R53, R42, R51 ;  /* 0x000000332a357220 */ /* 0x000fe20000410000 */
[----:B------:R-:W-:Y:S01]  /*9820*/  HADD2.F32 R50, -RZ, R48.H0_H0 ;  /* 0x20000030ff327230 */ /* 0x000fe20000004100 */
[----:B------:R-:W-:Y:S01]  /*9830*/  F2FP.F16.E4M3.UNPACK_B R30, R30.H1 ;  /* 0x0000001eff1e723e */ /* 0x000fe200030006ff */
[----:B------:R-:W-:Y:S02]  /*9840*/  HADD2.F32 R40, -RZ, R40.H1_H1 ;  /* 0x30000028ff287230 */ /* 0x000fe40000004100 */
[C---:B------:R-:W-:Y:S01]  /*9850*/  FMUL.FTZ R58, R44.reuse, R52 ;  /* 0x000000342c3a7220 */ /* 0x040fe20000410000 */
[--C-:B------:R-:W-:Y:S02]  /*9860*/  HADD2.F32 R45, -RZ, R46.reuse.H0_H0 ;  /* 0x2000002eff2d7230 */ /* 0x100fe40000004100 */
[-C--:B------:R-:W-:Y:S01]  /*9870*/  FMUL.FTZ R55, R44, R50.reuse ;  /* 0x000000322c377220 */ /* 0x080fe20000410000 */
[----:B------:R-:W-:Y:S02]  /*9880*/  HADD2.F32 R46, -RZ, R46.H1_H1 ;  /* 0x3000002eff2e7230 */ /* 0x000fe40000004100 */
[C---:B------:R-:W-:Y:S01]  /*9890*/  FFMA.FTZ R42, R40.reuse, R49, -R53 ;  /* 0x00000031282a7223 */ /* 0x040fe20000010835 */
[----:B------:R-:W-:Y:S01]  /*98a0*/  FFMA.FTZ R40, R40, R51, R56 ;  /* 0x0000003328287223 */ /* 0x000fe20000010038 */
[C---:B------:R-:W-:Y:S01]  /*98b0*/  FFMA.FTZ R44, R45.reuse, R50, -R58 ;  /* 0x000000322d2c7223 */ /* 0x040fe2000001083a */
[----:B------:R-:W-:Y:S01]  /*98c0*/  F2FP.F16.E4M3.UNPACK_B R53, R15.H1 ;  /* 0x0000000fff35723e */ /* 0x000fe200030006ff */
[----:B------:R-:W-:Y:S01]  /*98d0*/  FFMA.FTZ R45, R45, R52, R55 ;  /* 0x000000342d2d7223 */ /* 0x000fe20000010037 */
[----:B------:R-:W-:Y:S01]  /*98e0*/  F2FP.F16.E4M3.UNPACK_B R50, R21.H1 ;  /* 0x00000015ff32723e */ /* 0x000fe200030006ff */
[----:B------:R-:W-:Y:S01]  /*98f0*/  HADD2.F32 R51, -RZ, R48.H1_H1 ;  /* 0x30000030ff337230 */ /* 0x000fe20000004100 */
[----:B------:R-:W-:Y:S01]  /*9900*/  F2FP.SATFINITE.E4M3.F32.PACK_AB_MERGE_C R32, R41, R32, RZ ;  /* 0x000000202920723e */ /* 0x000fe200048070ff */
[----:B------:R-:W-:-:S02]  /*9910*/  HADD2.F32 R55, -RZ, R54.H1_H1 ;  /* 0x30000036ff377230 */ /* 0x000fc40000004100 */
[----:B------:R-:W-:Y:S01]  /*9920*/  HADD2.F32 R48, -RZ, R47.H1_H1 ;  /* 0x3000002fff307230 */ /* 0x000fe20000004100 */
[----:B------:R-:W-:Y:S01]  /*9930*/  F2FP.SATFINITE.E4M3.F32.PACK_AB_MERGE_C R13, R28, R13, R32 ;  /* 0x0000000d1c0d723e */ /* 0x000fe20004807020 */
[----:B------:R-:W-:Y:S02]  /*9940*/  HADD2.F32 R54, -RZ, R53.H0_H0 ;  /* 0x20000035ff367230 */ /* 0x000fe40000004100 */
[----:B------:R-:W-:Y:S02]  /*9950*/  HADD2.F32 R47, -RZ, R43.H0_H0 ;  /* 0x2000002bff2f7230 */ /* 0x000fe40000004100 */
[C---:B------:R-:W-:Y:S01]  /*9960*/  FMUL.FTZ R59, R48.reuse, R55 ;  /* 0x00000037303b7220 */ /* 0x040fe20000410000 */
[----:B------:R-:W-:Y:S02]  /*9970*/  HADD2.F32 R52, -RZ, R50.H0_H0 ;  /* 0x20000032ff347230 */ /* 0x000fe40000004100 */
[----:B------:R-:W-:Y:S01]  /*9980*/  FMUL.FTZ R56, R48, R51 ;  /* 0x0000003330387220 */ /* 0x000fe20000410000 */
[----:B------:R-:W-:-:S02]  /*9990*/  HADD2.F32 R49, -RZ, R37.H0_H0 ;  /* 0x20000025ff317230 */ /* 0x000fc40000004100 */
[C---:B------:R-:W-:Y:S01]  /*99a0*/  FMUL.FTZ R48, R47.reuse, R54 ;  /* 0x000000362f307220 */ /* 0x040fe20000410000 */
[----:B------:R-:W-:Y:S02]  /*99b0*/  HADD2.F32 R43, -RZ, R43.H1_H1 ;  /* 0x3000002bff2b7230 */ /* 0x000fe40000004100 */
[-C--:B------:R-:W-:Y:S01]  /*99c0*/  FMUL.FTZ R57, R47, R52.reuse ;  /* 0x000000342f397220 */ /* 0x080fe20000410000 */
[C---:B------:R-:W-:Y:S01]  /*99d0*/  FFMA.FTZ R47, R46.reuse, R51, -R59 ;  /* 0x000000332e2f7223 */ /* 0x040fe2000001083b */
[----:B------:R-:W-:Y:S01]  /*99e0*/  FFMA.FTZ R46, R46, R55, R56 ;  /* 0x000000372e2e7223 */ /* 0x000fe20000010038 */
[----:B------:R-:W-:Y:S02]  /*99f0*/  HADD2.F32 R56, -RZ, R53.H1_H1 ;  /* 0x30000035ff387230 */ /* 0x000fe40000004100 */
[----:B------:R-:W-:Y:S01]  /*9a00*/  FFMA.FTZ R48, R49, R52, -R48 ;  /* 0x0000003431307223 */ /* 0x000fe20000010830 */
[----:B------:R-:W-:Y:S01]  /*9a10*/  HADD2.F32 R52, -RZ, R50.H1_H1 ;  /* 0x30000032ff347230 */ /* 0x000fe20000004100 */
[----:B------:R-:W-:Y:S01]  /*9a20*/  F2FP.F16.E4M3.UNPACK_B R51, R15 ;  /* 0x0000000fff33723e */ /* 0x000fe200020006ff */
[----:B------:R-:W-:Y:S01]  /*9a30*/  HADD2.F32 R37, -RZ, R37.H1_H1 ;  /* 0x30000025ff257230 */ /* 0x000fe20000004100 */
[----:B------:R-:W-:Y:S01]  /*9a40*/  F2FP.F16.E4M3.UNPACK_B R50, R21 ;  /* 0x00000015ff32723e */ /* 0x000fe200020006ff */
[----:B------:R-:W-:Y:S01]  /*9a50*/  FMUL.FTZ R58, R43, R56 ;  /* 0x000000382b3a7220 */ /* 0x000fe20000410000 */
[----:B------:R-:W-:Y:S01]  /*9a60*/  FFMA.FTZ R49, R49, R54, R57 ;  /* 0x0000003631317223 */ /* 0x000fe20000010039 */
[----:B------:R-:W-:Y:S01]  /*9a70*/  FMUL.FTZ R43, R43, R52 ;  /* 0x000000342b2b7220 */ /* 0x000fe20000410000 */
[----:B------:R-:W-:-:S02]  /*9a80*/  HADD2.F32 R54, -RZ, R51.H0_H0 ;  /* 0x20000033ff367230 */ /* 0x000fc40000004100 */
[C---:B------:R-:W-:Y:S01]  /*9a90*/  FFMA.FTZ R55, R37.reuse, R52, -R58 ;  /* 0x0000003425377223 */ /* 0x040fe2000001083a */
[----:B------:R-:W-:Y:S02]  /*9aa0*/  HADD2.F32 R21, -RZ, R33.H0_H0 ;  /* 0x20000021ff157230 */ /* 0x000fe40000004100 */
[----:B------:R-:W-:Y:S01]  /*9ab0*/  FFMA.FTZ R60, R37, R56, R43 ;  /* 0x00000038253c7223 */ /* 0x000fe2000001002b */
[----:B------:R-:W-:Y:S01]  /*9ac0*/  HADD2.F32 R52, -RZ, R50.H0_H0 ;  /* 0x20000032ff347230 */ /* 0x000fe20000004100 */
[----:B------:R-:W-:Y:S01]  /*9ad0*/  F2FP.F16.E4M3.UNPACK_B R37, R4.H1 ;  /* 0x00000004ff25723e */ /* 0x000fe200030006ff */
[----:B------:R-:W-:Y:S02]  /*9ae0*/  HADD2.F32 R51, -RZ, R51.H1_H1 ;  /* 0x30000033ff337230 */ /* 0x000fe40000004100 */
[C---:B------:R-:W-:Y:S01]  /*9af0*/  FMUL.FTZ R56, R21.reuse, R54 ;  /* 0x0000003615387220 */ /* 0x040fe20000410000 */
[----:B------:R-:W-:Y:S02]  /*9b00*/  HADD2.F32 R33, -RZ, R33.H1_H1 ;  /* 0x30000021ff217230 */ /* 0x000fe40000004100 */
[----:B------:R-:W-:Y:S01]  /*9b10*/  FMUL.FTZ R58, R21, R52 ;  /* 0x00000034153a7220 */ /* 0x000fe20000410000 */
[----:B------:R-:W-:Y:S01]  /*9b20*/  HADD2.F32 R15, -RZ, R14.H0_H0 ;  /* 0x2000000eff0f7230 */ /* 0x000fe20000004100 */
[----:B------:R-:W-:Y:S01]  /*9b30*/  F2FP.F16.E4M3.UNPACK_B R21, R12.H1 ;  /* 0x0000000cff15723e */ /* 0x000fe200030006ff */
[----:B------:R-:W-:-:S02]  /*9b40*/  HADD2.F32 R50, -RZ, R50.H1_H1 ;  /* 0x30000032ff327230 */ /* 0x000fc40000004100 */
[-C--:B------:R-:W-:Y:S01]  /*9b50*/  FMUL.FTZ R43, R33, R51.reuse ;  /* 0x00000033212b7220 */ /* 0x080fe20000410000 */
[----:B------:R-:W-:Y:S02]  /*9b60*/  HADD2.F32 R14, -RZ, R14.H1_H1 ;  /* 0x3000000eff0e7230 */ /* 0x000fe40000004100 */
[C---:B------:R-:W-:Y:S01]  /*9b70*/  FFMA.FTZ R56, R15.reuse, R52, -R56 ;  /* 0x000000340f387223 */ /* 0x040fe20000010838 */
[----:B------:R-:W-:Y:S01]  /*9b80*/  FFMA.FTZ R58, R15, R54, R58 ;  /* 0x000000360f3a7223 */ /* 0x000fe2000001003a */
[-C--:B------:R-:W-:Y:S01]  /*9b90*/  FMUL.FTZ R52, R33, R50.reuse ;  /* 0x0000003221347220 */ /* 0x080fe20000410000 */
[----:B------:R-:W-:Y:S02]  /*9ba0*/  HADD2.F32 R15, -RZ, R34.H0_H0 ;  /* 0x20000022ff0f7230 */ /* 0x000fe40000004100 */
[C---:B------:R-:W-:Y:S01]  /*9bb0*/  FFMA.FTZ R53, R14.reuse, R50, -R43 ;  /* 0x000000320e357223 */ /* 0x040fe2000001082b */
[----:B------:R-:W-:Y:S02]  /*9bc0*/  HADD2.F32 R43, -RZ, R37.H0_H0 ;  /* 0x20000025ff2b7230 */ /* 0x000fe40000004100 */
[----:B------:R-:W-:Y:S01]  /*9bd0*/  FFMA.FTZ R51, R14, R51, R52 ;  /* 0x000000330e337223 */ /* 0x000fe20000010034 */
[----:B------:R-:W-:Y:S01]  /*9be0*/  HADD2.F32 R33, -RZ, R21.H0_H0 ;  /* 0x20000015ff217230 */ /* 0x000fe20000004100 */
[----:B------:R-:W-:Y:S01]  /*9bf0*/  F2FP.F16.E4M3.UNPACK_B R12, R12 ;  /* 0x0000000cff0c723e */ /* 0x000fe200020006ff */
[----:B------:R-:W-:-:S02]  /*9c00*/  HADD2.F32 R14, -RZ, R30.H0_H0 ;  /* 0x2000001eff0e7230 */ /* 0x000fc40000004100 */
[C---:B------:R-:W-:Y:S01]  /*9c10*/  FMUL.FTZ R57, R15.reuse, R43 ;  /* 0x0000002b0f397220 */ /* 0x040fe20000410000 */
[----:B------:R-:W-:Y:S02]  /*9c20*/  HADD2.F32 R37, -RZ, R37.H1_H1 ;  /* 0x30000025ff257230 */ /* 0x000fe40000004100 */
[-C--:B------:R-:W-:Y:S01]  /*9c30*/  FMUL.FTZ R15, R15, R33.reuse ;  /* 0x000000210f0f7220 */ /* 0x080fe20000410000 */
[----:B------:R-:W-:Y:S02]  /*9c40*/  HADD2.F32 R34, -RZ, R34.H1_H1 ;  /* 0x30000022ff227230 */ /* 0x000fe40000004100 */
[----:B------:R-:W-:Y:S01]  /*9c50*/  FFMA.FTZ R57, R14, R33, -R57 ;  /* 0x000000210e397223 */ /* 0x000fe20000010839 */
[----:B------:R-:W-:Y:S01]  /*9c60*/  HADD2.F32 R21, -RZ, R21.H1_H1 ;  /* 0x30000015ff157230 */ /* 0x000fe20000004100 */
[----:B------:R-:W-:Y:S01]  /*9c70*/  F2FP.F16.E4M3.UNPACK_B R4, R4 ;  /* 0x00000004ff04723e */ /* 0x000fe200020006ff */
[----:B------:R-:W-:Y:S02]  /*9c80*/  HADD2.F32 R30, -RZ, R30.H1_H1 ;  /* 0x3000001eff1e7230 */ /* 0x000fe40000004100 */
[----:B------:R-:W-:Y:S01]  /*9c90*/  FMUL.FTZ R33, R34, R37 ;  /* 0x0000002522217220 */ /* 0x000fe20000410000 */
[----:B------:R-:W-:Y:S01]  /*9ca0*/  FFMA.FTZ R43, R14, R43, R15 ;  /* 0x0000002b0e2b7223 */ /* 0x000fe2000001000f */
[----:B------:R-:W-:Y:S01]  /*9cb0*/  FMUL.FTZ R34, R34, R21 ;  /* 0x0000001522227220 */ /* 0x000fe20000410000 */
[----:B------:R-:W-:-:S02]  /*9cc0*/  HADD2.F32 R15, -RZ, R12.H0_H0 ;  /* 0x2000000cff0f7230 */ /* 0x000fc40000004100 */
[C---:B------:R-:W-:Y:S01]  /*9cd0*/  FFMA.FTZ R50, R30.reuse, R21, -R33 ;  /* 0x000000151e327223 */ /* 0x040fe20000010821 */
[----:B------:R-:W-:Y:S02]  /*9ce0*/  HADD2.F32 R14, -RZ, R12.H1_H1 ;  /* 0x3000000cff0e7230 */ /* 0x000fe40000004100 */
[----:B------:R-:W-:Y:S01]  /*9cf0*/  FFMA.FTZ R52, R30, R37, R34 ;  /* 0x000000251e347223 */ /* 0x000fe20000010022 */
[--C-:B------:R-:W-:Y:S02]  /*9d00*/  HADD2.F32 R12, -RZ, R7.reuse.H0_H0 ;  /* 0x20000007ff0c7230 */ /* 0x100fe40000004100 */
[--C-:B------:R-:W-:Y:S01]  /*9d10*/  HADD2.F32 R30, -RZ, R4.reuse.H1_H1 ;  /* 0x30000004ff1e7230 */ /* 0x100fe20000004100 */
[----:B------:R-:W-:Y:S01]  /*9d20*/  F2FP.SATFINITE.E4M3.F32.PACK_AB_MERGE_C R50, R50, R57, RZ ;  /* 0x000000393232723e */ /* 0x000fe200048070ff */
[----:B------:R-:W-:Y:S01]  /*9d30*/  HADD2.F32 R7, -RZ, R7.H1_H1 ;  /* 0x30000007ff077230 */ /* 0x000fe20000004100 */
[----:B------:R-:W-:Y:S01]  /*9d40*/  F2FP.SATFINITE.E4M3.F32.PACK_AB_MERGE_C R43, R52, R43, RZ ;  /* 0x0000002b342b723e */ /* 0x000fe200048070ff */
[----:B------:R-:W-:-:S02]  /*9d50*/  HADD2.F32 R21, -RZ, R4.H0_H0 ;  /* 0x20000004ff157230 */ /* 0x000fc40000004100 */
[--C-:B------:R-:W-:Y:S02]  /*9d60*/  HADD2.F32 R4, -RZ, R5.reuse.H0_H0 ;  /* 0x20000005ff047230 */ /* 0x100fe40000004100 */
[C---:B------:R-:W-:Y:S01]  /*9d70*/  FMUL.FTZ R34, R7.reuse, R30 ;  /* 0x0000001e07227220 */ /* 0x040fe20000410000 */
[----:B------:R-:W-:Y:S02]  /*9d80*/  HADD2.F32 R5, -RZ, R5.H1_H1 ;  /* 0x30000005ff057230 */ /* 0x000fe40000004100 */
[C---:B------:R-:W-:Y:S01]  /*9d90*/  FMUL.FTZ R33, R12.reuse, R21 ;  /* 0x000000150c217220 */ /* 0x040fe20000410000 */
[-C--:B------:R-:W-:Y:S01]  /*9da0*/  FMUL.FTZ R7, R7, R14.reuse ;  /* 0x0000000e07077220 */ /* 0x080fe20000410000 */
[-C--:B------:R-:W-:Y:S01]  /*9db0*/  FMUL.FTZ R12, R12, R15.reuse ;  /* 0x0000000f0c0c7220 */ /* 0x080fe20000410000 */
[C---:B------:R-:W-:Y:S02]  /*9dc0*/  FFMA.FTZ R34, R5.reuse, R14, -R34 ;  /* 0x0000000e05227223 */ /* 0x040fe40000010822 */
[----:B------:R-:W-:Y:S01]  /*9dd0*/  FFMA.FTZ R14, R5, R30, R7 ;  /* 0x0000001e050e7223 */ /* 0x000fe20000010007 */
[C---:B------:R-:W-:Y:S01]  /*9de0*/  FFMA.FTZ R33, R4.reuse, R15, -R33 ;  /* 0x0000000f04217223 */ /* 0x040fe20000010821 */
[----:B------:R-:W-:Y:S01]  /*9df0*/  FFMA.FTZ R21, R4, R21, R12 ;  /* 0x0000001504157223 */ /* 0x000fe2000001000c */
[----:B------:R-:W-:-:S02]  /*9e00*/  F2FP.SATFINITE.E4M3.F32.PACK_AB_MERGE_C R5, R38, R31, RZ ;  /* 0x0000001f2605723e */ /* 0x000fc400048070ff */
[----:B------:R-:W-:Y:S02]  /*9e10*/  F2FP.SATFINITE.E4M3.F32.PACK_AB_MERGE_C R7, R47, R44, RZ ;  /* 0x0000002c2f07723e */ /* 0x000fe400048070ff */
[----:B------:R-:W-:Y:S02]  /*9e20*/  F2FP.SATFINITE.E4M3.F32.PACK_AB_MERGE_C R4, R55, R48, RZ ;  /* 0x000000303704723e */ /* 0x000fe400048070ff */
[----:B------:R-:W-:Y:S02]  /*9e30*/  F2FP.SATFINITE.E4M3.F32.PACK_AB_MERGE_C R15, R46, R45, RZ ;  /* 0x0000002d2e0f723e */ /* 0x000fe400048070ff */
[----:B------:R-:W-:Y:S02]  /*9e40*/  F2FP.SATFINITE.E4M3.F32.PACK_AB_MERGE_C R12, R60, R49, RZ ;  /* 0x000000313c0c723e */ /* 0x000fe400048070ff */
[----:B------:R-:W-:Y:S02]  /*9e50*/  F2FP.SATFINITE.E4M3.F32.PACK_AB_MERGE_C R5, R29, R6, R5 ;  /* 0x000000061d05723e */ /* 0x000fe40004807005 */
[----:B------:R-:W-:-:S02]  /*9e60*/  F2FP.SATFINITE.E4M3.F32.PACK_AB_MERGE_C R7, R42, R39, R7 ;  /* 0x000000272a07723e */ /* 0x000fc40004807007 */
[----:B------:R-:W-:Y:S02]  /*9e70*/  F2FP.SATFINITE.E4M3.F32.PACK_AB_MERGE_C R4, R53, R56, R4 ;  /* 0x000000383504723e */ /* 0x000fe40004807004 */
[----:B------:R-:W-:Y:S02]  /*9e80*/  F2FP.SATFINITE.E4M3.F32.PACK_AB_MERGE_C R6, R34, R33, R50 ;  /* 0x000000212206723e */ /* 0x000fe40004807032 */
[----:B------:R-:W-:Y:S02]  /*9e90*/  F2FP.SATFINITE.E4M3.F32.PACK_AB_MERGE_C R15, R40, R35, R15 ;  /* 0x00000023280f723e */ /* 0x000fe4000480700f */
[----:B------:R-:W-:Y:S01]  /*9ea0*/  F2FP.SATFINITE.E4M3.F32.PACK_AB_MERGE_C R12, R51, R58, R12 ;  /* 0x0000003a330c723e */ /* 0x000fe2000480700c */
[----:B------:R3:W-:Y:S01]  /*9eb0*/  STS.128 [R20+0xf000], R4 ;  /* 0x00f0000414007388 */ /* 0x0007e20000000c00 */
[----:B------:R-:W-:-:S05]  /*9ec0*/  F2FP.SATFINITE.E4M3.F32.PACK_AB_MERGE_C R14, R14, R21, R43 ;  /* 0x000000150e0e723e */ /* 0x000fca000480702b */
[----:B------:R3:W-:Y:S02]  /*9ed0*/  STS.128 [R0+0xf000], R12 ;  /* 0x00f0000c00007388 */ /* 0x0007e40000000c00 */
.L_x_394:
[----:B------:R-:W-:Y:S05]  /*9ee0*/  BSYNC B1 ;  /* 0x0000000000017941 */ /* 0x000fea0003800000 */
.L_x_393:
[----:B------:R-:W-:Y:S05]  /*9ef0*/  @P1 BRA `(.L_x_383) ;  /* 0x0000000c00f81947 */ /* 0x000fea0003800000 */
[----:B--2---:R-:W2:Y:S04]  /*9f00*/  LDL R21, [R1+0x48] ;  /* 0x0000480001157983 */ /* 0x004ea80000100800 */
[----:B------:R-:W4:Y:S01]  /*9f10*/  LDL R49, [R1+0x54] ;  /* 0x0000540001317983 */ /* 0x000f220000100800 */
[----:B---3-5:R-:W-:Y:S02]  /*9f20*/  SHF.R.U32.HI R0, RZ, 0x8, R24 ;  /* 0x00000008ff007819 */ /* 0x028fe40000011618 */
[----:B------:R-:W-:Y:S02]  /*9f30*/  LOP3.LUT R5, R24, 0xff, RZ, 0xc0, !PT ;  /* 0x000000ff18057812 */ /* 0x000fe400078ec0ff */
[----:B------:R-:W-:Y:S02]  /*9f40*/  LOP3.LUT R0, R0, 0xff, RZ, 0xc0, !PT ;  /* 0x000000ff00007812 */ /* 0x000fe400078ec0ff */
[----:B------:R-:W-:-:S02]  /*9f50*/  SHF.R.U32.HI R14, RZ, 0x8, R25 ;  /* 0x00000008ff0e7819 */ /* 0x000fc40000011619 */
[----:B------:R-:W-:Y:S02]  /*9f60*/  PRMT R20, R0, 0x7604, R5 ;  /* 0x0000760400147816 */ /* 0x000fe40000000005 */
[----:B------:R-:W-:Y:S02]  /*9f70*/  LOP3.LUT R7, R25, 0xff, RZ, 0xc0, !PT ;  /* 0x000000ff19077812 */ /* 0x000fe400078ec0ff */
[----:B------:R-:W-:Y:S02]  /*9f80*/  SHF.R.U32.HI R6, RZ, 0x8, R27 ;  /* 0x00000008ff067819 */ /* 0x000fe4000001161b */
[----:B------:R-:W-:Y:S02]  /*9f90*/  LOP3.LUT R0, R14, 0xff, RZ, 0xc0, !PT ;  /* 0x000000ff0e007812 */ /* 0x000fe400078ec0ff */
[----:B------:R-:W-:Y:S02]  /*9fa0*/  LOP3.LUT R13, R27, 0xff, RZ, 0xc0, !PT ;  /* 0x000000ff1b0d7812 */ /* 0x000fe400078ec0ff */
[----:B------:R-:W-:-:S02]  /*9fb0*/  LOP3.LUT R6, R6, 0xff, RZ, 0xc0, !PT ;  /* 0x000000ff06067812 */ /* 0x000fc400078ec0ff */
[----:B0-----:R-:W-:Y:S02]  /*9fc0*/  PRMT R28, R0, 0x7604, R7 ;  /* 0x00007604001c7816 */ /* 0x001fe40000000007 */
[----:B------:R-:W-:Y:S02]  /*9fd0*/  SHF.R.U32.HI R12, RZ, 0x8, R8 ;  /* 0x00000008ff0c7819 */ /* 0x000fe40000011608 */
[----:B------:R-:W-:Y:S02]  /*9fe0*/  PRMT R32, R6, 0x7604, R13 ;  /* 0x0000760406207816 */ /* 0x000fe4000000000d */
[----:B------:R-:W-:Y:S02]  /*9ff0*/  LOP3.LUT R15, R8, 0xff, RZ, 0xc0, !PT ;  /* 0x000000ff080f7812 */ /* 0x000fe400078ec0ff */
[----:B------:R-:W-:Y:S02]  /*a000*/  LOP3.LUT R12, R12, 0xff, RZ, 0xc0, !PT ;  /* 0x000000ff0c0c7812 */ /* 0x000fe400078ec0ff */
[----:B------:R-:W-:-:S02]  /*a010*/  SHF.R.U32.HI R13, RZ, 0x8, R10 ;  /* 0x00000008ff0d7819 */ /* 0x000fc4000001160a */
[----:B------:R-:W-:Y:S02]  /*a020*/  PRMT R33, R12, 0x7604, R15 ;  /* 0x000076040c217816 */ /* 0x000fe4000000000f */
[----:B------:R-:W-:Y:S02]  /*a030*/  LOP3.LUT R14, R13, 0xff, RZ, 0xc0, !PT ;  /* 0x000000ff0d0e7812 */ /* 0x000fe400078ec0ff */
[----:B------:R-:W-:Y:S02]  /*a040*/  SHF.R.U32.HI R12, RZ, 0x8, R9 ;  /* 0x00000008ff0c7819 */ /* 0x000fe40000011609 */
[----:B------:R-:W-:Y:S02]  /*a050*/  SHF.R.U32.HI R4, RZ, 0x8, R26 ;  /* 0x00000008ff047819 */ /* 0x000fe4000001161a */
[----:B------:R-:W-:Y:S02]  /*a060*/  LOP3.LUT R15, R9, 0xff, RZ, 0xc0, !PT ;  /* 0x000000ff090f7812 */ /* 0x000fe400078ec0ff */
[----:B------:R-:W-:-:S02]  /*a070*/  LOP3.LUT R12, R12, 0xff, RZ, 0xc0, !PT ;  /* 0x000000ff0c0c7812 */ /* 0x000fc400078ec0ff */
[----:B------:R-:W-:Y:S02]  /*a080*/  LOP3.LUT R5, R26, 0xff, RZ, 0xc0, !PT ;  /* 0x000000ff1a057812 */ /* 0x000fe400078ec0ff */
[----:B------:R-:W-:Y:S02]  /*a090*/  LOP3.LUT R4, R4, 0xff, RZ, 0xc0, !PT ;  /* 0x000000ff04047812 */ /* 0x000fe400078ec0ff */
[----:B------:R-:W-:Y:S02]  /*a0a0*/  PRMT R35, R12, 0x7604, R15 ;  /* 0x000076040c237816 */ /* 0x000fe4000000000f */
[----:B------:R-:W-:Y:S02]  /*a0b0*/  PRMT R30, R4, 0x7604, R5 ;  /* 0x00007604041e7816 */ /* 0x000fe40000000005 */
[----:B------:R-:W-:Y:S02]  /*a0c0*/  SHF.R.U32.HI R29, RZ, 0x8, R11 ;  /* 0x00000008ff1d7819 */ /* 0x000fe4000001160b */
[----:B------:R-:W-:-:S02]  /*a0d0*/  LOP3.LUT R34, R11, 0xff, RZ, 0xc0, !PT ;  /* 0x000000ff0b227812 */ /* 0x000fc400078ec0ff */
[----:B------:R-:W-:-:S04]  /*a0e0*/  SHF.R.U32.HI R31, RZ, 0x10, R27 ;  /* 0x00000010ff1f7819 */ /* 0x000fc8000001161b */
[----:B------:R-:W-:-:S04]  /*a0f0*/  LOP3.LUT R31, R31, 0xff, RZ, 0xc0, !PT ;  /* 0x000000ff1f1f7812 */ /* 0x000fc800078ec0ff */
[----:B------:R-:W-:Y:S02]  /*a100*/  PRMT R31, R31, 0x7054, R32 ;  /* 0x000070541f1f7816 */ /* 0x000fe40000000020 */
[----:B------:R-:W-:-:S04]  /*a110*/  SHF.R.U32.HI R32, RZ, 0x10, R11 ;  /* 0x00000010ff207819 */ /* 0x000fc8000001160b */
[----:B------:R-:W-:Y:S02]  /*a120*/  LOP3.LUT R32, R32, 0xff, RZ, 0xc0, !PT ;  /* 0x000000ff20207812 */ /* 0x000fe400078ec0ff */
[----:B--2---:R-:W-:Y:S02]  /*a130*/  LEA.HI R3, R3, R21, RZ, 0x1c ;  /* 0x0000001503037211 */ /* 0x004fe400078fe0ff */
[----:B------:R-:W-:Y:S02]  /*a140*/  LOP3.LUT R21, R10, 0xff, RZ, 0xc0, !PT ;  /* 0x000000ff0a157812 */ /* 0x000fe400078ec0ff */
[C---:B------:R-:W-:Y:S01]  /*a150*/  LEA.HI R0, R3.reuse, R3, RZ, 0x1 ;  /* 0x0000000303007211 */ /* 0x040fe200078f08ff */
[----:B------:R-:W-:Y:S01]  /*a160*/  IMAD.SHL.U32 R3, R3, 0x10, RZ ;  /* 0x0000001003037824 */ /* 0x000fe200078e00ff */
[----:B-1----:R-:W-:Y:S01]  /*a170*/  PRMT R37, R14, 0x7604, R21 ;  /* 0x000076040e257816 */ /* 0x002fe20000000015 */
[----:B----4-:R-:W-:Y:S01]  /*a180*/  LDS.128 R4, [R49+0xf000] ;  /* 0x00f0000031047984 */ /* 0x010fe20000000c00 */
[----:B------:R-:W-:-:S02]  /*a190*/  SHF.R.S32.HI R0, RZ, 0x1, R0 ;  /* 0x00000001ff007819 */ /* 0x000fc40000011400 */
[----:B------:R-:W-:Y:S02]  /*a1a0*/  LOP3.LUT R3, R156, 0x10, R3, 0xf8, !PT ;  /* 0x000000109c037812 */ /* 0x000fe400078ef803 */
[----:B------:R-:W-:Y:S01]  /*a1b0*/  SHF.R.U32.HI R21, RZ, 0x10, R25 ;  /* 0x00000010ff157819 */ /* 0x000fe20000011619 */
[----:B------:R-:W-:Y:S01]  /*a1c0*/  IMAD R13, R0, 0x1800, R62 ;  /* 0x00001800000d7824 */ /* 0x000fe200078e023e */
[----:B------:R-:W-:Y:S02]  /*a1d0*/  LOP3.LUT R0, R3, R61, RZ, 0x3c, !PT ;  /* 0x0000003d03007212 */ /* 0x000fe400078e3cff */
[----:B------:R-:W-:Y:S02]  /*a1e0*/  LOP3.LUT R3, R29, 0xff, RZ, 0xc0, !PT ;  /* 0x000000ff1d037812 */ /* 0x000fe400078ec0ff */
[----:B------:R-:W-:Y:S02]  /*a1f0*/  IADD3 R0, R16, R13, R0 ;  /* 0x0000000d10007210 */ /* 0x000fe40007ffe000 */
[----:B------:R-:W-:-:S02]  /*a200*/  PRMT R41, R3, 0x7604, R34 ;  /* 0x0000760403297816 */ /* 0x000fc40000000022 */
[----:B------:R-:W-:Y:S01]  /*a210*/  SHF.R.U32.HI R3, RZ, 0x10, R24 ;  /* 0x00000010ff037819 */ /* 0x000fe20000011618 */
[----:B------:R-:W0:Y:S01]  /*a220*/  LDS.128 R12, [R0+0xf000] ;  /* 0x00f00000000c7984 */ /* 0x000e220000000c00 */
[----:B------:R-:W-:Y:S02]  /*a230*/  SHF.R.U32.HI R29, RZ, 0x10, R26 ;  /* 0x00000010ff1d7819 */ /* 0x000fe4000001161a */
[----:B------:R-:W-:Y:S02]  /*a240*/  LOP3.LUT R3, R3, 0xff, RZ, 0xc0, !PT ;  /* 0x000000ff03037812 */ /* 0x000fe400078ec0ff */
[----:B------:R-:W-:Y:S02]  /*a250*/  LOP3.LUT R21, R21, 0xff, RZ, 0xc0, !PT ;  /* 0x000000ff15157812 */ /* 0x000fe400078ec0ff */
[----:B------:R-:W-:Y:S02]  /*a260*/  LOP3.LUT R29, R29, 0xff, RZ, 0xc0, !PT ;  /* 0x000000ff1d1d7812 */ /* 0x000fe400078ec0ff */
[----:B------:R-:W-:-:S02]  /*a270*/  PRMT R3, R3, 0x7054, R20 ;  /* 0x0000705403037816 */ /* 0x000fc40000000014 */
[----:B------:R-:W-:Y:S02]  /*a280*/  PRMT R21, R21, 0x7054, R28 ;  /* 0x0000705415157816 */ /* 0x000fe4000000001c */
[----:B------:R-:W-:Y:S02]  /*a290*/  SHF.R.U32.HI R20, RZ, 0x10, R8 ;  /* 0x00000010ff147819 */ /* 0x000fe40000011608 */
[----:B------:R-:W-:Y:S02]  /*a2a0*/  SHF.R.U32.HI R28, RZ, 0x10, R9 ;  /* 0x00000010ff1c7819 */ /* 0x000fe40000011609 */
[----:B------:R-:W-:Y:S02]  /*a2b0*/  PRMT R29, R29, 0x7054, R30 ;  /* 0x000070541d1d7816 */ /* 0x000fe4000000001e */
[----:B------:R-:W-:Y:S02]  /*a2c0*/  SHF.R.U32.HI R30, RZ, 0x10, R10 ;  /* 0x00000010ff1e7819 */ /* 0x000fe4000001160a */
[----:B------:R-:W-:-:S02]  /*a2d0*/  LOP3.LUT R20, R20, 0xff, RZ, 0xc0, !PT ;  /* 0x000000ff14147812 */ /* 0x000fc400078ec0ff */
[----:B------:R-:W-:Y:S02]  /*a2e0*/  LOP3.LUT R28, R28, 0xff, RZ, 0xc0, !PT ;  /* 0x000000ff1c1c7812 */ /* 0x000fe400078ec0ff */
[----:B------:R-:W-:Y:S02]  /*a2f0*/  LOP3.LUT R30, R30, 0xff, RZ, 0xc0, !PT ;  /* 0x000000ff1e1e7812 */ /* 0x000fe400078ec0ff */
[----:B------:R-:W-:Y:S02]  /*a300*/  PRMT R33, R20, 0x7054, R33 ;  /* 0x0000705414217816 */ /* 0x000fe40000000021 */
[----:B------:R-:W-:Y:S02]  /*a310*/  PRMT R35, R28, 0x7054, R35 ;  /* 0x000070541c237816 */ /* 0x000fe40000000023 */
[----:B------:R-:W-:Y:S02]  /*a320*/  LOP3.LUT R28, R21, 0xff000000, R25, 0xf8, !PT ;  /* 0xff000000151c7812 */ /* 0x000fe400078ef819 */
[----:B------:R-:W-:-:S02]  /*a330*/  PRMT R39, R30, 0x7054, R37 ;  /* 0x000070541e277816 */ /* 0x000fc40000000025 */
[----:B------:R-:W-:Y:S02]  /*a340*/  LOP3.LUT R21, R33, 0xff000000, R8, 0xf8, !PT ;  /* 0xff00000021157812 */ /* 0x000fe400078ef808 */
[----:B------:R-:W-:Y:S02]  /*a350*/  LOP3.LUT R33, R35, 0xff000000, R9, 0xf8, !PT ;  /* 0xff00000023217812 */ /* 0x000fe400078ef809 */
[----:B------:R-:W-:Y:S02]  /*a360*/  LOP3.LUT R8, R39, 0xff000000, R10, 0xf8, !PT ;  /* 0xff00000027087812 */ /* 0x000fe400078ef80a */
[----:B------:R-:W-:Y:S02]  /*a370*/  F2FP.F16.E4M3.UNPACK_B R39, R33 ;  /* 0x00000021ff27723e */ /* 0x000fe400020006ff */
[----:B0-----:R-:W-:Y:S02]  /*a380*/  F2FP.F16.E4M3.UNPACK_B R25, R13 ;  /* 0x0000000dff19723e */ /* 0x001fe400020006ff */
[----:B------:R-:W-:Y:S01]  /*a390*/  PRMT R41, R32, 0x7054, R41 ;  /* 0x0000705420297816 */ /* 0x000fe20000000029 */
[--C-:B------:R-:W-:Y:S01]  /*a3a0*/  HADD2.F32 R42, -RZ, R39.reuse.H0_H0 ;  /* 0x20000027ff2a7230 */ /* 0x100fe20000004100 */
[----:B------:R-:W-:Y:S01]  /*a3b0*/  LOP3.LUT R20, R3, 0xff000000, R24, 0xf8, !PT ;  /* 0xff00000003147812 */ /* 0x000fe200078ef818 */
[----:B------:R-:W-:Y:S01]  /*a3c0*/  HADD2.F32 R39, -RZ, R39.H1_H1 ;  /* 0x30000027ff277230 */ /* 0x000fe20000004100 */
[----:B------:R-:W-:-:S02]  /*a3d0*/  F2FP.F16.E4M3.UNPACK_B R32, R28 ;  /* 0x0000001cff20723e */ /* 0x000fc400020006ff */
[-C--:B------:R-:W-:Y:S02]  /*a3e0*/  F2FP.F16.E4M3.UNPACK_B R10, R5.reuse ;  /* 0x00000005ff0a723e */ /* 0x080fe400020006ff */
[----:B------:R-:W-:Y:S01]  /*a3f0*/  F2FP.F16.E4M3.UNPACK_B R24, R5.H1 ;  /* 0x00000005ff18723e */ /* 0x000fe200030006ff */
[--C-:B------:R-:W-:Y:S01]  /*a400*/  HADD2.F32 R5, -RZ, R25.reuse.H0_H0 ;  /* 0x20000019ff057230 */ /* 0x100fe20000004100 */
[----:B------:R-:W-:Y:S01]  /*a410*/  LOP3.LUT R37, R31, 0xff000000, R27, 0xf8, !PT ;  /* 0xff0000001f257812 */ /* 0x000fe200078ef81b */
[----:B------:R-:W-:Y:S01]  /*a420*/  HADD2.F32 R40, -RZ, R32.H0_H0 ;  /* 0x20000020ff287230 */ /* 0x000fe20000004100 */
[-C--:B------:R-:W-:Y:S01]  /*a430*/  F2FP.F16.E4M3.UNPACK_B R27, R12.reuse ;  /* 0x0000000cff1b723e */ /* 0x080fe200020006ff */
[----:B------:R-:W-:Y:S01]  /*a440*/  HADD2.F32 R9, -RZ, R10.H0_H0 ;  /* 0x2000000aff097230 */ /* 0x000fe20000004100 */
[----:B------:R-:W-:Y:S01]  /*a450*/  F2FP.F16.E4M3.UNPACK_B R34, R12.H1 ;  /* 0x0000000cff22723e */ /* 0x000fe200030006ff */
[----:B------:R-:W-:Y:S01]  /*a460*/  FMUL.FTZ R12, R5, R42 ;  /* 0x0000002a050c7220 */ /* 0x000fe20000410000 */
[----:B------:R-:W-:Y:S01]  /*a470*/  LOP3.LUT R3, R29, 0xff000000, R26, 0xf8, !PT ;  /* 0xff0000001d037812 */ /* 0x000fe200078ef81a */
[----:B------:R-:W-:Y:S01]  /*a480*/  HADD2.F32 R25, -RZ, R25.H1_H1 ;  /* 0x30000019ff197230 */ /* 0x000fe20000004100 */
[----:B------:R-:W-:Y:S01]  /*a490*/  F2FP.F16.E4M3.UNPACK_B R26, R13.H1 ;  /* 0x0000000dff1a723e */ /* 0x000fe200030006ff */
[-C--:B------:R-:W-:Y:S01]  /*a4a0*/  FMUL.FTZ R13, R5, R40.reuse ;  /* 0x00000028050d7220 */ /* 0x080fe20000410000 */
[C---:B------:R-:W-:Y:S01]  /*a4b0*/  FFMA.FTZ R5, R9.reuse, R40, -R12 ;  /* 0x0000002809057223 */ /* 0x040fe2000001080c */
[----:B------:R-:W-:Y:S01]  /*a4c0*/  F2FP.F16.E4M3.UNPACK_B R40, R33.H1 ;  /* 0x00000021ff28723e */ /* 0x000fe200030006ff */
[----:B------:R-:W-:Y:S01]  /*a4d0*/  HADD2.F32 R32, -RZ, R32.H1_H1 ;  /* 0x30000020ff207230 */ /* 0x000fe20000004100 */
[----:B------:R-:W-:Y:S01]  /*a4e0*/  F2FP.F16.E4M3.UNPACK_B R28, R28.H1 ;  /* 0x0000001cff1c723e */ /* 0x000fe200030006ff */
[----:B------:R-:W-:Y:S01]  /*a4f0*/  FFMA.FTZ R9, R9, R42, R13 ;  /* 0x0000002a09097223 */ /* 0x000fe2000001000d */
[----:B------:R-:W-:Y:S01]  /*a500*/  HADD2.F32 R12, -RZ, R26.H0_H0 ;  /* 0x2000001aff0c7230 */ /* 0x000fe20000004100 */
[----:B------:R-:W-:Y:S01]  /*a510*/  LOP3.LUT R43, R41, 0xff000000, R11, 0xf8, !PT ;  /* 0xff000000292b7812 */ /* 0x000fe200078ef80b */
[----:B------:R-:W-:-:S02]  /*a520*/  HADD2.F32 R33, -RZ, R40.H0_H0 ;  /* 0x20000028ff217230 */ /* 0x000fc40000004100 */
[C---:B------:R-:W-:Y:S01]  /*a530*/  FMUL.FTZ R41, R25.reuse, R39 ;  /* 0x0000002719297220 */ /* 0x040fe20000410000 */
[----:B------:R-:W-:Y:S01]  /*a540*/  HADD2.F32 R13, -RZ, R28.H0_H0 ;  /* 0x2000001cff0d7230 */ /* 0x000fe20000004100 */
[-C--:B------:R-:W-:Y:S01]  /*a550*/  F2FP.F16.E4M3.UNPACK_B R31, R15.reuse ;  /* 0x0000000fff1f723e */ /* 0x080fe200020006ff */
[----:B------:R-:W-:Y:S01]  /*a560*/  HADD2.F32 R10, -RZ, R10.H1_H1 ;  /* 0x3000000aff0a7230 */ /* 0x000fe20000004100 */
[----:B------:R-:W-:Y:S01]  /*a570*/  F2FP.F16.E4M3.UNPACK_B R38, R15.H1 ;  /* 0x0000000fff26723e */ /* 0x000fe200030006ff */
[-C--:B------:R-:W-:Y:S01]  /*a580*/  FMUL.FTZ R42, R25, R32.reuse ;  /* 0x00000020192a7220 */ /* 0x080fe20000410000 */
[----:B------:R-:W-:Y:S02]  /*a590*/  HADD2.F32 R15, -RZ, R24.H0_H0 ;  /* 0x20000018ff0f7230 */ /* 0x000fe40000004100 */
[C---:B------:R-:W-:Y:S01]  /*a5a0*/  FMUL.FTZ R44, R12.reuse, R33 ;  /* 0x000000210c2c7220 */ /* 0x040fe20000410000 */
[----:B------:R-:W-:Y:S01]  /*a5b0*/  FMUL.FTZ R46, R12, R13 ;  /* 0x0000000d0c2e7220 */ /* 0x000fe20000410000 */
[C---:B------:R-:W-:Y:S01]  /*a5c0*/  FFMA.FTZ R12, R10.reuse, R32, -R41 ;  /* 0x000000200a0c7223 */ /* 0x040fe20000010829 */
[----:B------:R-:W-:Y:S01]  /*a5d0*/  FFMA.FTZ R10, R10, R39, R42 ;  /* 0x000000270a0a7223 */ /* 0x000fe2000001002a */
[----:B------:R-:W-:Y:S01]  /*a5e0*/  F2FP.F16.E4M3.UNPACK_B R42, R43 ;  /* 0x0000002bff2a723e */ /* 0x000fe200020006ff */
[C---:B------:R-:W-:Y:S01]  /*a5f0*/  FFMA.FTZ R13, R15.reuse, R13, -R44 ;  /* 0x0000000d0f0d7223 */ /* 0x040fe2000001082c */
[----:B------:R-:W-:Y:S01]  /*a600*/  F2FP.F16.E4M3.UNPACK_B R32, R37 ;  /* 0x00000025ff20723e */ /* 0x000fe200020006ff */
[----:B------:R-:W-:Y:S01]  /*a610*/  FFMA.FTZ R15, R15, R33, R46 ;  /* 0x000000210f0f7223 */ /* 0x000fe2000001002e */
[----:B------:R-:W-:Y:S01]  /*a620*/  HADD2.F32 R41, -RZ, R40.H1_H1 ;  /* 0x30000028ff297230 */ /* 0x000fe20000004100 */
[----:B------:R-:W-:Y:S01]  /*a630*/  F2FP.F16.E4M3.UNPACK_B R30, R7 ;  /* 0x00000007ff1e723e */ /* 0x000fe200020006ff */
[----:B------:R-:W-:Y:S01]  /*a640*/  HADD2.F32 R26, -RZ, R26.H1_H1 ;  /* 0x3000001aff1a7230 */ /* 0x000fe20000004100 */
[----:B------:R-:W-:Y:S01]  /*a650*/  F2FP.F16.E4M3.UNPACK_B R37, R37.H1 ;  /* 0x00000025ff25723e */ /* 0x000fe200030006ff */
[----:B------:R-:W-:Y:S01]  /*a660*/  HADD2.F32 R33, -RZ, R28.H1_H1 ;  /* 0x3000001cff217230 */ /* 0x000fe20000004100 */
[----:B------:R-:W-:Y:S01]  /*a670*/  F2FP.F16.E4M3.UNPACK_B R35, R7.H1 ;  /* 0x00000007ff23723e */ /* 0x000fe200030006ff */
[----:B------:R-:W-:-:S02]  /*a680*/  HADD2.F32 R28, -RZ, R24.H1_H1 ;  /* 0x30000018ff1c7230 */ /* 0x000fc40000004100 */
[C---:B------:R-:W-:Y:S01]  /*a690*/  FMUL.FTZ R45, R26.reuse, R41 ;  /* 0x000000291a2d7220 */ /* 0x040fe20000410000 */
[----:B------:R-:W-:Y:S02]  /*a6a0*/  HADD2.F32 R40, -RZ, R42.H0_H0 ;  /* 0x2000002aff287230 */ /* 0x000fe40000004100 */
[----:B------:R-:W-:Y:S01]  /*a6b0*/  FMUL.FTZ R26, R26, R33 ;  /* 0x000000211a1a7220 */ /* 0x000fe20000410000 */
[----:B------:R-:W-:Y:S01]  /*a6c0*/  HADD2.F32 R24, -RZ, R31.H0_H0 ;  /* 0x2000001fff187230 */ /* 0x000fe20000004100 */
[-C--:B------:R-:W-:Y:S01]  /*a6d0*/  F2FP.F16.E4M3.UNPACK_B R29, R4.reuse.H1 ;  /* 0x00000004ff1d723e */ /* 0x080fe200030006ff */
[----:B------:R-:W-:Y:S01]  /*a6e0*/  HADD2.F32 R39, -RZ, R32.H0_H0 ;  /* 0x20000020ff277230 */ /* 0x000fe20000004100 */
[----:B------:R-:W-:Y:S01]  /*a6f0*/  F2FP.F16.E4M3.UNPACK_B R11, R4 ;  /* 0x00000004ff0b723e */ /* 0x000fe200020006ff */
[----:B------:R-:W-:Y:S02]  /*a700*/  HADD2.F32 R25, -RZ, R30.H0_H0 ;  /* 0x2000001eff197230 */ /* 0x000fe40000004100 */
[----:B------:R-:W-:Y:S01]  /*a710*/  FMUL.FTZ R44, R24, R40 ;  /* 0x00000028182c7220 */ /* 0x000fe20000410000 */
[----:B------:R-:W-:-:S02]  /*a720*/  HADD2.F32 R42, -RZ, R42.H1_H1 ;  /* 0x3000002aff2a7230 */ /* 0x000fc40000004100 */
[----:B------:R-:W-:Y:S01]  /*a730*/  FMUL.FTZ R47, R24, R39 ;  /* 0x00000027182f7220 */ /* 0x000fe20000410000 */
[C---:B------:R-:W-:Y:S01]  /*a740*/  FFMA.FTZ R24, R28.reuse, R33, -R45 ;  /* 0x000000211c187223 */ /* 0x040fe2000001082d */
[----:B------:R-:W-:Y:S01]  /*a750*/  FFMA.FTZ R28, R28, R41, R26 ;  /* 0x000000291c1c7223 */ /* 0x000fe2000001001a */
[----:B------:R-:W-:Y:S01]  /*a760*/  F2FP.F16.E4M3.UNPACK_B R41, R43.H1 ;  /* 0x0000002bff29723e */ /* 0x000fe200030006ff */
[C---:B------:R-:W-:Y:S01]  /*a770*/  FFMA.FTZ R26, R25.reuse, R39, -R44 ;  /* 0x00000027191a7223 */ /* 0x040fe2000001082c */
[----:B------:R-:W-:Y:S02]  /*a780*/  HADD2.F32 R39, -RZ, R32.H1_H1 ;  /* 0x30000020ff277230 */ /* 0x000fe40000004100 */
[----:B------:R-:W-:Y:S01]  /*a790*/  FFMA.FTZ R25, R25, R40, R47 ;  /* 0x0000002819197223 */ /* 0x000fe2000001002f */
[----:B------:R-:W-:Y:S01]  /*a7a0*/  HADD2.F32 R32, -RZ, R38.H0_H0 ;  /* 0x20000026ff207230 */ /* 0x000fe20000004100 */
[-C--:B------:R-:W-:Y:S01]  /*a7b0*/  F2FP.F16.E4M3.UNPACK_B R4, R6.reuse ;  /* 0x00000006ff04723e */ /* 0x080fe200020006ff */
[----:B------:R-:W-:Y:S01]  /*a7c0*/  HADD2.F32 R43, -RZ, R41.H0_H0 ;  /* 0x20000029ff2b7230 */ /* 0x000fe20000004100 */
[----:B------:R-:W-:Y:S01]  /*a7d0*/  F2FP.F16.E4M3.UNPACK_B R7, R6.H1 ;  /* 0x00000006ff07723e */ /* 0x000fe200030006ff */
[----:B------:R-:W-:Y:S01]  /*a7e0*/  HADD2.F32 R40, -RZ, R37.H0_H0 ;  /* 0x20000025ff287230 */ /* 0x000fe20000004100 */
[----:B------:R-:W-:Y:S01]  /*a7f0*/  F2FP.F16.E4M3.UNPACK_B R6, R14 ;  /* 0x0000000eff06723e */ /* 0x000fe200020006ff */
[----:B------:R-:W-:-:S02]  /*a800*/  HADD2.F32 R31, -RZ, R31.H1_H1 ;  /* 0x3000001fff1f7230 */ /* 0x000fc40000004100 */
[C---:B------:R-:W-:Y:S01]  /*a810*/  FMUL.FTZ R44, R32.reuse, R43 ;  /* 0x0000002b202c7220 */ /* 0x040fe20000410000 */
[----:B------:R-:W-:Y:S02]  /*a820*/  HADD2.F32 R33, -RZ, R35.H0_H0 ;  /* 0x20000023ff217230 */ /* 0x000fe40000004100 */
[----:B------:R-:W-:Y:S01]  /*a830*/  FMUL.FTZ R46, R32, R40 ;  /* 0x00000028202e7220 */ /* 0x000fe20000410000 */
[----:B------:R-:W-:Y:S02]  /*a840*/  HADD2.F32 R30, -RZ, R30.H1_H1 ;  /* 0x3000001eff1e7230 */ /* 0x000fe40000004100 */
[C---:B------:R-:W-:Y:S01]  /*a850*/  FMUL.FTZ R45, R31.reuse, R42 ;  /* 0x0000002a1f2d7220 */ /* 0x040fe20000410000 */
[----:B------:R-:W-:Y:S01]  /*a860*/  FMUL.FTZ R47, R31, R39 ;  /* 0x000000271f2f7220 */ /* 0x000fe20000410000 */
[C---:B------:R-:W-:Y:S01]  /*a870*/  FFMA.FTZ R32, R33.reuse, R40, -R44 ;  /* 0x0000002821207223 */ /* 0x040fe2000001082c */
[----:B------:R-:W-:Y:S01]  /*a880*/  FFMA.FTZ R33, R33, R43, R46 ;  /* 0x0000002b21217223 */ /* 0x000fe2000001002e */
[----:B------:R-:W-:Y:S01]  /*a890*/  F2FP.F16.E4M3.UNPACK_B R43, R21.H1 ;  /* 0x00000015ff2b723e */ /* 0x000fe200030006ff */
[C---:B------:R-:W-:Y:S01]  /*a8a0*/  FFMA.FTZ R31, R30.reuse, R39, -R45 ;  /* 0x000000271e1f7223 */ /* 0x040fe2000001082d */
[----:B------:R-:W-:Y:S01]  /*a8b0*/  F2FP.F16.E4M3.UNPACK_B R40, R20.H1 ;  /* 0x00000014ff28723e */ /* 0x000fe200030006ff */
[----:B------:R-:W-:Y:S01]  /*a8c0*/  FFMA.FTZ R30, R30, R42, R47 ;  /* 0x0000002a1e1e7223 */ /* 0x000fe2000001002f */
[----:B------:R-:W-:Y:S01]  /*a8d0*/  HADD2.F32 R42, -RZ, R37.H1_H1 ;  /* 0x30000025ff2a7230 */ /* 0x000fe20000004100 */
[----:B------:R-:W-:Y:S01]  /*a8e0*/  F2FP.F16.E4M3.UNPACK_B R14, R14.H1 ;  /* 0x0000000eff0e723e */ /* 0x000fe200030006ff */
[----:B------:R-:W-:Y:S01]  /*a8f0*/  HADD2.F32 R46, -RZ, R41.H1_H1 ;  /* 0x30000029ff2e7230 */ /* 0x000fe20000004100 */
[----:B------:R-:W-:Y:S01]  /*a900*/  F2FP.SATFINITE.E4M3.F32.PACK_AB_MERGE_C R13, R24, R13, RZ ;  /* 0x0000000d180d723e */ /* 0x000fe200048070ff */
[----:B------:R-:W-:Y:S01]  /*a910*/  HADD2.F32 R39, -RZ, R38.H1_H1 ;  /* 0x30000026ff277230 */ /* 0x000fe20000004100 */
[----:B------:R-:W-:Y:S01]  /*a920*/  F2FP.SATFINITE.E4M3.F32.PACK_AB_MERGE_C R15, R28, R15, RZ ;  /* 0x0000000f1c0f723e */ /* 0x000fe200048070ff */
[----:B------:R-:W-:Y:S01]  /*a930*/  HADD2.F32 R44, -RZ, R43.H0_H0 ;  /* 0x2000002bff2c7230 */ /* 0x000fe20000004100 */
[----:B------:R-:W-:Y:S01]  /*a940*/  F2FP.SATFINITE.E4M3.F32.PACK_AB_MERGE_C R5, R12, R5, R13 ;  /* 0x000000050c05723e */ /* 0x000fe2000480700d */
[----:B------:R-:W-:-:S02]  /*a950*/  HADD2.F32 R38, -RZ, R34.H0_H0 ;  /* 0x20000022ff267230 */ /* 0x000fc40000004100 */
[C---:B------:R-:W-:Y:S01]  /*a960*/  FMUL.FTZ R50, R39.reuse, R46 ;  /* 0x0000002e27327220 */ /* 0x040fe20000410000 */
[----:B------:R-:W-:Y:S02]  /*a970*/  HADD2.F32 R41, -RZ, R40.H0_H0 ;  /* 0x20000028ff297230 */ /* 0x000fe40000004100 */
[----:B------:R-:W-:Y:S01]  /*a980*/  FMUL.FTZ R45, R39, R42 ;  /* 0x0000002a272d7220 */ /* 0x000fe20000410000 */
[----:B------:R-:W-:Y:S02]  /*a990*/  HADD2.F32 R37, -RZ, R35.H1_H1 ;  /* 0x30000023ff257230 */ /* 0x000fe40000004100 */
[C---:B------:R-:W-:Y:S01]  /*a9a0*/  FMUL.FTZ R48, R38.reuse, R44 ;  /* 0x0000002c26307220 */ /* 0x040fe20000410000 */
[----:B------:R-:W-:Y:S02]  /*a9b0*/  HADD2.F32 R35, -RZ, R29.H0_H0 ;  /* 0x2000001dff237230 */ /* 0x000fe40000004100 */
[----:B------:R-:W-:Y:S01]  /*a9c0*/  FMUL.FTZ R39, R38, R41 ;  /* 0x0000002926277220 */ /* 0x000fe20000410000 */
[----:B------:R-:W-:-:S02]  /*a9d0*/  HADD2.F32 R43, -RZ, R43.H1_H1 ;  /* 0x3000002bff2b7230 */ /* 0x000fc40000004100 */
[----:B------:R-:W-:Y:S01]  /*a9e0*/  FFMA.FTZ R47, R37, R42, -R50 ;  /* 0x0000002a252f7223 */ /* 0x000fe20000010832 */
[----:B------:R-:W-:Y:S02]  /*a9f0*/  HADD2.F32 R34, -RZ, R34.H1_H1 ;  /* 0x30000022ff227230 */ /* 0x000fe40000004100 */
[C---:B------:R-:W-:Y:S01]  /*aa00*/  FFMA.FTZ R48, R35.reuse, R41, -R48 ;  /* 0x0000002923307223 */ /* 0x040fe20000010830 */
[----:B------:R-:W-:Y:S02]  /*aa10*/  HADD2.F32 R40, -RZ, R40.H1_H1 ;  /* 0x30000028ff287230 */ /* 0x000fe40000004100 */
[----:B------:R-:W-:Y:S01]  /*aa20*/  FFMA.FTZ R44, R35, R44, R39 ;  /* 0x0000002c232c7223 */ /* 0x000fe20000010027 */
[----:B------:R-:W-:Y:S01]  /*aa30*/  FFMA.FTZ R52, R37, R46, R45 ;  /* 0x0000002e25347223 */ /* 0x000fe2000001002d */
[----:B------:R-:W-:Y:S01]  /*aa40*/  F2FP.F16.E4M3.UNPACK_B R35, R20 ;  /* 0x00000014ff23723e */ /* 0x000fe200020006ff */
[----:B------:R-:W-:Y:S01]  /*aa50*/  HADD2.F32 R29, -RZ, R29.H1_H1 ;  /* 0x3000001dff1d7230 */ /* 0x000fe20000004100 */
[----:B------:R-:W-:Y:S01]  /*aa60*/  F2FP.F16.E4M3.UNPACK_B R37, R21 ;  /* 0x00000015ff25723e */ /* 0x000fe200020006ff */
[C---:B------:R-:W-:Y:S01]  /*aa70*/  FMUL.FTZ R20, R34.reuse, R43 ;  /* 0x0000002b22147220 */ /* 0x040fe20000410000 */
[----:B------:R-:W-:Y:S01]  /*aa80*/  FMUL.FTZ R34, R34, R40 ;  /* 0x0000002822227220 */ /* 0x000fe20000410000 */
[----:B------:R-:W-:Y:S01]  /*aa90*/  HADD2.F32 R21, -RZ, R27.H0_H0 ;  /* 0x2000001bff157230 */ /* 0x000fe20000004100 */
[----:B------:R-:W-:Y:S01]  /*aaa0*/  F2FP.SATFINITE.E4M3.F32.PACK_AB_MERGE_C R9, R10, R9, R15 ;  /* 0x000000090a09723e */ /* 0x000fe2000480700f */
[----:B------:R-:W-:-:S02]  /*aab0*/  HADD2.F32 R38, -RZ, R37.H0_H0 ;  /* 0x20000025ff267230 */ /* 0x000fc40000004100 */
[C---:B------:R-:W-:Y:S01]  /*aac0*/  FFMA.FTZ R41, R29.reuse, R40, -R20 ;  /* 0x000000281d297223 */ /* 0x040fe20000010814 */
[----:B------:R-:W-:Y:S01]  /*aad0*/  FFMA.FTZ R43, R29, R43, R34 ;  /* 0x0000002b1d2b7223 */ /* 0x000fe20000010022 */
[----:B------:R-:W-:Y:S02]  /*aae0*/  HADD2.F32 R29, -RZ, R35.H0_H0 ;  /* 0x20000023ff1d7230 */ /* 0x000fe40000004100 */
        /* <DEDUP_REMOVED lines=8> */
[----:B------:R-:W-:Y:S02]  /*ab70*/  HADD2.F32 R11, -RZ, R11.H1_H1 ;  /* 0x3000000bff0b7230 */ /* 0x000fe40000004100 */
[C---:B------:R-:W-:Y:S01]  /*ab80*/  FMUL.FTZ R42, R27.reuse, R40 ;  /* 0x000000281b2a7220 */ /* 0x040fe20000410000 */
[----:B------:R-:W-:Y:S01]  /*ab90*/  F2FP.F16.E4M3.UNPACK_B R29, R8.H1 ;  /* 0x00000008ff1d723e */ /* 0x000fe200030006ff */
[-C--:B------:R-:W-:Y:S01]  /*aba0*/  FMUL.FTZ R27, R27, R34.reuse ;  /* 0x000000221b1b7220 */ /* 0x080fe20000410000 */
[----:B------:R-:W-:Y:S01]  /*abb0*/  F2FP.F16.E4M3.UNPACK_B R21, R3.H1 ;  /* 0x00000003ff15723e */ /* 0x000fe200030006ff */
[----:B------:R-:W-:Y:S01]  /*abc0*/  FFMA.FTZ R42, R11, R34, -R42 ;  /* 0x000000220b2a7223 */ /* 0x000fe2000001082a */
[----:B------:R-:W-:-:S02]  /*abd0*/  HADD2.F32 R20, -RZ, R14.H0_H0 ;  /* 0x2000000eff147230 */ /* 0x000fc40000004100 */
[----:B------:R-:W-:Y:S01]  /*abe0*/  FFMA.FTZ R35, R11, R40, R27 ;  /* 0x000000280b237223 */ /* 0x000fe2000001001b */
[----:B------:R-:W-:Y:S01]  /*abf0*/  HADD2.F32 R34, -RZ, R29.H0_H0 ;  /* 0x2000001dff227230 */ /* 0x000fe20000004100 */
[----:B------:R-:W-:Y:S01]  /*ac00*/  F2FP.F16.E4M3.UNPACK_B R3, R3 ;  /* 0x00000003ff03723e */ /* 0x000fe200020006ff */
[--C-:B------:R-:W-:Y:S02]  /*ac10*/  HADD2.F32 R27, -RZ, R21.reuse.H0_H0 ;  /* 0x20000015ff1b7230 */ /* 0x100fe40000004100 */
[----:B------:R-:W-:Y:S02]  /*ac20*/  HADD2.F32 R21, -RZ, R21.H1_H1 ;  /* 0x30000015ff157230 */ /* 0x000fe40000004100 */
[C---:B------:R-:W-:Y:S01]  /*ac30*/  FMUL.FTZ R40, R20.reuse, R34 ;  /* 0x0000002214287220 */ /* 0x040fe20000410000 */
[----:B------:R-:W-:Y:S02]  /*ac40*/  HADD2.F32 R29, -RZ, R29.H1_H1 ;  /* 0x3000001dff1d7230 */ /* 0x000fe40000004100 */
[----:B------:R-:W-:Y:S01]  /*ac50*/  FMUL.FTZ R20, R20, R27 ;  /* 0x0000001b14147220 */ /* 0x000fe20000410000 */
[----:B------:R-:W-:-:S02]  /*ac60*/  HADD2.F32 R14, -RZ, R14.H1_H1 ;  /* 0x3000000eff0e7230 */ /* 0x000fc40000004100 */
[--C-:B------:R-:W-:Y:S02]  /*ac70*/  HADD2.F32 R11, -RZ, R7.reuse.H0_H0 ;  /* 0x20000007ff0b7230 */ /* 0x100fe40000004100 */
[----:B------:R-:W-:Y:S02]  /*ac80*/  HADD2.F32 R7, -RZ, R7.H1_H1 ;  /* 0x30000007ff077230 */ /* 0x000fe40000004100 */
[C---:B------:R-:W-:Y:S01]  /*ac90*/  FMUL.FTZ R46, R14.reuse, R29 ;  /* 0x0000001d0e2e7220 */ /* 0x040fe20000410000 */
[-C--:B------:R-:W-:Y:S01]  /*aca0*/  FMUL.FTZ R50, R14, R21.reuse ;  /* 0x000000150e327220 */ /* 0x080fe20000410000 */
[----:B------:R-:W-:Y:S01]  /*acb0*/  F2FP.F16.E4M3.UNPACK_B R14, R8 ;  /* 0x00000008ff0e723e */ /* 0x000fe200020006ff */
[----:B------:R-:W-:Y:S01]  /*acc0*/  FFMA.FTZ R37, R11, R34, R20 ;  /* 0x000000220b257223 */ /* 0x000fe20000010014 */
[C---:B------:R-:W-:Y:S01]  /*acd0*/  FFMA.FTZ R45, R7.reuse, R21, -R46 ;  /* 0x00000015072d7223 */ /* 0x040fe2000001082e */
[----:B------:R-:W-:Y:S01]  /*ace0*/  FFMA.FTZ R50, R7, R29, R50 ;  /* 0x0000001d07327223 */ /* 0x000fe20000010032 */
[----:B------:R-:W-:Y:S01]  /*acf0*/  FFMA.FTZ R40, R11, R27, -R40 ;  /* 0x0000001b0b287223 */ /* 0x000fe20000010828 */
[----:B------:R-:W-:-:S02]  /*ad00*/  HADD2.F32 R20, -RZ, R14.H0_H0 ;  /* 0x2000000eff147230 */ /* 0x000fc40000004100 */
[----:B------:R-:W-:Y:S01]  /*ad10*/  HADD2.F32 R7, -RZ, R6.H0_H0 ;  /* 0x20000006ff077230 */ /* 0x000fe20000004100 */
[----:B------:R-:W-:Y:S01]  /*ad20*/  F2FP.SATFINITE.E4M3.F32.PACK_AB_MERGE_C R37, R50, R37, RZ ;  /* 0x000000253225723e */ /* 0x000fe200048070ff */
[--C-:B------:R-:W-:Y:S01]  /*ad30*/  HADD2.F32 R8, -RZ, R3.reuse.H0_H0 ;  /* 0x20000003ff087230 */ /* 0x100fe20000004100 */
[----:B------:R-:W-:Y:S01]  /*ad40*/  F2FP.SATFINITE.E4M3.F32.PACK_AB_MERGE_C R40, R45, R40, RZ ;  /* 0x000000282d28723e */ /* 0x000fe200048070ff */
[----:B------:R-:W-:Y:S02]  /*ad50*/  HADD2.F32 R11, -RZ, R3.H1_H1 ;  /* 0x30000003ff0b7230 */ /* 0x000fe40000004100 */
[----:B------:R-:W-:Y:S02]  /*ad60*/  HADD2.F32 R21, -RZ, R14.H1_H1 ;  /* 0x3000000eff157230 */ /* 0x000fe40000004100 */
[C---:B------:R-:W-:Y:S01]  /*ad70*/  FMUL.FTZ R14, R7.reuse, R20 ;  /* 0x00000014070e7220 */ /* 0x040fe20000410000 */
[----:B------:R-:W-:Y:S02]  /*ad80*/  HADD2.F32 R6, -RZ, R6.H1_H1 ;  /* 0x30000006ff067230 */ /* 0x000fe40000004100 */
[----:B------:R-:W-:Y:S01]  /*ad90*/  FMUL.FTZ R7, R7, R8 ;  /* 0x0000000807077220 */ /* 0x000fe20000410000 */
[----:B------:R-:W-:-:S02]  /*ada0*/  HADD2.F32 R3, -RZ, R4.H0_H0 ;  /* 0x20000004ff037230 */ /* 0x000fc40000004100 */
[----:B------:R-:W-:Y:S02]  /*adb0*/  HADD2.F32 R4, -RZ, R4.H1_H1 ;  /* 0x30000004ff047230 */ /* 0x000fe40000004100 */
[C---:B------:R-:W-:Y:S01]  /*adc0*/  FMUL.FTZ R27, R6.reuse, R21 ;  /* 0x00000015061b7220 */ /* 0x040fe20000410000 */
        /* <DEDUP_REMOVED lines=12> */
[----:B------:R-:W-:-:S02]  /*ae90*/  F2FP.SATFINITE.E4M3.F32.PACK_AB_MERGE_C R11, R30, R25, R11 ;  /* 0x000000191e0b723e */ /* 0x000fc4000480700b */
[----:B------:R-:W-:Y:S01]  /*aea0*/  F2FP.SATFINITE.E4M3.F32.PACK_AB_MERGE_C R8, R35, R38, R8 ;  /* 0x000000262308723e */ /* 0x000fe20004807008 */
[----:B------:R4:W-:Y:S01]  /*aeb0*/  STS.128 [R49+0xf000], R4 ;  /* 0x00f0000431007388 */ /* 0x0009e20000000c00 */
[----:B------:R-:W-:-:S05]  /*aec0*/  F2FP.SATFINITE.E4M3.F32.PACK_AB_MERGE_C R10, R34, R3, R37 ;  /* 0x00000003220a723e */ /* 0x000fca0004807025 */
[----:B------:R4:W-:Y:S02]  /*aed0*/  STS.128 [R0+0xf000], R8 ;  /* 0x00f0000800007388 */ /* 0x0009e40000000c00 */
.L_x_383:
[----:B------:R-:W-:Y:S05]  /*aee0*/  BSYNC B0 ;  /* 0x0000000000007941 */ /* 0x000fea0003800000 */
.L_x_376:
[----:B------:R-:W-:Y:S01]  /*aef0*/  @!PT LDS RZ, [RZ] ;  /* 0x00000000fffff984 */ /* 0x000fe20000000800 */
[----:B------:R-:W-:Y:S01]  /*af00*/  @!PT LDS RZ, [RZ] ;  /* 0x00000000fffff984 */ /* 0x000fe20000000800 */
[----:B------:R-:W-:Y:S01]  /*af10*/  @!PT LDS RZ, [RZ] ;  /* 0x00000000fffff984 */ /* 0x000fe20000000800 */
[----:B------:R-:W-:Y:S01]  /*af20*/  @!PT LDS RZ, [RZ] ;  /* 0x00000000fffff984 */ /* 0x000fe20000000800 */
[----:B------:R1:W-:Y:S06]  /*af30*/  MEMBAR.ALL.CTA ;  /* 0x0000000000007992 */ /* 0x0003ec0000008000 */
[----:B-1----:R-:W1:Y:S01]  /*af40*/  FENCE.VIEW.ASYNC.S ;  /* 0x00000000000073c6 */ /* 0x002e620000000000 */
[----:B------:R-:W-:Y:S05]  /*af50*/  WARPSYNC.ALL ;  /* 0x0000000000007948 */ /* 0x000fea0003800000 */
[----:B-1----:R-:W-:Y:S06]  /*af60*/  BAR.SYNC.DEFER_BLOCKING 0xd, 0x180 ;  /* 0x0346000000007b1d */ /* 0x002fec0000010000 */
.L_x_373:
[----:B---34-:R-:W-:-:S05]  /*af70*/  IMAD.U32 R0, RZ, RZ, UR36 ;  /* 0x00000024ff007e24 */ /* 0x018fca000f8e00ff */
[----:B------:R-:W-:-:S13]  /*af80*/  ISETP.NE.AND P0, PT, R0, 0x3, PT ;  /* 0x000000030000780c */ /* 0x000fda0003f05270 */
[----:B------:R-:W-:Y:S05]  /*af90*/  @!P0 BRA `(.L_x_395) ;  /* 0x0000000000048947 */ /* 0x000fea0003800000 */
[----:B------:R-:W-:Y:S01]  /*afa0*/  BPT.TRAP 0x1 ;  /* 0x000000040000795c */ /* 0x000fe20000300000 */
.L_x_395:
[----:B------:R-:W-:Y:S01]  /*afb0*/  IMAD R0, R154, 0x8, R16 ;  /* 0x000000089a007824 */ /* 0x000fe200078e0210 */
[----:B0----5:R-:W-:-:S04]  /*afc0*/  SHF.L.U32 R7, R155, 0x1f, RZ ;  /* 0x0000001f9b077819 */ /* 0x021fc800000006ff */
[----:B------:R0:W3:Y:S01]  /*afd0*/  SYNCS.PHASECHK.TRANS64.TRYWAIT P1, [R0+URZ+0x19c30], R7 ;  /* 0x019c3007000075a7 */ /* 0x0000e2000802017f */
[----:B------:R-:W-:Y:S05]  /*afe0*/  @!P0 BRA `(.L_x_396) ;  /* 0x0000000000048947 */ /* 0x000fea0003800000 */
[----:B------:R-:W-:Y:S01]  /*aff0*/  BPT.TRAP 0x1 ;  /* 0x000000040000795c */ /* 0x000fe20000300000 */
.L_x_396:
[----:B-1----:R-:W-:Y:S01]  /*b000*/  VIADD R3, R16, 0x13800 ;  /* 0x0001380010037836 */ /* 0x002fe20000000000 */
[----:B------:R-:W-:Y:S01]  /*b010*/  LOP3.LUT R4, R36, 0x10000, RZ, 0xfc, !PT ;  /* 0x0001000024047812 */ /* 0x000fe200078efcff */
[----:B------:R-:W-:-:S03]  /*b020*/  IMAD.MOV.U32 R5, RZ, RZ, -0x3ffffff0 ;  /* 0xc0000010ff057424 */ /* 0x000fc600078e00ff */
[----:B------:R-:W-:-:S04]  /*b030*/  SHF.R.U32.HI R3, RZ, 0x4, R3 ;  /* 0x00000004ff037819 */ /* 0x000fc80000011603 */
[----:B------:R-:W-:-:S04]  /*b040*/  LOP3.LUT R3, R3, 0x3fff, RZ, 0xc0, !PT ;  /* 0x00003fff03037812 */ /* 0x000fc800078ec0ff */
[----:B--2---:R-:W-:Y:S01]  /*b050*/  LOP3.LUT R21, R3, 0x10000, RZ, 0xfc, !PT ;  /* 0x0001000003157812 */ /* 0x004fe200078efcff */
[----:B---3--:R-:W-:Y:S06]  /*b060*/  @P1 BRA `(.L_x_397) ;  /* 0x0000000000081947 */ /* 0x008fec0003800000 */
[----:B------:R-:W1:Y:S02]  /*b070*/  SYNCS.PHASECHK.TRANS64.TRYWAIT P1, [R0+URZ+0x19c30], R7 ;  /* 0x019c3007000075a7 */ /* 0x000e64000802017f */
[----:B-1----:R-:W-:Y:S05]  /*b080*/  @!P1 BRA `(.L_x_398) ;  /* 0x000000e400889947 */ /* 0x002fea0003800000 */
.L_x_397:
[----:B------:R-:W-:Y:S01]  /*b090*/  IMAD R8, R154, 0x300, R21 ;  /* 0x000003009a087824 */ /* 0x000fe200078e0215 */
[----:B------:R-:W-:Y:S05]  /*b0a0*/  WARPSYNC.ALL ;  /* 0x0000000000007948 */ /* 0x000fea0003800000 */
[----:B------:R-:W-:Y:S01]  /*b0b0*/  IMAD.MOV.U32 R9, RZ, RZ, -0x3ffffff0 ;  /* 0xc0000010ff097424 */ /* 0x000fe200078e00ff */
[C---:B------:R-:W-:Y:S01]  /*b0c0*/  R2UR UR4, R4.reuse ;  /* 0x00000000040472ca */ /* 0x040fe200000e0000 */
[----:B------:R-:W-:Y:S01]  /*b0d0*/  WARPGROUP.ARRIVE ;  /* 0x00000000000079c5 */ /* 0x000fe20000000000 */
[----:B------:R-:W-:Y:S01]  /*b0e0*/  R2UR UR5, R5 ;  /* 0x00000000050572ca */ /* 0x000fe200000e0000 */
[----:B------:R-:W-:Y:S01]  /*b0f0*/  VIADD R10, R4, 0x180 ;  /* 0x00000180040a7836 */ /* 0x000fe20000000000 */
[C---:B------:R-:W-:Y:S01]  /*b100*/  R2UR UR6, R8.reuse ;  /* 0x00000000080672ca */ /* 0x040fe200000e0000 */
[----:B------:R-:W-:Y:S01]  /*b110*/  IMAD.MOV.U32 R11, RZ, RZ, -0x3ffffff0 ;  /* 0xc0000010ff0b7424 */ /* 0x000fe200078e00ff */
[----:B------:R-:W-:Y:S01]  /*b120*/  R2UR UR7, R9 ;  /* 0x00000000090772ca */ /* 0x000fe200000e0000 */
[----:B------:R-:W-:Y:S01]  /*b130*/  VIADD R6, R8, 0x100 ;  /* 0x0000010008067836 */ /* 0x000fe20000000000 */
[----:B------:R-:W-:-:S02]  /*b140*/  P2R R89, PR, RZ, 0x1 ;  /* 0x00000001ff597803 */ /* 0x000fc40000000000 */
[----:B------:R2:W-:Y:S04]  /*b150*/  STL.64 [R1], R10 ;  /* 0x0000000a01007387 */ /* 0x0005e80000100a00 */
[----:B------:R-:W3:Y:S04]  /*b160*/  LDL R91, [R1+0x5c] ;  /* 0x00005c00015b7983 */ /* 0x000ee80000100800 */
[----:B------:R-:W4:Y:S01]  /*b170*/  LDL R90, [R1+0xc] ;  /* 0x00000c00015a7983 */ /* 0x000f220000100800 */
[----:B------:R-:W-:Y:S01]  /*b180*/  QGMMA.64x128x32.F32.E4M3.E4M3 R24, gdesc[UR4], RZ, !UPT, gsb0 ;  /* 0x01e00000041879f3 */ /* 0x000fe2000c0008ff */
[----:B01----:R-:W-:-:S02]  /*b190*/  MOV R7, 0xc0000010 ;  /* 0xc000001000077802 */ /* 0x003fc40000000f00 */
[----:B------:R-:W-:Y:S02]  /*b1a0*/  R2UR UR4, R10 ;  /* 0x000000000a0472ca */ /* 0x000fe400000e0000 */
[----:B------:R-:W-:Y:S02]  /*b1b0*/  R2UR UR5, R11 ;  /* 0x000000000b0572ca */ /* 0x000fe400000e0000 */
[----:B------:R-:W-:Y:S02]  /*b1c0*/  R2UR UR6, R6 ;  /* 0x00000000060672ca */ /* 0x000fe400000e0000 */
[----:B------:R-:W-:Y:S01]  /*b1d0*/  R2UR UR7, R7 ;  /* 0x00000000070772ca */ /* 0x000fe200000e0000 */
[----:B------:R-:W-:Y:S02]  /*b1e0*/  VIADD R6, R4, 0x300 ;  /* 0x0000030004067836 */ /* 0x000fe40000000000 */
[----:B------:R-:W-:Y:S02]  /*b1f0*/  VIADD R8, R8, 0x200 ;  /* 0x0000020008087836 */ /* 0x000fe40000000000 */
[----:B------:R-:W-:-:S02]  /*b200*/  IMAD.MOV.U32 R7, RZ, RZ, -0x3ffffff0 ;  /* 0xc0000010ff077424 */ /* 0x000fc400078e00ff */
[----:B------:R-:W-:Y:S01]  /*b210*/  IMAD.MOV.U32 R9, RZ, RZ, -0x3ffffff0 ;  /* 0xc0000010ff097424 */ /* 0x000fe200078e00ff */
[----:B------:R-:W-:Y:S02]  /*b220*/  WARPGROUP.DEPBAR.LE gsb0, 0x0 ;  /* 0x00008000000079c5 */ /* 0x000fe40000010000 */
[----:B------:R-:W-:-:S06]  /*b230*/  WARPGROUP.ARRIVE ;  /* 0x00000000000079c5 */ /* 0x000fcc0000000000 */
[----:B------:R-:W-:Y:S01]  /*b240*/  QGMMA.64x128x32.F32.E4M3.E4M3 R24, gdesc[UR4], R24, gsb0 ;  /* 0x01e00000041879f3 */ /* 0x000fe20008000818 */
[----:B------:R-:W-:Y:S02]  /*b250*/  R2UR UR4, R6 ;  /* 0x00000000060472ca */ /* 0x000fe400000e0000 */
[----:B------:R-:W-:Y:S02]  /*b260*/  R2UR UR5, R7 ;  /* 0x00000000070572ca */ /* 0x000fe400000e0000 */
[----:B------:R-:W-:Y:S02]  /*b270*/  R2UR UR6, R8 ;  /* 0x00000000080672ca */ /* 0x000fe400000e0000 */
[----:B------:R-:W-:Y:S01]  /*b280*/  R2UR UR7, R9 ;  /* 0x00000000090772ca */ /* 0x000fe200000e0000 */
[----:B------:R-:W-:Y:S02]  /*b290*/  WARPGROUP.DEPBAR.LE gsb0, 0x0 ;  /* 0x00008000000079c5 */ /* 0x000fe40000010000 */
[----:B------:R-:W-:-:S10]  /*b2a0*/  WARPGROUP.ARRIVE ;  /* 0x00000000000079c5 */ /* 0x000fd40000000000 */
[----:B------:R-:W-:Y:S01]  /*b2b0*/  QGMMA.64x128x32.F32.E4M3.E4M3 R24, gdesc[UR4], R24, gsb0 ;  /* 0x01e00000041879f3 */ /* 0x000fe20008000818 */
[----:B------:R-:W-:Y:S02]  /*b2c0*/  ULDC UR4, c[0x0][0x988] ;  /* 0x0002620000047ab9 */ /* 0x000fe40000000800 */
[----:B------:R-:W-:Y:S02]  /*b2d0*/  WARPGROUP.DEPBAR.LE gsb0, 0x0 ;  /* 0x00008000000079c5 */ /* 0x000fe40000010000 */
[C---:B------:R-:W-:Y:S01]  /*b2e0*/  FMUL.FTZ R3, R2.reuse, R24 ;  /* 0x0000001802037220 */ /* 0x040fe20000410000 */
[C---:B------:R-:W-:Y:S01]  /*b2f0*/  FMUL.FTZ R8, R2.reuse, R25 ;  /* 0x0000001902087220 */ /* 0x040fe20000410000 */
[C---:B------:R-:W-:Y:S01]  /*b300*/  FMUL.FTZ R20, R2.reuse, R33 ;  /* 0x0000002102147220 */ /* 0x040fe20000410000 */
[C---:B--2---:R-:W-:Y:S01]  /*b310*/  FMUL.FTZ R11, R2.reuse, R28 ;  /* 0x0000001c020b7220 */ /* 0x044fe20000410000 */
[C---:B------:R-:W-:Y:S01]  /*b320*/  FMUL.FTZ R10, R2.reuse, R27 ;  /* 0x0000001b020a7220 */ /* 0x040fe20000410000 */
[C---:B------:R-:W-:Y:S01]  /*b330*/  FMUL.FTZ R27, R2.reuse, R37 ;  /* 0x00000025021b7220 */ /* 0x040fe20000410000 */
[----:B------:R-:W0:Y:S01]  /*b340*/  MUFU.TANH R3, R3 ;  /* 0x0000000300037308 */ /* 0x000e220000002400 */
[C---:B------:R-:W-:Y:S01]  /*b350*/  FMUL.FTZ R12, R2.reuse, R29 ;  /* 0x0000001d020c7220 */ /* 0x040fe20000410000 */
[C---:B------:R-:W-:Y:S01]  /*b360*/  FMUL.FTZ R37, R2.reuse, R47 ;  /* 0x0000002f02257220 */ /* 0x040fe20000410000 */
[----:B------:R-:W-:Y:S01]  /*b370*/  FMUL.FTZ R47, R2, R57 ;  /* 0x00000039022f7220 */ /* 0x000fe20000410000 */
[----:B---3--:R-:W-:-:S04]  /*b380*/  IMAD.IADD R57, R91, 0x1, R88 ;  /* 0x000000015b397824 */ /* 0x008fc800078e0258 */
[----:B------:R-:W1:Y:S01]  /*b390*/  MUFU.TANH R8, R8 ;  /* 0x0000000800087308 */ /* 0x000e620000002400 */
[----:B------:R-:W-:Y:S01]  /*b3a0*/  FMUL.FTZ R15, R2, R32 ;  /* 0x00000020020f7220 */ /* 0x000fe20000410000 */
[----:B----4-:R-:W-:-:S06]  /*b3b0*/  IMAD R57, R90, -0x80, R57 ;  /* 0xffffff805a397824 */ /* 0x010fcc00078e0239 */
[----:B------:R-:W2:Y:S01]  /*b3c0*/  MUFU.TANH R20, R20 ;  /* 0x0000001400147308 */ /* 0x000ea20000002400 */
[----:B------:R-:W-:-:S07]  /*b3d0*/  FMUL.FTZ R9, R2, R26 ;  /* 0x0000001a02097220 */ /* 0x000fce0000410000 */
[----:B------:R-:W3:Y:S01]  /*b3e0*/  MUFU.TANH R11, R11 ;  /* 0x0000000b000b7308 */ /* 0x000ee20000002400 */
[----:B------:R-:W-:Y:S01]  /*b3f0*/  FMUL.FTZ R14, R2, R31 ;  /* 0x0000001f020e7220 */ /* 0x000fe20000410000 */
[----:B------:R-:W-:-:S06]  /*b400*/  ISETP.GT.AND P1, PT, R57, RZ, PT ;  /* 0x000000ff3900720c */ /* 0x000fcc0003f24270 */
[----:B------:R-:W4:Y:S01]  /*b410*/  MUFU.TANH R12, R12 ;  /* 0x0000000c000c7308 */ /* 0x000f220000002400 */
[C---:B------:R-:W-:Y:S01]  /*b420*/  ISETP.GT.AND P2, PT, R57.reuse, 0x1, PT ;  /* 0x000000013900780c */ /* 0x040fe20003f44270 */
[C---:B------:R-:W-:Y:S01]  /*b430*/  FMUL.FTZ R26, R2.reuse, R36 ;  /* 0x00000024021a7220 */ /* 0x040fe20000410000 */
[----:B------:R-:W-:Y:S01]  /*b440*/  FMUL.FTZ R28, R2, R38 ;  /* 0x00000026021c7220 */ /* 0x000fe20000410000 */
[----:B------:R-:W-:-:S04]  /*b450*/  ISETP.GT.AND P3, PT, R57, 0x11, PT ;  /* 0x000000113900780c */ /* 0x000fc80003f64270 */
[----:B------:R-:W5:Y:S01]  /*b460*/  MUFU.TANH R15, R15 ;  /* 0x0000000f000f7308 */ /* 0x000f620000002400 */
[C---:B------:R-:W-:Y:S01]  /*b470*/  FMUL.FTZ R13, R2.reuse, R30 ;  /* 0x0000001e020d7220 */ /* 0x040fe20000410000 */
[C---:B------:R-:W-:Y:S01]  /*b480*/  FMUL.FTZ R38, R2.reuse, R48 ;  /* 0x0000003002267220 */ /* 0x040fe20000410000 */
[----:B------:R-:W-:Y:S01]  /*b490*/  ISETP.GT.AND P6, PT, R57, 0x8, PT ;  /* 0x000000083900780c */ /* 0x000fe20003fc4270 */
[----:B------:R-:W-:Y:S01]  /*b4a0*/  FMUL.FTZ R31, R2, R41 ;  /* 0x00000029021f7220 */ /* 0x000fe20000410000 */
[----:B0-----:R-:W-:-:S03]  /*b4b0*/  FSEL R3, R3, -INF , P1 ;  /* 0xff80000003037808 */ /* 0x001fc60000800000 */
[----:B------:R-:W0:Y:S01]  /*b4c0*/  MUFU.TANH R9, R9 ;  /* 0x0000000900097308 */ /* 0x000e220000002400 */
[----:B-1----:R-:W-:Y:S01]  /*b4d0*/  FSEL R8, R8, -INF , P2 ;  /* 0xff80000008087808 */ /* 0x002fe20001000000 */
[C---:B------:R-:W-:Y:S01]  /*b4e0*/  FMUL.FTZ R48, R2.reuse, R58 ;  /* 0x0000003a02307220 */ /* 0x040fe20000410000 */
[C---:B------:R-:W-:Y:S01]  /*b4f0*/  FMUL.FTZ R41, R2.reuse, R51 ;  /* 0x0000003302297220 */ /* 0x040fe20000410000 */
[C---:B------:R-:W-:Y:S01]  /*b500*/  FMUL.FTZ R58, R2.reuse, R67 ;  /* 0x00000043023a7220 */ /* 0x040fe20000410000 */
[----:B------:R-:W-:Y:S01]  /*b510*/  FMUL.FTZ R51, R2, R61 ;  /* 0x0000003d02337220 */ /* 0x000fe20000410000 */
[----:B--2---:R-:W-:Y:S02]  /*b520*/  FSEL R67, R20, -INF , P3 ;  /* 0xff80000014437808 */ /* 0x004fe40001800000 */
[----:B------:R-:W1:Y:S01]  /*b530*/  MUFU.TANH R14, R14 ;  /* 0x0000000e000e7308 */ /* 0x000e620000002400 */
[----:B------:R-:W-:Y:S01]  /*b540*/  ISETP.GT.AND P5, PT, R57, 0x9, PT ;  /* 0x000000093900780c */ /* 0x000fe20003fa4270 */
[C---:B------:R-:W-:Y:S01]  /*b550*/  FMUL.FTZ R30, R2.reuse, R40 ;  /* 0x00000028021e7220 */ /* 0x040fe20000410000 */
[----:B---3--:R-:W-:Y:S01]  /*b560*/  FSEL R61, R11, -INF , P6 ;  /* 0xff8000000b3d7808 */ /* 0x008fe20003000000 */
[----:B------:R-:W-:Y:S01]  /*b570*/  FMUL.FTZ R33, R2, R43 ;  /* 0x0000002b02217220 */ /* 0x000fe20000410000 */
[----:B------:R-:W-:-:S03]  /*b580*/  FMNMX.FTZ R20, R3, R8, !PT ;  /* 0x0000000803147209 */ /* 0x000fc60007810000 */
[----:B------:R-:W2:Y:S01]  /*b590*/  MUFU.TANH R10, R10 ;  /* 0x0000000a000a7308 */ /* 0x000ea20000002400 */
[C---:B------:R-:W-:Y:S01]  /*b5a0*/  FMUL.FTZ R43, R2.reuse, R53 ;  /* 0x00000035022b7220 */ /* 0x040fe20000410000 */
[C---:B------:R-:W-:Y:S01]  /*b5b0*/  FMUL.FTZ R53, R2.reuse, R63 ;  /* 0x0000003f02357220 */ /* 0x040fe20000410000 */
[----:B------:R-:W-:-:S05]  /*b5c0*/  FMUL.FTZ R24, R2, R34 ;  /* 0x0000002202187220 */ /* 0x000fca0000410000 */
[----:B------:R-:W3:Y:S01]  /*b5d0*/  MUFU.TANH R26, R26 ;  /* 0x0000001a001a7308 */ /* 0x000ee20000002400 */
[----:B------:R-:W-:Y:S02]  /*b5e0*/  ISETP.GT.AND P4, PT, R57, 0x10, PT ;  /* 0x000000103900780c */ /* 0x000fe40003f84270 */
[----:B----4-:R-:W-:Y:S02]  /*b5f0*/  FSEL R63, R12, -INF , P5 ;  /* 0xff8000000c3f7808 */ /* 0x010fe40002800000 */
[----:B------:R-:W-:-:S03]  /*b600*/  FMNMX.FTZ R20, R61, R20, !PT ;  /* 0x000000143d147209 */ /* 0x000fc60007810000 */
[----:B------:R-:W4:Y:S01]  /*b610*/  MUFU.TANH R13, R13 ;  /* 0x0000000d000d7308 */ /* 0x000f220000002400 */
[----:B------:R-:W-:Y:S01]  /*b620*/  FMUL.FTZ R25, R2, R35 ;  /* 0x0000002302197220 */ /* 0x000fe20000410000 */
[----:B-----5:R-:W-:-:S06]  /*b630*/  FSEL R15, R15, -INF , P4 ;  /* 0xff8000000f0f7808 */ /* 0x020fcc0002000000 */
[----:B------:R-:W5:Y:S01]  /*b640*/  MUFU.TANH R27, R27 ;  /* 0x0000001b001b7308 */ /* 0x000f620000002400 */
[----:B------:R-:W-:Y:S01]  /*b650*/  FMNMX.FTZ R20, R63, R20, !PT ;  /* 0x000000143f147209 */ /* 0x000fe20007810000 */
[----:B------:R-:W-:Y:S01]  /*b660*/  FMUL.FTZ R34, R2, R44 ;  /* 0x0000002c02227220 */ /* 0x000fe20000410000 */
[----:B0-----:R-:W-:-:S05]  /*b670*/  FSEL R9, R9, -INF , P1 ;  /* 0xff80000009097808 */ /* 0x001fca0000800000 */
[----:B------:R-:W0:Y:S01]  /*b680*/  MUFU.TANH R30, R30 ;  /* 0x0000001e001e7308 */ /* 0x000e220000002400 */
[----:B------:R-:W-:Y:S01]  /*b690*/  ISETP.GT.AND P1, PT, R57, 0x18, PT ;  /* 0x000000183900780c */ /* 0x000fe20003f24270 */
[----:B------:R-:W-:Y:S01]  /*b6a0*/  FMUL.FTZ R35, R2, R45 ;  /* 0x0000002d02237220 */ /* 0x000fe20000410000 */
[----:B------:R-:W-:-:S05]  /*b6b0*/  FMNMX.FTZ R20, R15, R20, !PT ;  /* 0x000000140f147209 */ /* 0x000fca0007810000 */
[----:B------:R-:W0:Y:S01]  /*b6c0*/  MUFU.TANH R24, R24 ;  /* 0x0000001800187308 */ /* 0x000e220000002400 */
[----:B-1----:R-:W-:Y:S01]  /*b6d0*/  FSEL R11, R14, -INF , P5 ;  /* 0xff8000000e0b7808 */ /* 0x002fe20002800000 */
[----:B------:R-:W-:Y:S01]  /*b6e0*/  FMUL.FTZ R14, R2, R71 ;  /* 0x00000047020e7220 */ /* 0x000fe20000410000 */
[----:B--2---:R-:W-:-:S05]  /*b6f0*/  FSEL R10, R10, -INF , P2 ;  /* 0xff8000000a0a7808 */ /* 0x004fca0001000000 */
[----:B------:R-:W1:Y:S01]  /*b700*/  MUFU.TANH R31, R31 ;  /* 0x0000001f001f7308 */ /* 0x000e620000002400 */
[----:B------:R-:W-:Y:S01]  /*b710*/  FMUL.FTZ R29, R2, R39 ;  /* 0x00000027021d7220 */ /* 0x000fe20000410000 */
[----:B------:R-:W-:Y:S02]  /*b720*/  ISETP.GT.AND P2, PT, R57, 0x19, PT ;  /* 0x000000193900780c */ /* 0x000fe40003f44270 */
[----:B---3--:R-:W-:Y:S02]  /*b730*/  FSEL R71, R26, -INF , P1 ;  /* 0xff8000001a477808 */ /* 0x008fe40000800000 */
[----:B------:R-:W-:Y:S02]  /*b740*/  FMNMX.FTZ R20, R67, R20, !PT ;  /* 0x0000001443147209 */ /* 0x000fe40007810000 */
[----:B------:R-:W2:Y:S01]  /*b750*/  MUFU.TANH R25, R25 ;  /* 0x0000001900197308 */ /* 0x000ea20000002400 */
[----:B----4-:R-:W-:Y:S01]  /*b760*/  FSEL R13, R13, -INF , P6 ;  /* 0xff8000000d0d7808 */ /* 0x010fe20003000000 */
[----:B------:R-:W-:Y:S01]  /*b770*/  FMUL.FTZ R32, R2, R42 ;  /* 0x0000002a02207220 */ /* 0x000fe20000410000 */
[----:B------:R-:W-:-:S05]  /*b780*/  ISETP.GT.AND P6, PT, R57, 0x20, PT ;  /* 0x000000203900780c */ /* 0x000fca0003fc4270 */
[----:B------:R-:W3:Y:S01]  /*b790*/  MUFU.TANH R34, R34 ;  /* 0x0000002200227308 */ /* 0x000ee20000002400 */
[----:B-----5:R-:W-:Y:S01]  /*b7a0*/  FSEL R27, R27, -INF , P2 ;  /* 0xff8000001b1b7808 */ /* 0x020fe20001000000 */
[----:B------:R-:W-:Y:S01]  /*b7b0*/  FMUL.FTZ R39, R2, R49 ;  /* 0x0000003102277220 */ /* 0x000fe20000410000 */
[----:B------:R-:W-:-:S05]  /*b7c0*/  FMNMX.FTZ R20, R71, R20, !PT ;  /* 0x0000001447147209 */ /* 0x000fca0007810000 */
[----:B------:R-:W4:Y:S01]  /*b7d0*/  MUFU.TANH R28, R28 ;  /* 0x0000001c001c7308 */ /* 0x000f220000002400 */
[----:B------:R-:W-:Y:S01]  /*b7e0*/  ISETP.GT.AND P5, PT, R57, 0x21, PT ;  /* 0x000000213900780c */ /* 0x000fe20003fa4270 */
[----:B------:R-:W-:Y:S01]  /*b7f0*/  FMUL.FTZ R42, R2, R52 ;  /* 0x00000034022a7220 */ /* 0x000fe20000410000 */
[----:B0-----:R-:W-:-:S05]  /*b800*/  FSEL R93, R30, -INF , P6 ;  /* 0xff8000001e5d7808 */ /* 0x001fca0003000000 */
[----:B------:R-:W0:Y:S01]  /*b810*/  MUFU.TANH R35, R35 ;  /* 0x0000002300237308 */ /* 0x000e220000002400 */
[----:B------:R-:W-:Y:S01]  /*b820*/  FMNMX.FTZ R20, R27, R20, !PT ;  /* 0x000000141b147209 */ /* 0x000fe20007810000 */
[C---:B------:R-:W-:Y:S01]  /*b830*/  FMUL.FTZ R45, R2.reuse, R55 ;  /* 0x00000037022d7220 */ /* 0x040fe20000410000 */
[----:B------:R-:W-:-:S05]  /*b840*/  FMUL.FTZ R55, R2, R65 ;  /* 0x0000004102377220 */ /* 0x000fca0000410000 */
[----:B------:R-:W5:Y:S01]  /*b850*/  MUFU.TANH R29, R29 ;  /* 0x0000001d001d7308 */ /* 0x000f620000002400 */
[----:B------:R-:W-:Y:S01]  /*b860*/  FSEL R65, R24, -INF , P4 ;  /* 0xff80000018417808 */ /* 0x000fe20002000000 */
[----:B------:R-:W-:Y:S01]  /*b870*/  FMUL.FTZ R36, R2, R46 ;  /* 0x0000002e02247220 */ /* 0x000fe20000410000 */
[----:B------:R-:W-:-:S05]  /*b880*/  ISETP.GT.AND P4, PT, R57, 0x28, PT ;  /* 0x000000283900780c */ /* 0x000fca0003f84270 */
[----:B------:R-:W5:Y:S01]  /*b890*/  MUFU.TANH R38, R38 ;  /* 0x0000002600267308 */ /* 0x000f620000002400 */
[----:B-1----:R-:W-:Y:S02]  /*b8a0*/  FSEL R31, R31, -INF , P5 ;  /* 0xff8000001f1f7808 */ /* 0x002fe40002800000 */
[----:B------:R-:W-:-:S05]  /*b8b0*/  FMNMX.FTZ R20, R93, R20, !PT ;  /* 0x000000145d147209 */ /* 0x000fca0007810000 */
[----:B------:R-:W1:Y:S01]  /*b8c0*/  MUFU.TANH R32, R32 ;  /* 0x0000002000207308 */ /* 0x000e620000002400 */
[----:B--2---:R-:W-:Y:S01]  /*b8d0*/  FSEL R25, R25, -INF , P3 ;  /* 0xff80000019197808 */ /* 0x004fe20001800000 */
[----:B------:R-:W-:Y:S01]  /*b8e0*/  FMUL.FTZ R40, R2, R50 ;  /* 0x0000003202287220 */ /* 0x000fe20000410000 */
[----:B------:R-:W-:-:S05]  /*b8f0*/  ISETP.GT.AND P3, PT, R57, 0x29, PT ;  /* 0x000000293900780c */ /* 0x000fca0003f64270 */
[----:B------:R-:W2:Y:S01]  /*b900*/  MUFU.TANH R39, R39 ;  /* 0x0000002700277308 */ /* 0x000ea20000002400 */
[----:B---3--:R-:W-:Y:S01]  /*b910*/  FSEL R95, R34, -INF , P4 ;  /* 0xff800000225f7808 */ /* 0x008fe20002000000 */
[C---:B------:R-:W-:Y:S01]  /*b920*/  FMUL.FTZ R46, R2.reuse, R56 ;  /* 0x00000038022e7220 */ /* 0x040fe20000410000 */
[----:B------:R-:W-:Y:S01]  /*b930*/  FMNMX.FTZ R20, R31, R20, !PT ;  /* 0x000000141f147209 */ /* 0x000fe20007810000 */
[----:B------:R-:W-:-:S04]  /*b940*/  FMUL.FTZ R50, R2, R60 ;  /* 0x0000003c02327220 */ /* 0x000fc80000410000 */
[----:B------:R-:W3:Y:S01]  /*b950*/  MUFU.TANH R33, R33 ;  /* 0x0000002100217308 */ /* 0x000ee20000002400 */
[----:B------:R-:W-:Y:S01]  /*b960*/  FMUL.FTZ R60, R2, R69 ;  /* 0x00000045023c7220 */ /* 0x000fe20000410000 */
[----:B----4-:R-:W-:-:S06]  /*b970*/  FSEL R69, R28, -INF , P1 ;  /* 0xff8000001c457808 */ /* 0x010fcc0000800000 */
[----:B------:R-:W4:Y:S01]  /*b980*/  MUFU.TANH R42, R42 ;  /* 0x0000002a002a7308 */ /* 0x000f220000002400 */
[----:B------:R-:W-:Y:S02]  /*b990*/  ISETP.GT.AND P1, PT, R57, 0x30, PT ;  /* 0x000000303900780c */ /* 0x000fe40003f24270 */
[----:B0-----:R-:W-:Y:S02]  /*b9a0*/  FSEL R35, R35, -INF , P3 ;  /* 0xff80000023237808 */ /* 0x001fe40001800000 */
[----:B------:R-:W-:-:S03]  /*b9b0*/  FMNMX.FTZ R20, R95, R20, !PT ;  /* 0x000000145f147209 */ /* 0x000fc60007810000 */
[----:B------:R-:W0:Y:S01]  /*b9c0*/  MUFU.TANH R36, R36 ;  /* 0x0000002400247308 */ /* 0x000e220000002400 */
[----:B-----5:R-:W-:Y:S02]  /*b9d0*/  FSEL R29, R29, -INF , P2 ;  /* 0xff8000001d1d7808 */ /* 0x020fe40001000000 */
[----:B------:R-:W-:-:S05]  /*b9e0*/  ISETP.GT.AND P2, PT, R57, 0x31, PT ;  /* 0x000000313900780c */ /* 0x000fca0003f44270 */
[----:B------:R-:W5:Y:S01]  /*b9f0*/  MUFU.TANH R43, R43 ;  /* 0x0000002b002b7308 */ /* 0x000f620000002400 */
[----:B------:R-:W-:Y:S02]  /*ba00*/  FSEL R99, R38, -INF , P1 ;  /* 0xff80000026637808 */ /* 0x000fe40000800000 */
[----:B------:R-:W-:-:S05]  /*ba10*/  FMNMX.FTZ R20, R35, R20, !PT ;  /* 0x0000001423147209 */ /* 0x000fca0007810000 */
[----:B------:R-:W5:Y:S01]  /*ba20*/  MUFU.TANH R37, R37 ;  /* 0x0000002500257308 */ /* 0x000f620000002400 */
[----:B-1----:R-:W-:Y:S01]  /*ba30*/  FSEL R91, R32, -INF , P6 ;  /* 0xff800000205b7808 */ /* 0x002fe20003000000 */
[----:B------:R-:W-:Y:S01]  /*ba40*/  FMUL.FTZ R44, R2, R54 ;  /* 0x00000036022c7220 */ /* 0x000fe20000410000 */
[----:B------:R-:W-:-:S05]  /*ba50*/  ISETP.GT.AND P6, PT, R57, 0x38, PT ;  /* 0x000000383900780c */ /* 0x000fca0003fc4270 */
[----:B------:R-:W1:Y:S01]  /*ba60*/  MUFU.TANH R46, R46 ;  /* 0x0000002e002e7308 */ /* 0x000e620000002400 */
[----:B--2---:R-:W-:Y:S02]  /*ba70*/  FSEL R39, R39, -INF , P2 ;  /* 0xff80000027277808 */ /* 0x004fe40001000000 */
[----:B------:R-:W-:-:S05]  /*ba80*/  FMNMX.FTZ R20, R99, R20, !PT ;  /* 0x0000001463147209 */ /* 0x000fca0007810000 */
[----:B------:R-:W2:Y:S01]  /*ba90*/  MUFU.TANH R40, R40 ;  /* 0x0000002800287308 */ /* 0x000ea20000002400 */
[----:B---3--:R-:W-:Y:S01]  /*baa0*/  FSEL R33, R33, -INF , P5 ;  /* 0xff80000021217808 */ /* 0x008fe20002800000 */
[----:B------:R-:W-:Y:S01]  /*bab0*/  FMUL.FTZ R54, R2, R64 ;  /* 0x0000004002367220 */ /* 0x000fe20000410000 */
[----:B------:R-:W-:-:S05]  /*bac0*/  ISETP.GT.AND P5, PT, R57, 0x39, PT ;  /* 0x000000393900780c */ /* 0x000fca0003fa4270 */
[----:B------:R-:W3:Y:S01]  /*bad0*/  MUFU.TANH R47, R47 ;  /* 0x0000002f002f7308 */ /* 0x000ee20000002400 */
[----:B----4-:R-:W-:Y:S02]  /*bae0*/  FSEL R101, R42, -INF , P6 ;  /* 0xff8000002a657808 */ /* 0x010fe40003000000 */
[----:B------:R-:W-:Y:S01]  /*baf0*/  FMNMX.FTZ R20, R39, R20, !PT ;  /* 0x0000001427147209 */ /* 0x000fe20007810000 */
[----:B------:R-:W-:-:S04]  /*bb00*/  FMUL.FTZ R117, R2, R73 ;  /* 0x0000004902757220 */ /* 0x000fc80000410000 */
[----:B------:R-:W4:Y:S01]  /*bb10*/  MUFU.TANH R41, R41 ;  /* 0x0000002900297308 */ /* 0x000f220000002400 */
[----:B0-----:R-:W-:Y:S02]  /*bb20*/  FSEL R73, R36, -INF , P4 ;  /* 0xff80000024497808 */ /* 0x001fe40002000000 */
[----:B------:R-:W-:-:S05]  /*bb30*/  ISETP.GT.AND P4, PT, R57, 0x40, PT ;  /* 0x000000403900780c */ /* 0x000fca0003f84270 */
[----:B------:R-:W0:Y:S01]  /*bb40*/  MUFU.TANH R50, R50 ;  /* 0x0000003200327308 */ /* 0x000e220000002400 */
[----:B-----5:R-:W-:Y:S02]  /*bb50*/  FSEL R43, R43, -INF , P5 ;  /* 0xff8000002b2b7808 */ /* 0x020fe40002800000 */
[----:B------:R-:W-:-:S05]  /*bb60*/  FMNMX.FTZ R20, R101, R20, !PT ;  /* 0x0000001465147209 */ /* 0x000fca0007810000 */
[----:B------:R-:W5:Y:S01]  /*bb70*/  MUFU.TANH R44, R44 ;  /* 0x0000002c002c7308 */ /* 0x000f620000002400 */
[----:B------:R-:W-:Y:S01]  /*bb80*/  FSEL R37, R37, -INF , P3 ;  /* 0xff80000025257808 */ /* 0x000fe20001800000 */
[----:B------:R-:W-:Y:S01]  /*bb90*/  FMUL.FTZ R49, R2, R59 ;  /* 0x0000003b02317220 */ /* 0x000fe20000410000 */
[----:B------:R-:W-:-:S05]  /*bba0*/  ISETP.GT.AND P3, PT, R57, 0x41, PT ;  /* 0x000000413900780c */ /* 0x000fca0003f64270 */
[----:B------:R-:W5:Y:S01]  /*bbb0*/  MUFU.TANH R51, R51 ;  /* 0x0000003300337308 */ /* 0x000f620000002400 */
[----:B-1----:R-:W-:Y:S01]  /*bbc0*/  FSEL R107, R46, -INF , P4 ;  /* 0xff8000002e6b7808 */ /* 0x002fe20002000000 */
[----:B------:R-:W-:Y:S01]  /*bbd0*/  FMUL.FTZ R59, R2, R68 ;  /* 0x00000044023b7220 */ /* 0x000fe20000410000 */
[----:B------:R-:W-:-:S05]  /*bbe0*/  FMNMX.FTZ R20, R43, R20, !PT ;  /* 0x000000142b147209 */ /* 0x000fca0007810000 */
[----:B------:R-:W1:Y:S01]  /*bbf0*/  MUFU.TANH R45, R45 ;  /* 0x0000002d002d7308 */ /* 0x000e620000002400 */
[----:B--2---:R-:W-:Y:S02]  /*bc00*/  FSEL R97, R40, -INF , P1 ;  /* 0xff80000028617808 */ /* 0x004fe40000800000 */
[----:B------:R-:W-:-:S05]  /*bc10*/  ISETP.GT.AND P1, PT, R57, 0x48, PT ;  /* 0x000000483900780c */ /* 0x000fca0003f24270 */
[----:B------:R-:W2:Y:S01]  /*bc20*/  MUFU.TANH R54, R54 ;  /* 0x0000003600367308 */ /* 0x000ea20000002400 */
[----:B---3--:R-:W-:Y:S02]  /*bc30*/  FSEL R47, R47, -INF , P3 ;  /* 0xff8000002f2f7808 */ /* 0x008fe40001800000 */
[----:B------:R-:W-:-:S05]  /*bc40*/  FMNMX.FTZ R24, R107, R20, !PT ;  /* 0x000000146b187209 */ /* 0x000fca0007810000 */
[----:B------:R-:W3:Y:S01]  /*bc50*/  MUFU.TANH R48, R48 ;  /* 0x0000003000307308 */ /* 0x000ee20000002400 */
[----:B----4-:R-:W-:Y:S01]  /*bc60*/  FSEL R41, R41, -INF , P2 ;  /* 0xff80000029297808 */ /* 0x010fe20001000000 */
[----:B------:R-:W-:Y:S01]  /*bc70*/  FMUL.FTZ R52, R2, R62 ;  /* 0x0000003e02347220 */ /* 0x000fe20000410000 */
[----:B------:R-:W-:-:S05]  /*bc80*/  ISETP.GT.AND P2, PT, R57, 0x49, PT ;  /* 0x000000493900780c */ /* 0x000fca0003f44270 */
[----:B------:R-:W4:Y:S01]  /*bc90*/  MUFU.TANH R55, R55 ;  /* 0x0000003700377308 */ /* 0x000f220000002400 */
[----:B0-----:R-:W-:Y:S01]  /*bca0*/  FSEL R109, R50, -INF , P1 ;  /* 0xff800000326d7808 */ /* 0x001fe20000800000 */
[C---:B------:R-:W-:Y:S01]  /*bcb0*/  FMUL.FTZ R119, R2.reuse, R72 ;  /* 0x0000004802777220 */ /* 0x040fe20000410000 */
[----:B------:R-:W-:Y:S01]  /*bcc0*/  FMNMX.FTZ R24, R47, R24, !PT ;  /* 0x000000182f187209 */ /* 0x000fe20007810000 */
[----:B------:R-:W-:-:S04]  /*bcd0*/  FMUL.FTZ R121, R2, R75 ;  /* 0x0000004b02797220 */ /* 0x000fc80000410000 */
[----:B------:R-:W0:Y:S01]  /*bce0*/  MUFU.TANH R49, R49 ;  /* 0x0000003100317308 */ /* 0x000e220000002400 */
[----:B-----5:R-:W-:Y:S01]  /*bcf0*/  FSEL R75, R44, -INF , P6 ;  /* 0xff8000002c4b7808 */ /* 0x020fe20003000000 */
[----:B------:R-:W-:Y:S01]  /*bd00*/  FMUL.FTZ R56, R2, R66 ;  /* 0x0000004202387220 */ /* 0x000fe20000410000 */
        /* <DEDUP_REMOVED lines=16> */
[----:B----4-:R-:W-:Y:S01]  /*be10*/  FSEL R55, R55, -INF , P5 ;  /* 0xff80000037377808 */ /* 0x010fe20002800000 */
[----:B------:R-:W-:Y:S01]  /*be20*/  FMUL.FTZ R20, R2, R77 ;  /* 0x0000004d02147220 */ /* 0x000fe20000410000 */
[----:B------:R-:W-:-:S05]  /*be30*/  FMNMX.FTZ R26, R111, R24, !PT ;  /* 0x000000186f1a7209 */ /* 0x000fca0007810000 */
[----:B------:R-:W4:Y:S01]  /*be40*/  MUFU.TANH R56, R56 ;  /* 0x0000003800387308 */ /* 0x000f220000002400 */
[----:B0-----:R-:W-:Y:S01]  /*be50*/  FSEL R49, R49, -INF , P3 ;  /* 0xff80000031317808 */ /* 0x001fe20001800000 */
[----:B------:R-:W-:Y:S01]  /*be60*/  FMUL.FTZ R80, R2, R80 ;  /* 0x0000005002507220 */ /* 0x000fe20000410000 */
        /* <DEDUP_REMOVED lines=13> */
[----:B--2---:R-:W-:Y:S01]  /*bf40*/  FSEL R77, R52, -INF , P1 ;  /* 0xff800000344d7808 */ /* 0x004fe20000800000 */
[----:B------:R-:W-:Y:S01]  /*bf50*/  FMUL.FTZ R84, R2, R84 ;  /* 0x0000005402547220 */ /* 0x000fe20000410000 */
[----:B------:R-:W-:-:S05]  /*bf60*/  ISETP.GT.AND P1, PT, R57, 0x61, PT ;  /* 0x000000613900780c */ /* 0x000fca0003f24270 */
[----:B------:R-:W2:Y:S01]  /*bf70*/  MUFU.TANH R20, R20 ;  /* 0x0000001400147308 */ /* 0x000ea20000002400 */
[----:B---3--:R-:W-:Y:S02]  /*bf80*/  FSEL R119, R119, -INF , P2 ;  /* 0xff80000077777808 */ /* 0x008fe40001000000 */
[----:B------:R-:W-:-:S05]  /*bf90*/  FMNMX.FTZ R26, R113, R26, !PT ;  /* 0x0000001a711a7209 */ /* 0x000fca0007810000 */
[----:B------:R-:W3:Y:S01]  /*bfa0*/  MUFU.TANH R14, R14 ;  /* 0x0000000e000e7308 */ /* 0x000ee20000002400 */
[----:B----4-:R-:W-:Y:S02]  /*bfb0*/  FSEL R81, R56, -INF , P6 ;  /* 0xff80000038517808 */ /* 0x010fe40003000000 */
[----:B------:R-:W-:-:S05]  /*bfc0*/  ISETP.GT.AND P6, PT, R57, 0x68, PT ;  /* 0x000000683900780c */ /* 0x000fca0003fc4270 */
[----:B------:R-:W4:Y:S01]  /*bfd0*/  MUFU.TANH R80, R80 ;  /* 0x0000005000507308 */ /* 0x000f220000002400 */
[----:B0-----:R-:W-:Y:S02]  /*bfe0*/  FSEL R117, R117, -INF , P1 ;  /* 0xff80000075757808 */ /* 0x001fe40000800000 */
[----:B------:R-:W-:Y:S01]  /*bff0*/  FMNMX.FTZ R28, R119, R26, !PT ;  /* 0x0000001a771c7209 */ /* 0x000fe20007810000 */
[----:B------:R-:W-:-:S04]  /*c000*/  FMUL.FTZ R26, R2, R85 ;  /* 0x00000055021a7220 */ /* 0x000fc80000410000 */
[----:B------:R-:W0:Y:S01]  /*c010*/  MUFU.TANH R123, R123 ;  /* 0x0000007b007b7308 */ /* 0x000e220000002400 */
[----:B-----5:R-:W-:Y:S02]  /*c020*/  FSEL R115, R58, -INF , P5 ;  /* 0xff8000003a737808 */ /* 0x020fe40002800000 */
[----:B------:R-:W-:-:S05]  /*c030*/  ISETP.GT.AND P5, PT, R57, 0x69, PT ;  /* 0x000000693900780c */ /* 0x000fca0003fa4270 */
[----:B------:R-:W5:Y:S01]  /*c040*/  MUFU.TANH R24, R24 ;  /* 0x0000001800187308 */ /* 0x000f620000002400 */
[----:B------:R-:W-:Y:S02]  /*c050*/  FSEL R129, R129, -INF , P6 ;  /* 0xff80000081817808 */ /* 0x000fe40003000000 */
[----:B------:R-:W-:-:S05]  /*c060*/  FMNMX.FTZ R28, R117, R28, !PT ;  /* 0x0000001c751c7209 */ /* 0x000fca0007810000 */
[----:B------:R-:W5:Y:S01]  /*c070*/  MUFU.TANH R121, R121 ;  /* 0x0000007900797308 */ /* 0x000f620000002400 */
[----:B-1----:R-:W-:Y:S02]  /*c080*/  FSEL R85, R12, -INF , P4 ;  /* 0xff8000000c557808 */ /* 0x002fe40002000000 */
[----:B------:R-:W-:-:S05]  /*c090*/  ISETP.GT.AND P4, PT, R57, 0x70, PT ;  /* 0x000000703900780c */ /* 0x000fca0003f84270 */
[----:B------:R-:W1:Y:S01]  /*c0a0*/  MUFU.TANH R84, R84 ;  /* 0x0000005400547308 */ /* 0x000e620000002400 */
[----:B--2---:R-:W-:Y:S02]  /*c0b0*/  FSEL R127, R20, -INF , P5 ;  /* 0xff800000147f7808 */ /* 0x004fe40002800000 */
[----:B------:R-:W-:-:S05]  /*c0c0*/  FMNMX.FTZ R28, R129, R28, !PT ;  /* 0x0000001c811c7209 */ /* 0x000fca0007810000 */
[----:B------:R-:W2:Y:S01]  /*c0d0*/  MUFU.TANH R26, R26 ;  /* 0x0000001a001a7308 */ /* 0x000ea20000002400 */
[----:B---3--:R-:W-:Y:S02]  /*c0e0*/  FSEL R125, R14, -INF , P3 ;  /* 0xff8000000e7d7808 */ /* 0x008fe40001800000 */
[----:B------:R-:W-:Y:S02]  /*c0f0*/  ISETP.GT.AND P3, PT, R57, 0x71, PT ;  /* 0x000000713900780c */ /* 0x000fe40003f64270 */
[----:B----4-:R-:W-:Y:S02]  /*c100*/  FSEL R135, R80, -INF , P4 ;  /* 0xff80000050877808 */ /* 0x010fe40002000000 */
[----:B------:R-:W-:Y:S02]  /*c110*/  FMNMX.FTZ R28, R127, R28, !PT ;  /* 0x0000001c7f1c7209 */ /* 0x000fe40007810000 */
[----:B0-----:R-:W-:Y:S02]  /*c120*/  FSEL R123, R123, -INF , P2 ;  /* 0xff8000007b7b7808 */ /* 0x001fe40001000000 */
[----:B------:R-:W-:-:S02]  /*c130*/  ISETP.GT.AND P2, PT, R57, 0x78, PT ;  /* 0x000000783900780c */ /* 0x000fc40003f44270 */
[----:B-----5:R-:W-:Y:S02]  /*c140*/  FSEL R133, R24, -INF , P3 ;  /* 0xff80000018857808 */ /* 0x020fe40001800000 */
[----:B------:R-:W-:Y:S02]  /*c150*/  FMNMX.FTZ R28, R135, R28, !PT ;  /* 0x0000001c871c7209 */ /* 0x000fe40007810000 */
[----:B------:R-:W-:Y:S02]  /*c160*/  FMNMX.FTZ R20, R9, R10, !PT ;  /* 0x0000000a09147209 */ /* 0x000fe40007810000 */
[----:B------:R-:W-:Y:S02]  /*c170*/  FSEL R121, R121, -INF , P1 ;  /* 0xff80000079797808 */ /* 0x000fe40000800000 */
[----:B------:R-:W-:Y:S02]  /*c180*/  ISETP.GT.AND P1, PT, R57, 0x79, PT ;  /* 0x000000793900780c */ /* 0x000fe40003f24270 */
[----:B-1----:R-:W-:-:S02]  /*c190*/  FSEL R131, R84, -INF , P2 ;  /* 0xff80000054837808 */ /* 0x002fc40001000000 */
[----:B------:R-:W-:Y:S02]  /*c1a0*/  FMNMX.FTZ R28, R133, R28, !PT ;  /* 0x0000001c851c7209 */ /* 0x000fe40007810000 */
[----:B------:R-:W-:Y:S02]  /*c1b0*/  FMNMX.FTZ R20, R13, R20, !PT ;  /* 0x000000140d147209 */ /* 0x000fe40007810000 */
[----:B--2---:R-:W-:Y:S02]  /*c1c0*/  FSEL R57, R26, -INF , P1 ;  /* 0xff8000001a397808 */ /* 0x004fe40000800000 */
[----:B------:R-:W-:Y:S02]  /*c1d0*/  FMNMX.FTZ R28, R131, R28, !PT ;  /* 0x0000001c831c7209 */ /* 0x000fe40007810000 */
[----:B------:R-:W-:Y:S02]  /*c1e0*/  FMNMX.FTZ R20, R11, R20, !PT ;  /* 0x000000140b147209 */ /* 0x000fe40007810000 */
[----:B------:R-:W-:-:S02]  /*c1f0*/  FMNMX.FTZ R28, R57, R28, !PT ;  /* 0x0000001c391c7209 */ /* 0x000fc40007810000 */
[----:B------:R-:W-:-:S03]  /*c200*/  FMNMX.FTZ R20, R65, R20, !PT ;  /* 0x0000001441147209 */ /* 0x000fc60007810000 */
[----:B------:R-:W0:Y:S01]  /*c210*/  SHFL.BFLY PT, R45, R28, 0x2, 0x1f ;  /* 0x0c401f001c2d7f89 */ /* 0x000e2200000e0000 */
[----:B------:R-:W-:-:S04]  /*c220*/  FMNMX.FTZ R24, R25, R20, !PT ;  /* 0x0000001419187209 */ /* 0x000fc80007810000 */
[----:B------:R-:W-:-:S04]  /*c230*/  FMNMX.FTZ R24, R69, R24, !PT ;  /* 0x0000001845187209 */ /* 0x000fc80007810000 */
[----:B------:R-:W-:-:S04]  /*c240*/  FMNMX.FTZ R26, R29, R24, !PT ;  /* 0x000000181d1a7209 */ /* 0x000fc80007810000 */
[----:B------:R-:W-:-:S04]  /*c250*/  FMNMX.FTZ R26, R91, R26, !PT ;  /* 0x0000001a5b1a7209 */ /* 0x000fc80007810000 */
[----:B------:R-:W-:-:S04]  /*c260*/  FMNMX.FTZ R26, R33, R26, !PT ;  /* 0x0000001a211a7209 */ /* 0x000fc80007810000 */
[----:B------:R-:W-:Y:S02]  /*c270*/  FMNMX.FTZ R26, R73, R26, !PT ;  /* 0x0000001a491a7209 */ /* 0x000fe40007810000 */
[----:B0-----:R-:W-:Y:S02]  /*c280*/  FMNMX.FTZ R14, R28, R45, !PT ;  /* 0x0000002d1c0e7209 */ /* 0x001fe40007810000 */
[----:B------:R-:W-:-:S04]  /*c290*/  FMNMX.FTZ R28, R37, R26, !PT ;  /* 0x0000001a251c7209 */ /* 0x000fc80007810000 */
[----:B------:R-:W-:-:S04]  /*c2a0*/  FMNMX.FTZ R28, R97, R28, !PT ;  /* 0x0000001c611c7209 */ /* 0x000fc80007810000 */
[----:B------:R-:W-:Y:S01]  /*c2b0*/  FMNMX.FTZ R28, R41, R28, !PT ;  /* 0x0000001c291c7209 */ /* 0x000fe20007810000 */
[----:B------:R-:W0:Y:S03]  /*c2c0*/  SHFL.BFLY PT, R45, R14, 0x1, 0x1f ;  /* 0x0c201f000e2d7f89 */ /* 0x000e2600000e0000 */
[----:B------:R-:W-:-:S04]  /*c2d0*/  FMNMX.FTZ R28, R75, R28, !PT ;  /* 0x0000001c4b1c7209 */ /* 0x000fc80007810000 */
[----:B------:R-:W-:-:S04]  /*c2e0*/  FMNMX.FTZ R28, R103, R28, !PT ;  /* 0x0000001c671c7209 */ /* 0x000fc80007810000 */
[----:B------:R-:W-:-:S04]  /*c2f0*/  FMNMX.FTZ R28, R105, R28, !PT ;  /* 0x0000001c691c7209 */ /* 0x000fc80007810000 */
[----:B------:R-:W-:-:S04]  /*c300*/  FMNMX.FTZ R28, R49, R28, !PT ;  /* 0x0000001c311c7209 */ /* 0x000fc80007810000 */
[----:B------:R-:W-:Y:S01]  /*c310*/  FMNMX.FTZ R28, R77, R28, !PT ;  /* 0x0000001c4d1c7209 */ /* 0x000fe20007810000 */
[----:B------:R-:W-:-:S03]  /*c320*/  FMUL.FTZ R34, R2, R78 ;  /* 0x0000004e02227220 */ /* 0x000fc60000410000 */
[----:B------:R-:W-:Y:S01]  /*c330*/  FMNMX.FTZ R32, R53, R28, !PT ;  /* 0x0000001c35207209 */ /* 0x000fe20007810000 */
[----:B------:R-:W-:Y:S01]  /*c340*/  IMAD.U32 R44, RZ, RZ, UR4 ;  /* 0x00000004ff2c7e24 */ /* 0x000fe2000f8e00ff */
[----:B0-----:R-:W-:Y:S01]  /*c350*/  FMNMX.FTZ R45, R14, R45, !PT ;  /* 0x0000002d0e2d7209 */ /* 0x001fe20007810000 */
[C---:B------:R-:W-:Y:S01]  /*c360*/  FMUL.FTZ R38, R2.reuse, R79 ;  /* 0x0000004f02267220 */ /* 0x040fe20000410000 */
[----:B------:R-:W-:Y:S01]  /*c370*/  FMNMX.FTZ R32, R81, R32, !PT ;  /* 0x0000002051207209 */ /* 0x000fe20007810000 */
[----:B------:R-:W0:Y:S01]  /*c380*/  MUFU.TANH R34, R34 ;  /* 0x0000002200227308 */ /* 0x000e220000002400 */
[----:B------:R-:W-:Y:S01]  /*c390*/  FMUL.FTZ R36, R2, R82 ;  /* 0x0000005202247220 */ /* 0x000fe20000410000 */
[----:B------:R-:W-:-:S01]  /*c3a0*/  FFMA.FTZ R12, R45, R44, -8 ;  /* 0xc10000002d0c7423 */ /* 0x000fc2000001002c */
[----:B------:R-:W-:Y:S02]  /*c3b0*/  FMNMX.FTZ R32, R115, R32, !PT ;  /* 0x0000002073207209 */ /* 0x000fe40007810000 */
[----:B------:R-:W-:Y:S01]  /*c3c0*/  FSETP.NEU.FTZ.AND P0, PT, R45, -INF , PT ;  /* 0xff8000002d00780b */ /* 0x000fe20003f1d000 */
[----:B------:R-:W-:Y:S01]  /*c3d0*/  FMUL.FTZ R79, R2, R83 ;  /* 0x00000053024f7220 */ /* 0x000fe20000410000 */
[----:B------:R-:W-:Y:S01]  /*c3e0*/  FMNMX.FTZ R32, R85, R32, !PT ;  /* 0x0000002055207209 */ /* 0x000fe20007810000 */
[----:B------:R-:W1:Y:S01]  /*c3f0*/  MUFU.TANH R38, R38 ;  /* 0x0000002600267308 */ /* 0x000e620000002400 */
[----:B------:R-:W-:Y:S01]  /*c400*/  FSEL R12, R12, RZ, P0 ;  /* 0x000000ff0c0c7208 */ /* 0x000fe20000000000 */
[----:B------:R-:W-:Y:S01]  /*c410*/  FMUL.FTZ R83, R2, R86 ;  /* 0x0000005602537220 */ /* 0x000fe20000410000 */
[----:B------:R-:W-:-:S05]  /*c420*/  FMNMX.FTZ R40, R125, R32, !PT ;  /* 0x000000207d287209 */ /* 0x000fca0007810000 */
[----:B------:R-:W-:Y:S01]  /*c430*/  MUFU.TANH R36, R36 ;  /* 0x0000002400247308 */ /* 0x000fe20000002400 */
[----:B------:R-:W-:-:S01]  /*c440*/  FFMA.FTZ R14, R61, R44, -R12 ;  /* 0x0000002c3d0e7223 */ /* 0x000fc2000001080c */
[--C-:B------:R-:W-:Y:S01]  /*c450*/  FFMA.FTZ R61, R63, R44, -R12.reuse ;  /* 0x0000002c3f3d7223 */ /* 0x100fe2000001080c */
[----:B------:R-:W-:Y:S01]  /*c460*/  FMNMX.FTZ R40, R123, R40, !PT ;  /* 0x000000287b287209 */ /* 0x000fe20007810000 */
[----:B------:R-:W-:Y:S01]  /*c470*/  FMUL.FTZ R87, R2, R87 ;  /* 0x0000005702577220 */ /* 0x000fe20000410000 */
[----:B------:R-:W-:-:S03]  /*c480*/  FFMA.FTZ R63, R27, R44, -R12 ;  /* 0x0000002c1b3f7223 */ /* 0x000fc6000001080c */
[----:B------:R-:W2:Y:S01]  /*c490*/  MUFU.TANH R79, R79 ;  /* 0x0000004f004f7308 */ /* 0x000ea20000002400 */
[----:B------:R-:W-:-:S01]  /*c4a0*/  FFMA.FTZ R67, R67, R44, -R12 ;  /* 0x0000002c43437223 */ /* 0x000fc2000001080c */
[-CC-:B------:R-:W-:Y:S01]  /*c4b0*/  FFMA.FTZ R27, R31, R44.reuse, -R12.reuse ;  /* 0x0000002c1f1b7223 */ /* 0x180fe2000001080c */
[----:B------:R-:W-:-:S01]  /*c4c0*/  FFMA.FTZ R31, R39, R44, -R12 ;  /* 0x0000002c271f7223 */ /* 0x000fc2000001080c */
[----:B0-----:R-:W-:Y:S02]  /*c4d0*/  FSEL R39, R34, -INF , P6 ;  /* 0xff80000022277808 */ /* 0x001fe40003000000 */
[----:B------:R-:W-:Y:S02]  /*c4e0*/  FMNMX.FTZ R40, R121, R40, !PT ;  /* 0x0000002879287209 */ /* 0x000fe40007810000 */
[----:B------:R-:W0:Y:S01]  /*c4f0*/  MUFU.TANH R83, R83 ;  /* 0x0000005300537308 */ /* 0x000e220000002400 */
[----:B------:R-:W-:-:S01]  /*c500*/  FFMA.FTZ R71, R71, R44, -R12 ;  /* 0x0000002c47477223 */ /* 0x000fc2000001080c */
[----:B------:R-:W-:-:S06]  /*c510*/  FMNMX.FTZ R40, R39, R40, !PT ;  /* 0x0000002827287209 */ /* 0x000fcc0007810000 */
[----:B------:R3:W-:Y:S08]  /*c520*/  MUFU.EX2 R20, R67 ;  /* 0x0000004300147308 */ /* 0x0007f00000000800 */
[----:B------:R-:W4:Y:S01]  /*c530*/  MUFU.TANH R87, R87 ;  /* 0x0000005700577308 */ /* 0x000f220000002400 */
[----:B---3--:R-:W-:-:S01]  /*c540*/  FFMA.FTZ R67, R43, R44, -R12 ;  /* 0x0000002c2b437223 */ /* 0x008fc2000001080c */
[----:B-1----:R-:W-:-:S04]  /*c550*/  FSEL R43, R38, -INF , P5 ;  /* 0xff800000262b7808 */ /* 0x002fc80002800000 */
[----:B------:R-:W-:Y:S02]  /*c560*/  FMNMX.FTZ R40, R43, R40, !PT ;  /* 0x000000282b287209 */ /* 0x000fe40007810000 */
[----:B------:R1:W-:Y:S01]  /*c570*/  MUFU.EX2 R24, R71 ;  /* 0x0000004700187308 */ /* 0x0003e20000000800 */
[----:B--2---:R-:W-:Y:S02]  /*c580*/  FSEL R79, R79, -INF , P3 ;  /* 0xff8000004f4f7808 */ /* 0x004fe40001800000 */
[----:B-1----:R-:W-:-:S04]  /*c590*/  FSEL R71, R36, -INF , P4 ;  /* 0xff80000024477808 */ /* 0x002fc80002000000 */
[----:B------:R-:W-:Y:S02]  /*c5a0*/  FMNMX.FTZ R40, R71, R40, !PT ;  /* 0x0000002847287209 */ /* 0x000fe40007810000 */
[----:B0-----:R-:W-:Y:S02]  /*c5b0*/  FSEL R83, R83, -INF , P2 ;  /* 0xff80000053537808 */ /* 0x001fe40001000000 */
[----:B------:R-:W-:Y:S02]  /*c5c0*/  FMNMX.FTZ R40, R79, R40, !PT ;  /* 0x000000284f287209 */ /* 0x000fe40007810000 */
[----:B----4-:R-:W-:Y:S02]  /*c5d0*/  FSEL R87, R87, -INF , P1 ;  /* 0xff80000057577808 */ /* 0x010fe40000800000 */
[----:B------:R-:W-:Y:S01]  /*c5e0*/  FMNMX.FTZ R40, R83, R40, !PT ;  /* 0x0000002853287209 */ /* 0x000fe20007810000 */
[----:B------:R-:W-:-:S03]  /*c5f0*/  FFMA.FTZ R93, R93, R44, -R12 ;  /* 0x0000002c5d5d7223 */ /* 0x000fc6000001080c */
[----:B------:R-:W-:Y:S01]  /*c600*/  FMNMX.FTZ R42, R87, R40, !PT ;  /* 0x00000028572a7209 */ /* 0x000fe20007810000 */
[----:B------:R0:W-:Y:S04]  /*c610*/  MUFU.EX2 R26, R93 ;  /* 0x0000005d001a7308 */ /* 0x0001e80000000800 */
[----:B0-----:R-:W0:Y:S01]  /*c620*/  SHFL.BFLY PT, R93, R42, 0x2, 0x1f ;  /* 0x0c401f002a5d7f89 */ /* 0x001e2200000e0000 */
[----:B------:R-:W-:-:S01]  /*c630*/  FFMA.FTZ R30, R95, R44, -R12 ;  /* 0x0000002c5f1e7223 */ /* 0x000fc2000001080c */
[----:B0-----:R-:W-:-:S05]  /*c640*/  FMNMX.FTZ R50, R42, R93, !PT ;  /* 0x0000005d2a327209 */ /* 0x001fca0007810000 */
[----:B------:R-:W0:Y:S01]  /*c650*/  SHFL.BFLY PT, R95, R50, 0x1, 0x1f ;  /* 0x0c201f00325f7f89 */ /* 0x000e2200000e0000 */
[----:B------:R-:W-:-:S01]  /*c660*/  FFMA.FTZ R3, R3, R44, -R12 ;  /* 0x0000002c03037223 */ /* 0x000fc2000001080c */
[-CC-:B------:R-:W-:Y:S01]  /*c670*/  FFMA.FTZ R8, R8, R44.reuse, -R12.reuse ;  /* 0x0000002c08087223 */ /* 0x180fe2000001080c */
[----:B------:R-:W-:-:S01]  /*c680*/  FFMA.FTZ R99, R99, R44, -R12 ;  /* 0x0000002c63637223 */ /* 0x000fc2000001080c */
[----:B0-----:R-:W-:-:S04]  /*c690*/  FMNMX.FTZ R76, R50, R95, !PT ;  /* 0x0000005f324c7209 */ /* 0x001fc80007810000 */
[C---:B------:R-:W-:Y:S01]  /*c6a0*/  FSETP.NEU.FTZ.AND P1, PT, R76.reuse, -INF , PT ;  /* 0xff8000004c00780b */ /* 0x040fe20003f3d000 */
[----:B------:R-:W-:-:S05]  /*c6b0*/  FFMA.FTZ R56, R76, R44, -8 ;  /* 0xc10000004c387423 */ /* 0x000fca000001002c */
[----:B------:R-:W-:Y:S01]  /*c6c0*/  FSEL R56, R56, RZ, P1 ;  /* 0x000000ff38387208 */ /* 0x000fe20000800000 */
[----:B------:R-:W-:Y:S04]  /*c6d0*/  MUFU.EX2 R3, R3 ;  /* 0x0000000300037308 */ /* 0x000fe80000000800 */
[----:B------:R-:W-:-:S01]  /*c6e0*/  FFMA.FTZ R9, R9, R44, -R56 ;  /* 0x0000002c09097223 */ /* 0x000fc20000010838 */
[-CC-:B------:R-:W-:Y:S01]  /*c6f0*/  FFMA.FTZ R10, R10, R44.reuse, -R56.reuse ;  /* 0x0000002c0a0a7223 */ /* 0x180fe20000010838 */
[----:B------:R-:W-:-:S02]  /*c700*/  FFMA.FTZ R58, R13, R44, -R56 ;  /* 0x0000002c0d3a7223 */ /* 0x000fc40000010838 */
[----:B------:R-:W0:Y:S01]  /*c710*/  MUFU.EX2 R8, R8 ;  /* 0x0000000800087308 */ /* 0x000e220000000800 */
[----:B------:R-:W-:-:S01]  /*c720*/  FFMA.FTZ R15, R15, R44, -R12 ;  /* 0x0000002c0f0f7223 */ /* 0x000fc2000001080c */
[----:B------:R-:W-:-:S06]  /*c730*/  ISETP.NE.AND P0, PT, R89, RZ, PT ;  /* 0x000000ff5900720c */ /* 0x000fcc0003f05270 */
[----:B------:R-:W-:Y:S01]  /*c740*/  MUFU.EX2 R9, R9 ;  /* 0x0000000900097308 */ /* 0x000fe20000000800 */
[----:B------:R-:W-:-:S07]  /*c750*/  FFMA.FTZ R89, R51, R44, -R12 ;  /* 0x0000002c33597223 */ /* 0x000fce000001080c */
[----:B------:R-:W1:Y:S01]  /*c760*/  MUFU.EX2 R10, R10 ;  /* 0x0000000a000a7308 */ /* 0x000e620000000800 */
[----:B------:R-:W-:-:S07]  /*c770*/  FFMA.FTZ R51, R55, R44, -R12 ;  /* 0x0000002c37337223 */ /* 0x000fce000001080c */
[----:B------:R2:W-:Y:S01]  /*c780*/  MUFU.EX2 R28, R99 ;  /* 0x00000063001c7308 */ /* 0x0005e20000000800 */
[----:B------:R-:W-:-:S07]  /*c790*/  FFMA.FTZ R55, R59, R44, -R12 ;  /* 0x0000002c3b377223 */ /* 0x000fce000001080c */
[----:B------:R-:W3:Y:S01]  /*c7a0*/  MUFU.EX2 R14, R14 ;  /* 0x0000000e000e7308 */ /* 0x000ee20000000800 */
[----:B--2---:R-:W-:-:S01]  /*c7b0*/  FFMA.FTZ R99, R11, R44, -R56 ;  /* 0x0000002c0b637223 */ /* 0x004fc20000010838 */
[-C--:B------:R-:W-:Y:S01]  /*c7c0*/  FFMA.FTZ R11, R65, R44.reuse, -R56 ;  /* 0x0000002c410b7223 */ /* 0x080fe20000010838 */
[----:B------:R-:W-:-:S05]  /*c7d0*/  FFMA.FTZ R35, R35, R44, -R12 ;  /* 0x0000002c23237223 */ /* 0x000fca000001080c */
[----:B------:R-:W2:Y:S01]  /*c7e0*/  MUFU.EX2 R58, R58 ;  /* 0x0000003a003a7308 */ /* 0x000ea20000000800 */
[----:B------:R-:W-:-:S01]  /*c7f0*/  FFMA.FTZ R101, R101, R44, -R12 ;  /* 0x0000002c65657223 */ /* 0x000fc2000001080c */
[-CC-:B------:R-:W-:Y:S01]  /*c800*/  FFMA.FTZ R34, R107, R44.reuse, -R12.reuse ;  /* 0x0000002c6b227223 */ /* 0x180fe2000001080c */
[----:B------:R-:W-:-:S01]  /*c810*/  FFMA.FTZ R47, R47, R44, -R12 ;  /* 0x0000002c2f2f7223 */ /* 0x000fc2000001080c */
[-CC-:B------:R-:W-:Y:S01]  /*c820*/  FFMA.FTZ R38, R109, R44.reuse, -R12.reuse ;  /* 0x0000002c6d267223 */ /* 0x180fe2000001080c */
[----:B------:R-:W-:-:S03]  /*c830*/  FFMA.FTZ R36, R111, R44, -R12 ;  /* 0x0000002c6f247223 */ /* 0x000fc6000001080c */
[----:B------:R-:W4:Y:S01]  /*c840*/  MUFU.EX2 R61, R61 ;  /* 0x0000003d003d7308 */ /* 0x000f220000000800 */
[----:B------:R-:W-:-:S01]  /*c850*/  FFMA.FTZ R40, R113, R44, -R12 ;  /* 0x0000002c71287223 */ /* 0x000fc2000001080c */
[-CC-:B------:R-:W-:Y:S01]  /*c860*/  FFMA.FTZ R42, R119, R44.reuse, -R12.reuse ;  /* 0x0000002c772a7223 */ /* 0x180fe2000001080c */
[----:B------:R-:W-:-:S01]  /*c870*/  FFMA.FTZ R59, R117, R44, -R12 ;  /* 0x0000002c753b7223 */ /* 0x000fc2000001080c */
[-CC-:B------:R-:W-:Y:S01]  /*c880*/  FFMA.FTZ R46, R129, R44.reuse, -R12.reuse ;  /* 0x0000002c812e7223 */ /* 0x180fe2000001080c */
[----:B------:R-:W-:-:S01]  /*c890*/  FFMA.FTZ R93, R127, R44, -R12 ;  /* 0x0000002c7f5d7223 */ /* 0x000fc2000001080c */
[-CC-:B------:R-:W-:Y:S01]  /*c8a0*/  FFMA.FTZ R48, R135, R44.reuse, -R12.reuse ;  /* 0x0000002c87307223 */ /* 0x180fe2000001080c */
[----:B------:R-:W-:-:S01]  /*c8b0*/  FFMA.FTZ R133, R133, R44, -R12 ;  /* 0x0000002c85857223 */ /* 0x000fc2000001080c */
[----:B------:R-:W5:Y:S01]  /*c8c0*/  MUFU.EX2 R99, R99 ;  /* 0x0000006300637308 */ /* 0x000f620000000800 */
[----:B------:R-:W-:-:S01]  /*c8d0*/  FFMA.FTZ R50, R131, R44, -R12 ;  /* 0x0000002c83327223 */ /* 0x000fc2000001080c */
[-C--:B------:R-:W-:Y:S01]  /*c8e0*/  FFMA.FTZ R57, R57, R44.reuse, -R12 ;  /* 0x0000002c39397223 */ /* 0x080fe2000001080c */
[----:B------:R-:W-:-:S01]  /*c8f0*/  FFMA.FTZ R12, R25, R44, -R56 ;  /* 0x0000002c190c7223 */ /* 0x000fc20000010838 */
[----:B------:R-:W-:-:S04]  /*c900*/  FFMA.FTZ R60, R69, R44, -R56 ;  /* 0x0000002c453c7223 */ /* 0x000fc80000010838 */
[----:B------:R-:W5:Y:S01]  /*c910*/  MUFU.EX2 R15, R15 ;  /* 0x0000000f000f7308 */ /* 0x000f620000000800 */
[----:B------:R-:W-:-:S01]  /*c920*/  FFMA.FTZ R54, R41, R44, -R56 ;  /* 0x0000002c29367223 */ /* 0x000fc20000010838 */
[----:B0-----:R-:W-:Y:S01]  /*c930*/  FADD.FTZ R41, R3, R8 ;  /* 0x0000000803297221 */ /* 0x001fe20000010000 */
[----:B------:R-:W-:-:S05]  /*c940*/  FFMA.FTZ R68, R53, R44, -R56 ;  /* 0x0000002c35447223 */ /* 0x000fca0000010838 */
[----:B------:R-:W0:Y:S01]  /*c950*/  MUFU.EX2 R11, R11 ;  /* 0x0000000b000b7308 */ /* 0x000e220000000800 */
[----:B-1----:R-:W-:-:S01]  /*c960*/  FADD.FTZ R53, R9, R10 ;  /* 0x0000000a09357221 */ /* 0x002fc20000010000 */
[----:B------:R-:W-:Y:S01]  /*c970*/  FFMA.FTZ R29, R29, R44, -R56 ;  /* 0x0000002c1d1d7223 */ /* 0x000fe20000010838 */
[----:B------:R-:W1:Y:S01]  /*c980*/  S2R R90, SR_TID.X ;  /* 0x00000000005a7919 */ /* 0x000e620000002100 */
[----:B---3--:R-:W-:-:S04]  /*c990*/  FADD.FTZ R70, R14, R41 ;  /* 0x000000290e467221 */ /* 0x008fc80000010000 */
[----:B------:R-:W3:Y:S01]  /*c9a0*/  MUFU.EX2 R12, R12 ;  /* 0x0000000c000c7308 */ /* 0x000ee20000000800 */
[----:B--2---:R-:W-:-:S01]  /*c9b0*/  FADD.FTZ R72, R58, R53 ;  /* 0x000000353a487221 */ /* 0x004fc20000010000 */
[----:B------:R-:W-:Y:S01]  /*c9c0*/  FFMA.FTZ R13, R91, R44, -R56 ;  /* 0x0000002c5b0d7223 */ /* 0x000fe20000010838 */
[----:B----4-:R-:W-:-:S05]  /*c9d0*/  FADD.FTZ R70, R61, R70 ;  /* 0x000000463d467221 */ /* 0x010fca0000010000 */
[----:B------:R-:W2:Y:S01]  /*c9e0*/  MUFU.EX2 R60, R60 ;  /* 0x0000003c003c7308 */ /* 0x000ea20000000800 */
[----:B-----5:R-:W-:-:S01]  /*c9f0*/  FADD.FTZ R72, R99, R72 ;  /* 0x0000004863487221 */ /* 0x020fc20000010000 */
[----:B------:R-:W-:Y:S01]  /*ca00*/  FFMA.FTZ R52, R33, R44, -R56 ;  /* 0x0000002c21347223 */ /* 0x000fe20000010838 */
[----:B------:R-:W-:-:S05]  /*ca10*/  FADD.FTZ R69, R15, R70 ;  /* 0x000000460f457221 */ /* 0x000fca0000010000 */
[----:B------:R-:W4:Y:S01]  /*ca20*/  MUFU.EX2 R63, R63 ;  /* 0x0000003f003f7308 */ /* 0x000f220000000800 */
[----:B------:R-:W-:-:S01]  /*ca30*/  FFMA.FTZ R62, R73, R44, -R56 ;  /* 0x0000002c493e7223 */ /* 0x000fc20000010838 */
[----:B0-----:R-:W-:-:S06]  /*ca40*/  FADD.FTZ R73, R11, R72 ;  /* 0x000000480b497221 */ /* 0x001fcc0000010000 */
[----:B------:R-:W0:Y:S01]  /*ca50*/  MUFU.EX2 R29, R29 ;  /* 0x0000001d001d7308 */ /* 0x000e220000000800 */
[----:B------:R-:W-:-:S01]  /*ca60*/  FADD.FTZ R69, R20, R69 ;  /* 0x0000004514457221 */ /* 0x000fc20000010000 */
[----:B---3--:R-:W-:-:S06]  /*ca70*/  FADD.FTZ R73, R12, R73 ;  /* 0x000000490c497221 */ /* 0x008fcc0000010000 */
[----:B------:R-:W3:Y:S01]  /*ca80*/  MUFU.EX2 R13, R13 ;  /* 0x0000000d000d7308 */ /* 0x000ee20000000800 */
[----:B------:R-:W-:-:S01]  /*ca90*/  FFMA.FTZ R37, R37, R44, -R56 ;  /* 0x0000002c25257223 */ /* 0x000fc20000010838 */
[----:B------:R-:W-:Y:S01]  /*caa0*/  FADD.FTZ R72, R24, R69 ;  /* 0x0000004518487221 */ /* 0x000fe20000010000 */
[----:B--2---:R-:W-:-:S05]  /*cab0*/  FADD.FTZ R74, R60, R73 ;  /* 0x000000493c4a7221 */ /* 0x004fca0000010000 */
[----:B------:R-:W2:Y:S01]  /*cac0*/  MUFU.EX2 R27, R27 ;  /* 0x0000001b001b7308 */ /* 0x000ea20000000800 */
[----:B------:R-:W-:-:S07]  /*cad0*/  FFMA.FTZ R25, R97, R44, -R56 ;  /* 0x0000002c61197223 */ /* 0x000fce0000010838 */
[----:B------:R-:W5:Y:S01]  /*cae0*/  MUFU.EX2 R52, R52 ;  /* 0x0000003400347308 */ /* 0x000f620000000800 */
[----:B----4-:R-:W-:-:S01]  /*caf0*/  FADD.FTZ R69, R63, R72 ;  /* 0x000000483f457221 */ /* 0x010fc20000010000 */
[----:B0-----:R-:W-:-:S06]  /*cb00*/  FADD.FTZ R74, R29, R74 ;  /* 0x0000004a1d4a7221 */ /* 0x001fcc0000010000 */
[----:B------:R-:W0:Y:S01]  /*cb10*/  MUFU.EX2 R30, R30 ;  /* 0x0000001e001e7308 */ /* 0x000e220000000800 */
[----:B------:R-:W-:-:S07]  /*cb20*/  FADD.FTZ R72, R26, R69 ;  /* 0x000000451a487221 */ /* 0x000fce0000010000 */
[----:B------:R-:W4:Y:S01]  /*cb30*/  MUFU.EX2 R62, R62 ;  /* 0x0000003e003e7308 */ /* 0x000f220000000800 */
[----:B------:R-:W-:-:S01]  /*cb40*/  FFMA.FTZ R69, R39, R44, -R56 ;  /* 0x0000002c27457223 */ /* 0x000fc20000010838 */
[----:B---3--:R-:W-:-:S06]  /*cb50*/  FADD.FTZ R39, R13, R74 ;  /* 0x0000004a0d277221 */ /* 0x008fcc0000010000 */
[----:B------:R-:W3:Y:S01]  /*cb60*/  MUFU.EX2 R35, R35 ;  /* 0x0000002300237308 */ /* 0x000ee20000000800 */
[----:B------:R-:W-:-:S07]  /*cb70*/  FFMA.FTZ R65, R75, R44, -R56 ;  /* 0x0000002c4b417223 */ /* 0x000fce0000010838 */
[----:B------:R-:W3:Y:S01]  /*cb80*/  MUFU.EX2 R37, R37 ;  /* 0x0000002500257308 */ /* 0x000ee20000000800 */
[----:B--2---:R-:W-:-:S01]  /*cb90*/  FADD.FTZ R73, R27, R72 ;  /* 0x000000481b497221 */ /* 0x004fc20000010000 */
[----:B-----5:R-:W-:-:S06]  /*cba0*/  FADD.FTZ R39, R52, R39 ;  /* 0x0000002734277221 */ /* 0x020fcc0000010000 */
[----:B------:R-:W2:Y:S01]  /*cbb0*/  MUFU.EX2 R25, R25 ;  /* 0x0000001900197308 */ /* 0x000ea20000000800 */
[----:B------:R-:W-:-:S01]  /*cbc0*/  FFMA.FTZ R66, R103, R44, -R56 ;  /* 0x0000002c67427223 */ /* 0x000fc20000010838 */
[----:B-1----:R-:W-:Y:S01]  /*cbd0*/  LOP3.LUT R90, R90, 0x7f, RZ, 0xc0, !PT ;  /* 0x0000007f5a5a7812 */ /* 0x002fe200078ec0ff */
[----:B0-----:R-:W-:-:S05]  /*cbe0*/  FADD.FTZ R72, R30, R73 ;  /* 0x000000491e487221 */ /* 0x001fca0000010000 */
[----:B------:R-:W0:Y:S01]  /*cbf0*/  MUFU.EX2 R31, R31 ;  /* 0x0000001f001f7308 */ /* 0x000e220000000800 */
[----:B----4-:R-:W-:-:S01]  /*cc00*/  FADD.FTZ R74, R62, R39 ;  /* 0x000000273e4a7221 */ /* 0x010fc20000010000 */
[----:B------:R-:W-:-:S06]  /*cc10*/  FFMA.FTZ R33, R105, R44, -R56 ;  /* 0x0000002c69217223 */ /* 0x000fcc0000010838 */
[----:B------:R-:W1:Y:S01]  /*cc20*/  MUFU.EX2 R54, R54 ;  /* 0x0000003600367308 */ /* 0x000e620000000800 */
[----:B------:R-:W-:Y:S01]  /*cc30*/  ISETP.NE.AND P2, PT, R90, RZ, PT ;  /* 0x000000ff5a00720c */ /* 0x000fe20003f45270 */
[----:B---3--:R-:W-:Y:S01]  /*cc40*/  FADD.FTZ R73, R35, R72 ;  /* 0x0000004823497221 */ /* 0x008fe20000010000 */
[----:B------:R-:W-:-:S05]  /*cc50*/  FADD.FTZ R74, R37, R74 ;  /* 0x0000004a254a7221 */ /* 0x000fca0000010000 */
[----:B------:R-:W3:Y:S01]  /*cc60*/  MUFU.EX2 R32, R101 ;  /* 0x0000006500207308 */ /* 0x000ee20000000800 */
[----:B------:R-:W-:-:S07]  /*cc70*/  FFMA.FTZ R64, R49, R44, -R56 ;  /* 0x0000002c31407223 */ /* 0x000fce0000010838 */
[----:B------:R-:W4:Y:S01]  /*cc80*/  MUFU.EX2 R65, R65 ;  /* 0x0000004100417308 */ /* 0x000f220000000800 */
[----:B------:R-:W-:Y:S01]  /*cc90*/  F2FP.SATFINITE.E4M3.F32.PACK_AB_MERGE_C R148, R61, R14, RZ ;  /* 0x0000000e3d94723e */ /* 0x000fe200048070ff */
[----:B------:R-:W-:-:S06]  /*cca0*/  FADD.FTZ R72, R28, R73 ;  /* 0x000000491c487221 */ /* 0x000fcc0000010000 */
[----:B------:R-:W5:Y:S01]  /*ccb0*/  MUFU.EX2 R67, R67 ;  /* 0x0000004300437308 */ /* 0x000f620000000800 */
[----:B--2---:R-:W-:-:S01]  /*ccc0*/  FADD.FTZ R61, R25, R74 ;  /* 0x0000004a193d7221 */ /* 0x004fc20000010000 */
[----:B------:R-:W-:-:S06]  /*ccd0*/  FFMA.FTZ R49, R77, R44, -R56 ;  /* 0x0000002c4d317223 */ /* 0x000fcc0000010838 */
[----:B------:R-:W2:Y:S01]  /*cce0*/  MUFU.EX2 R66, R66 ;  /* 0x0000004200427308 */ /* 0x000ea20000000800 */
[----:B------:R-:W-:Y:S01]  /*ccf0*/  F2FP.SATFINITE.E4M3.F32.PACK_AB_MERGE_C R150, R63, R24, RZ ;  /* 0x000000183f96723e */ /* 0x000fe200048070ff */
[----:B0-----:R-:W-:Y:S01]  /*cd00*/  FADD.FTZ R73, R31, R72 ;  /* 0x000000481f497221 */ /* 0x001fe20000010000 */
[----:B-1----:R-:W-:-:S05]  /*cd10*/  FADD.FTZ R24, R54, R61 ;  /* 0x0000003d36187221 */ /* 0x002fca0000010000 */
[----:B------:R-:W0:Y:S08]  /*cd20*/  MUFU.EX2 R34, R34 ;  /* 0x0000002200227308 */ /* 0x000e300000000800 */
[----:B------:R-:W1:Y:S01]  /*cd30*/  MUFU.EX2 R33, R33 ;  /* 0x0000002100217308 */ /* 0x000e620000000800 */
[----:B------:R-:W-:Y:S01]  /*cd40*/  @!P2 VIADD R0, R0, 0x19c40 ;  /* 0x00019c400000a836 */ /* 0x000fe20000000000 */
[----:B------:R-:W-:Y:S01]  /*cd50*/  F2FP.SATFINITE.E4M3.F32.PACK_AB_MERGE_C R136, R35, R30, RZ ;  /* 0x0000001e2388723e */ /* 0x000fe200048070ff */
[----:B---3--:R-:W-:-:S05]  /*cd60*/  FADD.FTZ R72, R32, R73 ;  /* 0x0000004920487221 */ /* 0x008fca0000010000 */
[----:B------:R-:W3:Y:S01]  /*cd70*/  MUFU.EX2 R47, R47 ;  /* 0x0000002f002f7308 */ /* 0x000ee20000000800 */
[----:B----4-:R-:W-:-:S01]  /*cd80*/  FADD.FTZ R35, R65, R24 ;  /* 0x0000001841237221 */ /* 0x010fc20000010000 */
[----:B------:R-:W-:-:S06]  /*cd90*/  FFMA.FTZ R41, R81, R44, -R56 ;  /* 0x0000002c51297223 */ /* 0x000fcc0000010838 */
[----:B------:R-:W4:Y:S01]  /*cda0*/  MUFU.EX2 R64, R64 ;  /* 0x0000004000407308 */ /* 0x000f220000000800 */
[C---:B-----5:R-:W-:Y:S01]  /*cdb0*/  F2FP.SATFINITE.E4M3.F32.PACK_AB_MERGE_C R138, R67.reuse, R32, RZ ;  /* 0x00000020438a723e */ /* 0x060fe200048070ff */
[----:B------:R-:W-:Y:S01]  /*cdc0*/  FADD.FTZ R67, R67, R72 ;  /* 0x0000004843437221 */ /* 0x000fe20000010000 */
[----:B------:R-:W-:-:S05]  /*cdd0*/  @!P2 PRMT R53, RZ, 0x654, R0 ;  /* 0x00000654ff35a816 */ /* 0x000fca0000000000 */
[----:B------:R-:W5:Y:S01]  /*cde0*/  MUFU.EX2 R38, R38 ;  /* 0x0000002600267308 */ /* 0x000f620000000800 */
[----:B--2---:R-:W-:-:S01]  /*cdf0*/  FADD.FTZ R30, R66, R35 ;  /* 0x00000023421e7221 */ /* 0x004fc20000010000 */
[----:B------:R-:W-:Y:S01]  /*ce00*/  FFMA.FTZ R115, R115, R44, -R56 ;  /* 0x0000002c73737223 */ /* 0x000fe20000010838 */
[----:B------:R2:W-:Y:S05]  /*ce10*/  @!P2 SYNCS.ARRIVE.TRANS64.RED.A1T0 RZ, [R53+URZ], RZ ;  /* 0x000000ff35ffa9a7 */ /* 0x0005ea000810043f */
[----:B------:R-:W5:Y:S01]  /*ce20*/  MUFU.EX2 R49, R49 ;  /* 0x0000003100317308 */ /* 0x000f620000000800 */
[----:B0-----:R-:W-:-:S01]  /*ce30*/  FADD.FTZ R32, R34, R67 ;  /* 0x0000004322207221 */ /* 0x001fc20000010000 */
[----:B-1----:R-:W-:-:S06]  /*ce40*/  FADD.FTZ R35, R33, R30 ;  /* 0x0000001e21237221 */ /* 0x002fcc0000010000 */
[----:B------:R-:W0:Y:S01]  /*ce50*/  MUFU.EX2 R89, R89 ;  /* 0x0000005900597308 */ /* 0x000e220000000800 */
[----:B--2---:R-:W-:-:S07]  /*ce60*/  FFMA.FTZ R53, R85, R44, -R56 ;  /* 0x0000002c55357223 */ /* 0x004fce0000010838 */
[----:B------:R-:W1:Y:S01]  /*ce70*/  MUFU.EX2 R68, R68 ;  /* 0x0000004400447308 */ /* 0x000e620000000800 */
[----:B------:R-:W-:Y:S01]  /*ce80*/  F2FP.SATFINITE.E4M3.F32.PACK_AB_MERGE_C R137, R37, R62, RZ ;  /* 0x0000003e2589723e */ /* 0x000fe200048070ff */
[----:B------:R-:W-:Y:S01]  /*ce90*/  FFMA.FTZ R70, R125, R44, -R56 ;  /* 0x0000002c7d467223 */ /* 0x000fe20000010838 */
[----:B---3--:R-:W-:-:S05]  /*cea0*/  FADD.FTZ R37, R47, R32 ;  /* 0x000000202f257221 */ /* 0x008fca0000010000 */
[----:B------:R-:W2:Y:S01]  /*ceb0*/  MUFU.EX2 R36, R36 ;  /* 0x0000002400247308 */ /* 0x000ea20000000800 */
[----:B----4-:R-:W-:-:S07]  /*cec0*/  FADD.FTZ R30, R64, R35 ;  /* 0x00000023401e7221 */ /* 0x010fce0000010000 */
[----:B------:R-:W3:Y:S01]  /*ced0*/  MUFU.EX2 R41, R41 ;  /* 0x0000002900297308 */ /* 0x000ee20000000800 */
[----:B------:R-:W-:Y:S01]  /*cee0*/  F2FP.SATFINITE.E4M3.F32.PACK_AB_MERGE_C R148, R8, R3, R148 ;  /* 0x000000030894723e */ /* 0x000fe20004807094 */
[----:B-----5:R-:W-:Y:S01]  /*cef0*/  FADD.FTZ R32, R38, R37 ;  /* 0x0000002526207221 */ /* 0x020fe20000010000 */
[----:B------:R-:W-:-:S05]  /*cf00*/  FADD.FTZ R3, R49, R30 ;  /* 0x0000001e31037221 */ /* 0x000fca0000010000 */
[----:B------:R-:W4:Y:S08]  /*cf10*/  MUFU.EX2 R51, R51 ;  /* 0x0000003300337308 */ /* 0x000f300000000800 */
[----:B------:R-:W5:Y:S01]  /*cf20*/  MUFU.EX2 R0, R115 ;  /* 0x0000007300007308 */ /* 0x000f620000000800 */
[----:B------:R-:W-:-:S01]  /*cf30*/  FFMA.FTZ R123, R123, R44, -R56 ;  /* 0x0000002c7b7b7223 */ /* 0x000fc20000010838 */
[----:B0-----:R-:W-:-:S06]  /*cf40*/  F2FP.SATFINITE.E4M3.F32.PACK_AB_MERGE_C R140, R89, R38, RZ ;  /* 0x00000026598c723e */ /* 0x001fcc00048070ff */
[----:B------:R-:W-:Y:S01]  /*cf50*/  MUFU.EX2 R55, R55 ;  /* 0x0000003700377308 */ /* 0x000fe20000000800 */
[----:B-1----:R-:W-:Y:S01]  /*cf60*/  F2FP.SATFINITE.E4M3.F32.PACK_AB_MERGE_C R141, R68, R49, RZ ;  /* 0x00000031448d723e */ /* 0x002fe200048070ff */
[----:B------:R-:W-:-:S06]  /*cf70*/  FADD.FTZ R89, R89, R32 ;  /* 0x0000002059597221 */ /* 0x000fcc0000010000 */
[----:B------:R-:W0:Y:S01]  /*cf80*/  MUFU.EX2 R40, R40 ;  /* 0x0000002800287308 */ /* 0x000e220000000800 */
[----:B------:R-:W-:-:S07]  /*cf90*/  FADD.FTZ R68, R68, R3 ;  /* 0x0000000344447221 */ /* 0x000fce0000010000 */
[----:B------:R-:W1:Y:S01]  /*cfa0*/  MUFU.EX2 R53, R53 ;  /* 0x0000003500357308 */ /* 0x000e620000000800 */
[----:B------:R-:W-:-:S01]  /*cfb0*/  FFMA.FTZ R121, R121, R44, -R56 ;  /* 0x0000002c79797223 */ /* 0x000fc20000010838 */
[----:B--2---:R-:W-:-:S06]  /*cfc0*/  FADD.FTZ R8, R36, R89 ;  /* 0x0000005924087221 */ /* 0x004fcc0000010000 */
[----:B------:R-:W2:Y:S01]  /*cfd0*/  MUFU.EX2 R70, R70 ;  /* 0x0000004600467308 */ /* 0x000ea20000000800 */
[----:B---3--:R-:W-:-:S01]  /*cfe0*/  FADD.FTZ R3, R41, R68 ;  /* 0x0000004429037221 */ /* 0x008fc20000010000 */
[----:B------:R-:W-:-:S06]  /*cff0*/  F2FP.SATFINITE.E4M3.F32.PACK_AB_MERGE_C R150, R20, R15, R150 ;  /* 0x0000000f1496723e */ /* 0x000fcc0004807096 */
[----:B------:R-:W-:Y:S01]  /*d000*/  MUFU.EX2 R46, R46 ;  /* 0x0000002e002e7308 */ /* 0x000fe20000000800 */
[----:B------:R-:W-:Y:S01]  /*d010*/  F2FP.SATFINITE.E4M3.F32.PACK_AB_MERGE_C R136, R27, R26, R136 ;  /* 0x0000001a1b88723e */ /* 0x000fe20004807088 */
[----:B----4-:R-:W-:-:S06]  /*d020*/  FADD.FTZ R20, R51, R8 ;  /* 0x0000000833147221 */ /* 0x010fcc0000010000 */
[----:B------:R-:W3:Y:S01]  /*d030*/  MUFU.EX2 R93, R93 ;  /* 0x0000005d005d7308 */ /* 0x000ee20000000800 */
[----:B-----5:R-:W-:-:S07]  /*d040*/  FADD.FTZ R26, R0, R3 ;  /* 0x00000003001a7221 */ /* 0x020fce0000010000 */
[----:B------:R-:W4:Y:S08]  /*d050*/  MUFU.EX2 R42, R42 ;  /* 0x0000002a002a7308 */ /* 0x000f300000000800 */
[----:B------:R-:W5:Y:S01]  /*d060*/  MUFU.EX2 R39, R123 ;  /* 0x0000007b00277308 */ /* 0x000f620000000800 */
[----:B------:R-:W-:-:S01]  /*d070*/  FFMA.FTZ R43, R43, R44, -R56 ;  /* 0x0000002c2b2b7223 */ /* 0x000fc20000010838 */
[----:B0-----:R-:W-:-:S06]  /*d080*/  F2FP.SATFINITE.E4M3.F32.PACK_AB_MERGE_C R142, R40, R55, RZ ;  /* 0x00000037288e723e */ /* 0x001fcc00048070ff */
[----:B------:R-:W-:Y:S01]  /*d090*/  MUFU.EX2 R59, R59 ;  /* 0x0000003b003b7308 */ /* 0x000fe20000000800 */
[----:B------:R-:W-:-:S01]  /*d0a0*/  FADD.FTZ R55, R55, R20 ;  /* 0x0000001437377221 */ /* 0x000fc20000010000 */
[----:B-1----:R-:W-:-:S06]  /*d0b0*/  FADD.FTZ R3, R53, R26 ;  /* 0x0000001a35037221 */ /* 0x002fcc0000010000 */
[----:B------:R-:W0:Y:S01]  /*d0c0*/  MUFU.EX2 R14, R121 ;  /* 0x00000079000e7308 */ /* 0x000e220000000800 */
[----:B------:R-:W-:-:S01]  /*d0d0*/  FFMA.FTZ R71, R71, R44, -R56 ;  /* 0x0000002c47477223 */ /* 0x000fc20000010838 */
[----:B------:R-:W-:Y:S01]  /*d0e0*/  F2FP.SATFINITE.E4M3.F32.PACK_AB_MERGE_C R151, R29, R60, RZ ;  /* 0x0000003c1d97723e */ /* 0x000fe200048070ff */
[----:B------:R-:W-:-:S01]  /*d0f0*/  FADD.FTZ R55, R40, R55 ;  /* 0x0000003728377221 */ /* 0x000fc20000010000 */
[----:B--2---:R-:W-:-:S04]  /*d100*/  F2FP.SATFINITE.E4M3.F32.PACK_AB_MERGE_C R143, R70, R53, RZ ;  /* 0x00000035468f723e */ /* 0x004fc800048070ff */
[----:B------:R-:W1:Y:S01]  /*d110*/  MUFU.EX2 R24, R69 ;  /* 0x0000004500187308 */ /* 0x000e620000000800 */
[----:B------:R-:W-:-:S01]  /*d120*/  FADD.FTZ R70, R70, R3 ;  /* 0x0000000346467221 */ /* 0x000fc20000010000 */
[----:B------:R-:W-:Y:S01]  /*d130*/  FFMA.FTZ R79, R79, R44, -R56 ;  /* 0x0000002c4f4f7223 */ /* 0x000fe20000010838 */
[----:B---3--:R-:W-:-:S05]  /*d140*/  F2FP.SATFINITE.E4M3.F32.PACK_AB_MERGE_C R144, R93, R46, RZ ;  /* 0x0000002e5d90723e */ /* 0x008fca00048070ff */
[----:B------:R-:W2:Y:S01]  /*d150*/  MUFU.EX2 R29, R43 ;  /* 0x0000002b001d7308 */ /* 0x000ea20000000800 */
[----:B------:R-:W-:-:S01]  /*d160*/  FFMA.FTZ R83, R83, R44, -R56 ;  /* 0x0000002c53537223 */ /* 0x000fc20000010838 */
[----:B----4-:R-:W-:Y:S01]  /*d170*/  FADD.FTZ R20, R42, R55 ;  /* 0x000000372a147221 */ /* 0x010fe20000010000 */
[----:B-----5:R-:W-:-:S01]  /*d180*/  FADD.FTZ R3, R39, R70 ;  /* 0x0000004627037221 */ /* 0x020fc20000010000 */
[----:B------:R-:W-:-:S04]  /*d190*/  FFMA.FTZ R56, R87, R44, -R56 ;  /* 0x0000002c57387223 */ /* 0x000fc80000010838 */
[----:B------:R-:W-:Y:S01]  /*d1a0*/  MUFU.EX2 R50, R50 ;  /* 0x0000003200327308 */ /* 0x000fe20000000800 */
[----:B------:R-:W-:Y:S01]  /*d1b0*/  F2FP.SATFINITE.E4M3.F32.PACK_AB_MERGE_C R149, R99, R58, RZ ;  /* 0x0000003a6395723e */ /* 0x000fe200048070ff */
[----:B0-----:R-:W-:Y:S01]  /*d1c0*/  FADD.FTZ R3, R14, R3 ;  /* 0x000000030e037221 */ /* 0x001fe20000010000 */
[----:B------:R-:W-:-:S05]  /*d1d0*/  F2FP.SATFINITE.E4M3.F32.PACK_AB_MERGE_C R144, R59, R42, R144 ;  /* 0x0000002a3b90723e */ /* 0x000fca0004807090 */
[----:B------:R-:W-:Y:S01]  /*d1e0*/  MUFU.EX2 R57, R57 ;  /* 0x0000003900397308 */ /* 0x000fe20000000800 */
[----:B------:R-:W-:-:S07]  /*d1f0*/  FADD.FTZ R59, R59, R20 ;  /* 0x000000143b3b7221 */ /* 0x000fce0000010000 */
[----:B------:R-:W0:Y:S08]  /*d200*/  MUFU.EX2 R48, R48 ;  /* 0x0000003000307308 */ /* 0x000e300000000800 */
[----:B------:R-:W3:Y:S01]  /*d210*/  MUFU.EX2 R71, R71 ;  /* 0x0000004700477308 */ /* 0x000ee20000000800 */
[----:B------:R-:W-:Y:S01]  /*d220*/  F2FP.SATFINITE.E4M3.F32.PACK_AB_MERGE_C R149, R10, R9, R149 ;  /* 0x000000090a95723e */ /* 0x000fe20004807095 */
[----:B------:R-:W-:-:S06]  /*d230*/  FADD.FTZ R46, R46, R59 ;  /* 0x0000003b2e2e7221 */ /* 0x000fcc0000010000 */
[----:B------:R-:W4:Y:S01]  /*d240*/  MUFU.EX2 R95, R133 ;  /* 0x00000085005f7308 */ /* 0x000f220000000800 */
[----:B-1----:R-:W-:-:S07]  /*d250*/  FADD.FTZ R10, R24, R3 ;  /* 0x00000003180a7221 */ /* 0x002fce0000010000 */
[----:B------:R-:W1:Y:S01]  /*d260*/  MUFU.EX2 R8, R79 ;  /* 0x0000004f00087308 */ /* 0x000e620000000800 */
[----:B------:R-:W-:-:S01]  /*d270*/  FADD.FTZ R93, R93, R46 ;  /* 0x0000002e5d5d7221 */ /* 0x000fc20000010000 */
[----:B--2---:R-:W-:-:S06]  /*d280*/  FADD.FTZ R10, R29, R10 ;  /* 0x0000000a1d0a7221 */ /* 0x004fcc0000010000 */
[----:B------:R-:W2:Y:S01]  /*d290*/  MUFU.EX2 R83, R83 ;  /* 0x0000005300537308 */ /* 0x000ea20000000800 */
[----:B------:R-:W-:-:S07]  /*d2a0*/  ISETP.GE.AND P1, PT, R88, 0x81, PT ;  /* 0x000000815800780c */ /* 0x000fce0003f26270 */
[----:B------:R-:W5:Y:S01]  /*d2b0*/  MUFU.EX2 R56, R56 ;  /* 0x0000003800387308 */ /* 0x000f620000000800 */
[----:B------:R-:W-:Y:S01]  /*d2c0*/  F2FP.SATFINITE.E4M3.F32.PACK_AB_MERGE_C R151, R12, R11, R151 ;  /* 0x0000000b0c97723e */ /* 0x000fe20004807097 */
[----:B0-----:R-:W-:Y:S01]  /*d2d0*/  FADD.FTZ R12, R48, R93 ;  /* 0x0000005d300c7221 */ /* 0x001fe20000010000 */
[----:B------:R-:W-:Y:S01]  /*d2e0*/  F2FP.SATFINITE.E4M3.F32.PACK_AB_MERGE_C R9, R57, R50, RZ ;  /* 0x000000323909723e */ /* 0x000fe200048070ff */
[----:B---3--:R-:W-:Y:S01]  /*d2f0*/  FADD.FTZ R3, R71, R10 ;  /* 0x0000000a47037221 */ /* 0x008fe20000010000 */
[----:B------:R-:W-:Y:S02]  /*d300*/  F2FP.SATFINITE.E4M3.F32.PACK_AB_MERGE_C R143, R0, R41, R143 ;  /* 0x00000029008f723e */ /* 0x000fe4000480708f */
[C---:B----4-:R-:W-:Y:S01]  /*d310*/  F2FP.SATFINITE.E4M3.F32.PACK_AB_MERGE_C R146, R95.reuse, R48, R9 ;  /* 0x000000305f92723e */ /* 0x050fe20004807009 */
[----:B------:R-:W-:-:S01]  /*d320*/  FADD.FTZ R95, R95, R12 ;  /* 0x0000000c5f5f7221 */ /* 0x000fc20000010000 */
[----:B-1----:R-:W-:Y:S01]  /*d330*/  FADD.FTZ R0, R8, R3 ;  /* 0x0000000308007221 */ /* 0x002fe20000010000 */
[----:B------:R-:W-:Y:S01]  /*d340*/  IMAD.MOV.U32 R135, RZ, RZ, RZ ;  /* 0x000000ffff877224 */ /* 0x000fe200078e00ff */
[----:B------:R-:W-:Y:S01]  /*d350*/  F2FP.SATFINITE.E4M3.F32.PACK_AB_MERGE_C R139, R66, R65, RZ ;  /* 0x00000041428b723e */ /* 0x000fe200048070ff */
[----:B------:R-:W-:-:S01]  /*d360*/  FADD.FTZ R50, R50, R95 ;  /* 0x0000005f32327221 */ /* 0x000fc20000010000 */
[----:B------:R-:W-:Y:S01]  /*d370*/  F2FP.SATFINITE.E4M3.F32.PACK_AB_MERGE_C R24, R29, R24, RZ ;  /* 0x000000181d18723e */ /* 0x000fe200048070ff */
[----:B--2---:R-:W-:-:S01]  /*d380*/  FADD.FTZ R3, R83, R0 ;  /* 0x0000000053037221 */ /* 0x004fc20000010000 */
[----:B------:R-:W-:Y:S01]  /*d390*/  BSSY B0, `(.L_x_399) ;  /* 0x00002ae000007945 */ /* 0x000fe20003800000 */
[C---:B-----5:R-:W-:Y:S01]  /*d3a0*/  F2FP.SATFINITE.E4M3.F32.PACK_AB_MERGE_C R9, R56.reuse, R83, RZ ;  /* 0x000000533809723e */ /* 0x060fe200048070ff */
[----:B------:R-:W-:Y:S01]  /*d3b0*/  FADD.FTZ R0, R57, R50 ;  /* 0x0000003239007221 */ /* 0x000fe20000010000 */
[----:B------:R-:W-:Y:S01]  /*d3c0*/  F2FP.SATFINITE.E4M3.F32.PACK_AB_MERGE_C R138, R31, R28, R138 ;  /* 0x0000001c1f8a723e */ /* 0x000fe2000480708a */
[----:B------:R-:W-:Y:S01]  /*d3d0*/  FADD.FTZ R3, R56, R3 ;  /* 0x0000000338037221 */ /* 0x000fe20000010000 */
[----:B------:R-:W-:Y:S01]  /*d3e0*/  F2FP.SATFINITE.E4M3.F32.PACK_AB_MERGE_C R140, R47, R34, R140 ;  /* 0x000000222f8c723e */ /* 0x000fe2000480708c */
[--C-:B------:R-:W-:Y:S01]  /*d3f0*/  IMAD.MOV.U32 R134, RZ, RZ, R135.reuse ;  /* 0x000000ffff867224 */ /* 0x100fe200078e0087 */
[----:B------:R-:W-:Y:S01]  /*d400*/  F2FP.SATFINITE.E4M3.F32.PACK_AB_MERGE_C R142, R51, R36, R142 ;  /* 0x00000024338e723e */ /* 0x000fe2000480708e */
[----:B------:R-:W-:Y:S01]  /*d410*/  IMAD.MOV.U32 R133, RZ, RZ, R135 ;  /* 0x000000ffff857224 */ /* 0x000fe200078e0087 */
[----:B------:R-:W-:Y:S01]  /*d420*/  F2FP.SATFINITE.E4M3.F32.PACK_AB_MERGE_C R137, R52, R13, R137 ;  /* 0x0000000d3489723e */ /* 0x000fe20004807089 */
[----:B------:R-:W-:Y:S01]  /*d430*/  IMAD.MOV.U32 R131, RZ, RZ, R135 ;  /* 0x000000ffff837224 */ /* 0x000fe200078e0087 */
[----:B------:R-:W-:Y:S01]  /*d440*/  F2FP.SATFINITE.E4M3.F32.PACK_AB_MERGE_C R139, R54, R25, R139 ;  /* 0x00000019368b723e */ /* 0x000fe2000480708b */
[----:B------:R-:W-:Y:S01]  /*d450*/  IMAD.MOV.U32 R130, RZ, RZ, R135 ;  /* 0x000000ffff827224 */ /* 0x000fe200078e0087 */
[----:B------:R-:W-:Y:S01]  /*d460*/  F2FP.SATFINITE.E4M3.F32.PACK_AB_MERGE_C R141, R64, R33, R141 ;  /* 0x00000021408d723e */ /* 0x000fe2000480708d */
[--C-:B------:R-:W-:Y:S01]  /*d470*/  IMAD.MOV.U32 R129, RZ, RZ, R135.reuse ;  /* 0x000000ffff817224 */ /* 0x100fe200078e0087 */
[----:B------:R-:W-:Y:S01]  /*d480*/  F2FP.SATFINITE.E4M3.F32.PACK_AB_MERGE_C R145, R14, R39, R24 ;  /* 0x000000270e91723e */ /* 0x000fe20004807018 */
[----:B------:R-:W-:Y:S01]  /*d490*/  IMAD.MOV.U32 R128, RZ, RZ, R135 ;  /* 0x000000ffff807224 */ /* 0x000fe200078e0087 */
[----:B------:R-:W-:Y:S01]  /*d4a0*/  F2FP.SATFINITE.E4M3.F32.PACK_AB_MERGE_C R147, R8, R71, R9 ;  /* 0x000000470893723e */ /* 0x000fe20004807009 */
[--C-:B------:R-:W-:Y:S01]  /*d4b0*/  IMAD.MOV.U32 R127, RZ, RZ, R135.reuse ;  /* 0x000000ffff7f7224 */ /* 0x100fe200078e0087 */
[-C--:B------:R-:W-:Y:S01]  /*d4c0*/  MOV R132, R135.reuse ;  /* 0x0000008700847202 */ /* 0x080fe20000000f00 */
[--C-:B------:R-:W-:Y:S01]  /*d4d0*/  IMAD.MOV.U32 R126, RZ, RZ, R135.reuse ;  /* 0x000000ffff7e7224 */ /* 0x100fe200078e0087 */
[-C--:B------:R-:W-:Y:S01]  /*d4e0*/  MOV R121, R135.reuse ;  /* 0x0000008700797202 */ /* 0x080fe20000000f00 */
[--C-:B------:R-:W-:Y:S01]  /*d4f0*/  IMAD.MOV.U32 R125, RZ, RZ, R135.reuse ;  /* 0x000000ffff7d7224 */ /* 0x100fe200078e0087 */
[-C--:B------:R-:W-:Y:S01]  /*d500*/  MOV R110, R135.reuse ;  /* 0x00000087006e7202 */ /* 0x080fe20000000f00 */
        /* <DEDUP_REMOVED lines=34> */
[----:B------:R-:W-:Y:S01]  /*d730*/  IMAD.MOV.U32 R89, RZ, RZ, R135 ;  /* 0x000000ffff597224 */ /* 0x000fe200078e0087 */
[----:B------:R-:W-:Y:S06]  /*d740*/  @!P1 BRA `(.L_x_400) ;  /* 0x0000002400c89947 */ /* 0x000fec0003800000 */
[----:B------:R-:W2:Y:S01]  /*d750*/  LDL.LU R80, [R1+0xc] ;  /* 0x00000c0001507983 */ /* 0x000ea20000300800 */
[----:B------:R-:W-:Y:S01]  /*d760*/  IMAD.MOV.U32 R13, RZ, RZ, R76 ;  /* 0x000000ffff0d7224 */ /* 0x000fe200078e004c */
[----:B------:R-:W-:Y:S01]  /*d770*/  CS2R R134, SRZ ;  /* 0x0000000000867805 */ /* 0x000fe2000001ff00 */
[----:B------:R-:W-:Y:S01]  /*d780*/  IMAD.MOV.U32 R14, RZ, RZ, R45 ;  /* 0x000000ffff0e7224 */ /* 0x000fe200078e002d */
[----:B------:R-:W-:Y:S01]  /*d790*/  CS2R R132, SRZ ;  /* 0x0000000000847805 */ /* 0x000fe2000001ff00 */
[----:B------:R-:W-:Y:S01]  /*d7a0*/  IMAD.MOV.U32 R9, RZ, RZ, R155 ;  /* 0x000000ffff097224 */ /* 0x000fe200078e009b */
[----:B------:R-:W-:Y:S01]  /*d7b0*/  CS2R R130, SRZ ;  /* 0x0000000000827805 */ /* 0x000fe2000001ff00 */
[----:B------:R-:W-:Y:S01]  /*d7c0*/  IMAD.MOV.U32 R8, RZ, RZ, R154 ;  /* 0x000000ffff087224 */ /* 0x000fe200078e009a */
        /* <DEDUP_REMOVED lines=20> */
[----:B------:R-:W-:Y:S01]  /*d910*/  CS2R R88, SRZ ;  /* 0x0000000000587805 */ /* 0x000fe2000001ff00 */
[----:B--2---:R-:W-:-:S07]  /*d920*/  VIADD R12, R80, 0xfffffffe ;  /* 0xfffffffe500c7836 */ /* 0x004fce0000000000 */
.L_x_412:
[----:B------:R-:W-:-:S04]  /*d930*/  ISETP.NE.AND P1, PT, R8, 0x1, PT ;  /* 0x000000010800780c */ /* 0x000fc80003f25270 */
[----:B------:R-:W-:-:S04]  /*d940*/  SEL R10, RZ, 0x1, P1 ;  /* 0x00000001ff0a7807 */ /* 0x000fc80000800000 */
[----:B------:R-:W-:Y:S01]  /*d950*/  LOP3.LUT R155, R9, R10, RZ, 0x3c, !PT ;  /* 0x0000000a099b7212 */ /* 0x000fe200078e3cff */
[----:B0-----:R-:W-:Y:S06]  /*d960*/  @!P0 BRA `(.L_x_401) ;  /* 0x0000000000048947 */ /* 0x001fec0003800000 */
[----:B------:R-:W-:Y:S01]  /*d970*/  BPT.TRAP 0x1 ;  /* 0x000000040000795c */ /* 0x000fe20000300000 */
.L_x_401:
[----:B------:R-:W-:Y:S01]  /*d980*/  VIADD R154, R8, 0x1 ;  /* 0x00000001089a7836 */ /* 0x000fe20000000000 */
[----:B------:R-:W-:-:S04]  /*d990*/  SHF.L.U32 R10, R155, 0x1f, RZ ;  /* 0x0000001f9b0a7819 */ /* 0x000fc800000006ff */
[----:B------:R-:W-:-:S04]  /*d9a0*/  ISETP.NE.AND P1, PT, R154, 0x2, PT ;  /* 0x000000029a00780c */ /* 0x000fc80003f25270 */
[----:B------:R-:W-:-:S05]  /*d9b0*/  SEL R154, R154, RZ, P1 ;  /* 0x000000ff9a9a7207 */ /* 0x000fca0000800000 */
[----:B------:R-:W-:-:S04]  /*d9c0*/  IMAD R15, R154, 0x8, R16 ;  /* 0x000000089a0f7824 */ /* 0x000fc800078e0210 */
[----:B------:R0:W1:Y:S01]  /*d9d0*/  SYNCS.PHASECHK.TRANS64.TRYWAIT P1, [R15+URZ+0x19c30], R10 ;  /* 0x019c300a0f0075a7 */ /* 0x000062000802017f */
[----:B------:R-:W-:Y:S05]  /*d9e0*/  @!P0 BRA `(.L_x_402) ;  /* 0x0000000000048947 */ /* 0x000fea0003800000 */
[----:B------:R-:W-:Y:S01]  /*d9f0*/  BPT.TRAP 0x1 ;  /* 0x000000040000795c */ /* 0x000fe20000300000 */
.L_x_402:
[----:B------:R-:W-:Y:S01]  /*da00*/  BSSY B1, `(.L_x_403) ;  /* 0x0000006000017945 */ /* 0x000fe20003800000 */
[----:B------:R-:W-:Y:S02]  /*da10*/  IMAD R24, R154, 0x300, R21 ;  /* 0x000003009a187824 */ /* 0x000fe400078e0215 */
[----:B------:R-:W-:Y:S01]  /*da20*/  IMAD.MOV.U32 R25, RZ, RZ, -0x3ffffff0 ;  /* 0xc0000010ff197424 */ /* 0x000fe200078e00ff */
[----:B-1----:R-:W-:Y:S06]  /*da30*/  @P1 BRA `(.L_x_404) ;  /* 0x0000000000081947 */ /* 0x002fec0003800000 */
[----:B------:R-:W1:Y:S02]  /*da40*/  SYNCS.PHASECHK.TRANS64.TRYWAIT P1, [R15+URZ+0x19c30], R10 ;  /* 0x019c300a0f0075a7 */ /* 0x000e64000802017f */
[----:B-1----:R-:W-:Y:S05]  /*da50*/  @!P1 BRA `(.L_x_405) ;  /* 0x000000bc00289947 */ /* 0x002fea0003800000 */
.L_x_404:
[----:B------:R-:W-:Y:S05]  /*da60*/  BSYNC B1 ;  /* 0x0000000000017941 */ /* 0x000fea0003800000 */
.L_x_403:
[C---:B01----:R-:W-:Y:S01]  /*da70*/  VIADD R10, R24.reuse, 0x100 ;  /* 0x00000100180a7836 */ /* 0x043fe20000000000 */
[----:B------:R-:W-:Y:S02]  /*da80*/  MOV R11, 0xc0000010 ;  /* 0xc0000010000b7802 */ /* 0x000fe40000000f00 */
[C---:B------:R-:W-:Y:S01]  /*da90*/  R2UR UR6, R24.reuse ;  /* 0x00000000180672ca */ /* 0x040fe200000e0000 */
[----:B------:R-:W-:Y:S01]  /*daa0*/  VIADD R24, R24, 0x200 ;  /* 0x0000020018187836 */ /* 0x000fe20000000000 */
[----:B------:R-:W-:Y:S02]  /*dab0*/  R2UR UR10, R10 ;  /* 0x000000000a0a72ca */ /* 0x000fe400000e0000 */
[----:B------:R-:W-:Y:S02]  /*dac0*/  R2UR UR11, R11 ;  /* 0x000000000b0b72ca */ /* 0x000fe400000e0000 */
[----:B------:R-:W2:Y:S01]  /*dad0*/  LDL.64 R10, [R1] ;  /* 0x00000000010a7983 */ /* 0x000ea20000100a00 */
[----:B------:R-:W-:Y:S01]  /*dae0*/  R2UR UR7, R25 ;  /* 0x00000000190772ca */ /* 0x000fe200000e0000 */
[----:B------:R-:W-:Y:S01]  /*daf0*/  IMAD.MOV.U32 R25, RZ, RZ, -0x3ffffff0 ;  /* 0xc0000010ff197424 */ /* 0x000fe200078e00ff */
[----:B------:R-:W-:-:S02]  /*db00*/  R2UR UR4, R4 ;  /* 0x00000000040472ca */ /* 0x000fc400000e0000 */
[----:B------:R-:W-:Y:S02]  /*db10*/  R2UR UR5, R5 ;  /* 0x00000000050572ca */ /* 0x000fe400000e0000 */
[----:B------:R-:W-:Y:S02]  /*db20*/  R2UR UR14, R24 ;  /* 0x00000000180e72ca */ /* 0x000fe400000e0000 */
[----:B------:R-:W-:Y:S02]  /*db30*/  R2UR UR15, R25 ;  /* 0x00000000190f72ca */ /* 0x000fe400000e0000 */
[----:B------:R-:W-:-:S07]  /*db40*/  WARPGROUP.ARRIVE ;  /* 0x00000000000079c5 */ /* 0x000fce0000000000 */
[----:B------:R-:W-:Y:S01]  /*db50*/  QGMMA.64x128x32.F32.E4M3.E4M3 R24, gdesc[UR4], RZ, !UPT, gsb0 ;  /* 0x01e00000041879f3 */ /* 0x000fe2000c0008ff */
[----:B------:R-:W-:Y:S02]  /*db60*/  R2UR UR12, R6 ;  /* 0x00000000060c72ca */ /* 0x000fe400000e0000 */
[----:B------:R-:W-:Y:S01]  /*db70*/  R2UR UR13, R7 ;  /* 0x00000000070d72ca */ /* 0x000fe200000e0000 */
[----:B------:R-:W-:Y:S02]  /*db80*/  WARPGROUP.DEPBAR.LE gsb0, 0x0 ;  /* 0x00008000000079c5 */ /* 0x000fe40000010000 */
[----:B------:R-:W-:Y:S01]  /*db90*/  WARPGROUP.ARRIVE ;  /* 0x00000000000079c5 */ /* 0x000fe20000000000 */
[----:B--2---:R-:W-:Y:S02]  /*dba0*/  R2UR UR8, R10 ;  /* 0x000000000a0872ca */ /* 0x004fe400000e0000 */
[----:B------:R-:W-:-:S13]  /*dbb0*/  R2UR UR9, R11 ;  /* 0x000000000b0972ca */ /* 0x000fda00000e0000 */
[----:B------:R-:W-:Y:S03]  /*dbc0*/  QGMMA.64x128x32.F32.E4M3.E4M3 R24, gdesc[UR8], R24, gsb0 ;  /* 0x01e00000081879f3 */ /* 0x000fe60008000818 */
[----:B------:R-:W-:Y:S02]  /*dbd0*/  WARPGROUP.DEPBAR.LE gsb0, 0x0 ;  /* 0x00008000000079c5 */ /* 0x000fe40000010000 */
[----:B------:R-:W-:-:S07]  /*dbe0*/  WARPGROUP.ARRIVE ;  /* 0x00000000000079c5 */ /* 0x000fce0000000000 */
[----:B------:R-:W-:Y:S03]  /*dbf0*/  QGMMA.64x128x32.F32.E4M3.E4M3 R24, gdesc[UR12], R24, gsb0 ;  /* 0x01e000000c1879f3 */ /* 0x000fe60008000818 */
[----:B------:R-:W-:Y:S02]  /*dc00*/  WARPGROUP.DEPBAR.LE gsb0, 0x0 ;  /* 0x00008000000079c5 */ /* 0x000fe40000010000 */
[----:B------:R-:W-:Y:S05]  /*dc10*/  @!P0 BRA `(.L_x_406) ;  /* 0x0000000000048947 */ /* 0x000fea0003800000 */
[----:B------:R-:W-:Y:S01]  /*dc20*/  BPT.TRAP 0x1 ;  /* 0x000000040000795c */ /* 0x000fe20000300000 */
.L_x_406:
[----:B------:R-:W-:Y:S01]  /*dc30*/  SHF.L.U32 R9, R9, 0x1f, RZ ;  /* 0x0000001f09097819 */ /* 0x000fe200000006ff */
[----:B------:R-:W-:-:S04]  /*dc40*/  IMAD R20, R8, 0x8, R16 ;  /* 0x0000000808147824 */ /* 0x000fc800078e0210 */
[----:B------:R0:W1:Y:S01]  /*dc50*/  SYNCS.PHASECHK.TRANS64.TRYWAIT P1, [R20+URZ+0x19c50], R9 ;  /* 0x019c5009140075a7 */ /* 0x000062000802017f */
[----:B------:R-:W-:Y:S05]  /*dc60*/  @!P0 BRA `(.L_x_407) ;  /* 0x0000000000048947 */ /* 0x000fea0003800000 */
[----:B------:R-:W-:Y:S01]  /*dc70*/  BPT.TRAP 0x1 ;  /* 0x000000040000795c */ /* 0x000fe20000300000 */
.L_x_407:
[----:B------:R-:W-:Y:S04]  /*dc80*/  BSSY B1, `(.L_x_408) ;  /* 0x0000004000017945 */ /* 0x000fe80003800000 */
[----:B-1----:R-:W-:Y:S05]  /*dc90*/  @P1 BRA `(.L_x_409) ;  /* 0x0000000000081947 */ /* 0x002fea0003800000 */
[----:B------:R-:W1:Y:S02]  /*dca0*/  SYNCS.PHASECHK.TRANS64.TRYWAIT P1, [R20+URZ+0x19c50], R9 ;  /* 0x019c5009140075a7 */ /* 0x000e64000802017f */
[----:B-1----:R-:W-:Y:S05]  /*dcb0*/  @!P1 BRA `(.L_x_410) ;  /* 0x000000b800a49947 */ /* 0x002fea0003800000 */
.L_x_409:
[----:B------:R-:W-:Y:S05]  /*dcc0*/  BSYNC B1 ;  /* 0x0000000000017941 */ /* 0x000fea0003800000 */
.L_x_408:
[----:B01----:R-:W-:Y:S01]  /*dcd0*/  VIADD R9, R16, 0x3000 ;  /* 0x0000300010097836 */ /* 0x003fe20000000000 */
[----:B------:R-:W-:Y:S01]  /*dce0*/  WARPGROUP.ARRIVE ;  /* 0x00000000000079c5 */ /* 0x000fe20000000000 */
[----:B------:R-:W-:Y:S02]  /*dcf0*/  IMAD.MOV.U32 R11, RZ, RZ, 0x40000040 ;  /* 0x40000040ff0b7424 */ /* 0x000fe400078e00ff */
[C---:B------:R-:W-:Y:S01]  /*dd00*/  FMUL.FTZ R77, R2.reuse, R77 ;  /* 0x0000004d024d7220 */ /* 0x040fe20000410000 */
[C---:B------:R-:W-:Y:S01]  /*dd10*/  FMUL.FTZ R78, R2.reuse, R78 ;  /* 0x0000004e024e7220 */ /* 0x040fe20000410000 */
[----:B------:R-:W-:Y:S01]  /*dd20*/  SHF.R.U32.HI R9, RZ, 0x4, R9 ;  /* 0x00000004ff097819 */ /* 0x000fe20000011609 */
[C---:B------:R-:W-:Y:S01]  /*dd30*/  FMUL.FTZ R79, R2.reuse, R79 ;  /* 0x0000004f024f7220 */ /* 0x040fe20000410000 */
[C---:B------:R-:W-:Y:S01]  /*dd40*/  FMUL.FTZ R80, R2.reuse, R80 ;  /* 0x0000005002507220 */ /* 0x040fe20000410000 */
[C---:B------:R-:W-:Y:S01]  /*dd50*/  FMUL.FTZ R81, R2.reuse, R81 ;  /* 0x0000005102517220 */ /* 0x040fe20000410000 */
[----:B------:R-:W-:Y:S01]  /*dd60*/  LOP3.LUT R9, R9, 0x3fff, RZ, 0xc0, !PT ;  /* 0x00003fff09097812 */ /* 0x000fe200078ec0ff */
[----:B------:R-:W-:Y:S01]  /*dd70*/  MUFU.TANH R77, R77 ;  /* 0x0000004d004d7308 */ /* 0x000fe20000002400 */
[C---:B------:R-:W-:Y:S01]  /*dd80*/  FMUL.FTZ R82, R2.reuse, R82 ;  /* 0x0000005202527220 */ /* 0x040fe20000410000 */
[C---:B------:R-:W-:Y:S01]  /*dd90*/  FMUL.FTZ R83, R2.reuse, R83 ;  /* 0x0000005302537220 */ /* 0x040fe20000410000 */
[----:B------:R-:W-:Y:S01]  /*dda0*/  LOP3.LUT R9, R9, 0x10000, RZ, 0xfc, !PT ;  /* 0x0001000009097812 */ /* 0x000fe200078efcff */
[C---:B------:R-:W-:Y:S01]  /*ddb0*/  FMUL.FTZ R84, R2.reuse, R84 ;  /* 0x0000005402547220 */ /* 0x040fe20000410000 */
[C---:B------:R-:W-:Y:S01]  /*ddc0*/  FMUL.FTZ R85, R2.reuse, R85 ;  /* 0x0000005502557220 */ /* 0x040fe20000410000 */
[C---:B------:R-:W-:Y:S01]  /*ddd0*/  FMUL.FTZ R86, R2.reuse, R86 ;  /* 0x0000005602567220 */ /* 0x040fe20000410000 */
[----:B------:R-:W-:Y:S01]  /*dde0*/  FMUL.FTZ R87, R2, R87 ;  /* 0x0000005702577220 */ /* 0x000fe20000410000 */
[----:B------:R-:W-:Y:S01]  /*ddf0*/  IMAD R8, R8, 0x300, R9 ;  /* 0x0000030008087824 */ /* 0x000fe200078e0209 */
[----:B------:R-:W-:Y:S01]  /*de00*/  MUFU.TANH R78, R78 ;  /* 0x0000004e004e7308 */ /* 0x000fe20000002400 */
[----:B------:R-:W-:Y:S01]  /*de10*/  IMAD.MOV.U32 R9, RZ, RZ, 0x40000040 ;  /* 0x40000040ff097424 */ /* 0x000fe200078e00ff */
[----:B------:R-:W-:Y:S01]  /*de20*/  ULDC UR4, c[0x0][0x988] ;  /* 0x0002620000047ab9 */ /* 0x000fe20000000800 */
[C---:B------:R-:W-:Y:S01]  /*de30*/  VIADD R10, R8.reuse, 0x2 ;  /* 0x00000002080a7836 */ /* 0x040fe20000000000 */
[----:B------:R-:W-:-:S02]  /*de40*/  R2UR UR6, R8 ;  /* 0x00000000080672ca */ /* 0x000fc400000e0000 */
[----:B------:R-:W-:Y:S01]  /*de50*/  R2UR UR7, R9 ;  /* 0x00000000090772ca */ /* 0x000fe200000e0000 */
[C---:B------:R-:W-:Y:S01]  /*de60*/  FMUL.FTZ R9, R2.reuse, R24 ;  /* 0x0000001802097220 */ /* 0x040fe20000410000 */
[C---:B------:R-:W-:Y:S01]  /*de70*/  FMUL.FTZ R24, R2.reuse, R27 ;  /* 0x0000001b02187220 */ /* 0x040fe20000410000 */
[C---:B------:R-:W-:Y:S01]  /*de80*/  FMUL.FTZ R27, R2.reuse, R30 ;  /* 0x0000001e021b7220 */ /* 0x040fe20000410000 */
[C---:B------:R-:W-:Y:S01]  /*de90*/  FMUL.FTZ R30, R2.reuse, R33 ;  /* 0x00000021021e7220 */ /* 0x040fe20000410000 */
[C---:B------:R-:W-:Y:S01]  /*dea0*/  FMUL.FTZ R33, R2.reuse, R36 ;  /* 0x0000002402217220 */ /* 0x040fe20000410000 */
[C---:B------:R-:W-:Y:S01]  /*deb0*/  FMUL.FTZ R36, R2.reuse, R39 ;  /* 0x0000002702247220 */ /* 0x040fe20000410000 */
[----:B------:R-:W0:Y:S01]  /*dec0*/  MUFU.TANH R9, R9 ;  /* 0x0000000900097308 */ /* 0x000e220000002400 */
[C---:B------:R-:W-:Y:S01]  /*ded0*/  FMUL.FTZ R39, R2.reuse, R42 ;  /* 0x0000002a02277220 */ /* 0x040fe20000410000 */
[----:B------:R-:W-:-:S04]  /*dee0*/  FMUL.FTZ R42, R2, R45 ;  /* 0x0000002d022a7220 */ /* 0x000fc80000410000 */
[----:B------:R-:W-:Y:S01]  /*def0*/  QGMMA.64x96x32.F32.E4M3.E4M3 R88, R148, gdesc[UR4], R88, gsb0 ;  /* 0x0160000494587df3 */ /* 0x000fe20008000858 */
[----:B------:R-:W-:Y:S01]  /*df00*/  R2UR UR6, R10 ;  /* 0x000000000a0672ca */ /* 0x000fe200000e0000 */
[----:B------:R-:W-:Y:S01]  /*df10*/  VIADD R10, R8, 0x4 ;  /* 0x00000004080a7836 */ /* 0x000fe20000000000 */
[----:B------:R-:W-:Y:S01]  /*df20*/  R2UR UR7, R11 ;  /* 0x000000000b0772ca */ /* 0x000fe200000e0000 */
[----:B------:R-:W-:Y:S01]  /*df30*/  IMAD.MOV.U32 R11, RZ, RZ, 0x40000040 ;  /* 0x40000040ff0b7424 */ /* 0x000fe200078e00ff */
[----:B------:R-:W-:Y:S01]  /*df40*/  MUFU.TANH R24, R24 ;  /* 0x0000001800187308 */ /* 0x000fe20000002400 */
[----:B0-----:R-:W-:-:S07]  /*df50*/  FMNMX.FTZ R45, R9, R14, !PT ;  /* 0x0000000e092d7209 */ /* 0x001fce0007810000 */
[----:B------:R-:W-:Y:S08]  /*df60*/  MUFU.TANH R27, R27 ;  /* 0x0000001b001b7308 */ /* 0x000ff00000002400 */
        /* <DEDUP_REMOVED lines=11> */
[----:B------:R-:W-:Y:S01]  /*e020*/  MUFU.TANH R85, R85 ;  /* 0x0000005500557308 */ /* 0x000fe20000002400 */
[----:B------:R-:W-:-:S02]  /*e030*/  WARPGROUP.DEPBAR.LE gsb0, 0x0 ;  /* 0x00008000000079c5 */ /* 0x000fc40000010000 */
[----:B------:R-:W-:-:S06]  /*e040*/  WARPGROUP.ARRIVE ;  /* 0x00000000000079c5 */ /* 0x000fcc0000000000 */
[----:B------:R-:W0:Y:S01]  /*e050*/  S2R R151, SR_TID.X ;  /* 0x0000000000977919 */ /* 0x000e220000002100 */
[----:B------:R-:W-:Y:S01]  /*e060*/  MUFU.TANH R86, R86 ;  /* 0x0000005600567308 */ /* 0x000fe20000002400 */
[----:B------:R-:W-:Y:S01]  /*e070*/  QGMMA.64x96x32.F32.E4M3.E4M3 R88, R136, gdesc[UR4], R88, gsb0 ;  /* 0x0160000488587df3 */ /* 0x000fe20008000858 */
[----:B------:R-:W-:Y:S01]  /*e080*/  R2UR UR6, R10 ;  /* 0x000000000a0672ca */ /* 0x000fe200000e0000 */
[C---:B------:R-:W-:Y:S01]  /*e090*/  FMUL.FTZ R10, R2.reuse, R25 ;  /* 0x00000019020a7220 */ /* 0x040fe20000410000 */
[----:B------:R-:W-:Y:S01]  /*e0a0*/  R2UR UR7, R11 ;  /* 0x000000000b0772ca */ /* 0x000fe200000e0000 */
[C---:B------:R-:W-:Y:S01]  /*e0b0*/  FMUL.FTZ R11, R2.reuse, R26 ;  /* 0x0000001a020b7220 */ /* 0x040fe20000410000 */
[C---:B------:R-:W-:Y:S01]  /*e0c0*/  FMUL.FTZ R25, R2.reuse, R28 ;  /* 0x0000001c02197220 */ /* 0x040fe20000410000 */
[C---:B------:R-:W-:Y:S01]  /*e0d0*/  FMUL.FTZ R26, R2.reuse, R29 ;  /* 0x0000001d021a7220 */ /* 0x040fe20000410000 */
[C---:B------:R-:W-:Y:S01]  /*e0e0*/  FMUL.FTZ R28, R2.reuse, R31 ;  /* 0x0000001f021c7220 */ /* 0x040fe20000410000 */
[----:B------:R-:W1:Y:S01]  /*e0f0*/  MUFU.TANH R10, R10 ;  /* 0x0000000a000a7308 */ /* 0x000e620000002400 */
[C---:B------:R-:W-:Y:S01]  /*e100*/  FMUL.FTZ R29, R2.reuse, R32 ;  /* 0x00000020021d7220 */ /* 0x040fe20000410000 */
[C---:B------:R-:W-:Y:S01]  /*e110*/  FMUL.FTZ R31, R2.reuse, R34 ;  /* 0x00000022021f7220 */ /* 0x040fe20000410000 */
[C---:B------:R-:W-:Y:S01]  /*e120*/  FMUL.FTZ R32, R2.reuse, R35 ;  /* 0x0000002302207220 */ /* 0x040fe20000410000 */
[C---:B------:R-:W-:Y:S01]  /*e130*/  FMUL.FTZ R35, R2.reuse, R38 ;  /* 0x0000002602237220 */ /* 0x040fe20000410000 */
[C---:B------:R-:W-:Y:S01]  /*e140*/  FMUL.FTZ R38, R2.reuse, R41 ;  /* 0x0000002902267220 */ /* 0x040fe20000410000 */
[C---:B------:R-:W-:Y:S01]  /*e150*/  FMUL.FTZ R41, R2.reuse, R44 ;  /* 0x0000002c02297220 */ /* 0x040fe20000410000 */
[C---:B------:R-:W-:Y:S01]  /*e160*/  FMUL.FTZ R34, R2.reuse, R37 ;  /* 0x0000002502227220 */ /* 0x040fe20000410000 */
[----:B------:R-:W2:Y:S01]  /*e170*/  MUFU.TANH R11, R11 ;  /* 0x0000000b000b7308 */ /* 0x000ea20000002400 */
[C---:B------:R-:W-:Y:S01]  /*e180*/  FMUL.FTZ R37, R2.reuse, R40 ;  /* 0x0000002802257220 */ /* 0x040fe20000410000 */
[C---:B------:R-:W-:Y:S01]  /*e190*/  FMUL.FTZ R40, R2.reuse, R43 ;  /* 0x0000002b02287220 */ /* 0x040fe20000410000 */
[C---:B------:R-:W-:Y:S01]  /*e1a0*/  FMUL.FTZ R43, R2.reuse, R46 ;  /* 0x0000002e022b7220 */ /* 0x040fe20000410000 */
[C---:B------:R-:W-:Y:S01]  /*e1b0*/  FMUL.FTZ R46, R2.reuse, R47 ;  /* 0x0000002f022e7220 */ /* 0x040fe20000410000 */
[C---:B------:R-:W-:Y:S01]  /*e1c0*/  FMUL.FTZ R47, R2.reuse, R48 ;  /* 0x00000030022f7220 */ /* 0x040fe20000410000 */
[C---:B------:R-:W-:Y:S01]  /*e1d0*/  FMUL.FTZ R48, R2.reuse, R49 ;  /* 0x0000003102307220 */ /* 0x040fe20000410000 */
[----:B------:R-:W-:Y:S01]  /*e1e0*/  FMUL.FTZ R49, R2, R50 ;  /* 0x0000003202317220 */ /* 0x000fe20000410000 */
[----:B------:R-:W3:Y:S01]  /*e1f0*/  MUFU.TANH R25, R25 ;  /* 0x0000001900197308 */ /* 0x000ee20000002400 */
        /* <DEDUP_REMOVED lines=11> */
[----:B------:R-:W-:Y:S01]  /*e2b0*/  FMUL.FTZ R58, R2, R59 ;  /* 0x0000003b023a7220 */ /* 0x000fe20000410000 */
[----:B------:R-:W-:Y:S01]  /*e2c0*/  FMNMX.FTZ R44, R24, R44, !PT ;  /* 0x0000002c182c7209 */ /* 0x000fe20007810000 */
[C---:B------:R-:W-:Y:S01]  /*e2d0*/  FMUL.FTZ R59, R2.reuse, R60 ;  /* 0x0000003c023b7220 */ /* 0x040fe20000410000 */
[C---:B------:R-:W-:Y:S01]  /*e2e0*/  FMUL.FTZ R60, R2.reuse, R61 ;  /* 0x0000003d023c7220 */ /* 0x040fe20000410000 */
[----:B------:R-:W2:Y:S01]  /*e2f0*/  MUFU.TANH R28, R28 ;  /* 0x0000001c001c7308 */ /* 0x000ea20000002400 */
[----:B---3--:R-:W-:Y:S01]  /*e300*/  FMNMX.FTZ R45, R25, R45, !PT ;  /* 0x0000002d192d7209 */ /* 0x008fe20007810000 */
[C---:B------:R-:W-:Y:S01]  /*e310*/  FMUL.FTZ R61, R2.reuse, R62 ;  /* 0x0000003e023d7220 */ /* 0x040fe20000410000 */
[----:B------:R-:W-:Y:S01]  /*e320*/  FMNMX.FTZ R44, R27, R44, !PT ;  /* 0x0000002c1b2c7209 */ /* 0x000fe20007810000 */
        /* <DEDUP_REMOVED lines=13> */
[----:B--2---:R-:W-:Y:S01]  /*e400*/  FMNMX.FTZ R44, R28, R44, !PT ;  /* 0x0000002c1c2c7209 */ /* 0x004fe20007810000 */
[C---:B------:R-:W-:Y:S01]  /*e410*/  FMUL.FTZ R72, R2.reuse, R73 ;  /* 0x0000004902487220 */ /* 0x040fe20000410000 */
[C---:B------:R-:W-:Y:S01]  /*e420*/  FMUL.FTZ R73, R2.reuse, R74 ;  /* 0x0000004a02497220 */ /* 0x040fe20000410000 */
[C---:B------:R-:W-:Y:S01]  /*e430*/  FMUL.FTZ R74, R2.reuse, R75 ;  /* 0x0000004b024a7220 */ /* 0x040fe20000410000 */
[----:B------:R-:W-:Y:S01]  /*e440*/  FMUL.FTZ R75, R2, R76 ;  /* 0x0000004c024b7220 */ /* 0x000fe20000410000 */
[----:B0-----:R-:W-:-:S02]  /*e450*/  LOP3.LUT R151, R151, 0x7f, RZ, 0xc0, !PT ;  /* 0x0000007f97977812 */ /* 0x001fc400078ec0ff */
[----:B------:R-:W0:Y:S01]  /*e460*/  MUFU.TANH R32, R32 ;  /* 0x0000002000207308 */ /* 0x000e220000002400 */
[----:B---3--:R-:W-:Y:S02]  /*e470*/  FMNMX.FTZ R45, R29, R45, !PT ;  /* 0x0000002d1d2d7209 */ /* 0x008fe40007810000 */
[----:B------:R-:W-:Y:S02]  /*e480*/  ISETP.NE.AND P1, PT, R151, RZ, PT ;  /* 0x000000ff9700720c */ /* 0x000fe40003f25270 */
[----:B------:R-:W-:-:S03]  /*e490*/  FMNMX.FTZ R45, R30, R45, !PT ;  /* 0x0000002d1e2d7209 */ /* 0x000fc60007810000 */
[----:B------:R-:W2:Y:S01]  /*e4a0*/  MUFU.TANH R34, R34 ;  /* 0x0000002200227308 */ /* 0x000ea20000002400 */
[----:B-1----:R-:W-:Y:S02]  /*e4b0*/  FMNMX.FTZ R44, R31, R44, !PT ;  /* 0x0000002c1f2c7209 */ /* 0x002fe40007810000 */
[----:B------:R-:W-:-:S05]  /*e4c0*/  FMNMX.FTZ R45, R33, R45, !PT ;  /* 0x0000002d212d7209 */ /* 0x000fca0007810000 */
[----:B------:R-:W1:Y:S01]  /*e4d0*/  MUFU.TANH R35, R35 ;  /* 0x0000002300237308 */ /* 0x000e620000002400 */
[----:B0-----:R-:W-:Y:S01]  /*e4e0*/  FMNMX.FTZ R44, R32, R44, !PT ;  /* 0x0000002c202c7209 */ /* 0x001fe20007810000 */
[----:B------:R-:W-:-:S05]  /*e4f0*/  @!P1 VIADD R15, R15, 0x19c40 ;  /* 0x00019c400f0f9836 */ /* 0x000fca0000000000 */
[----:B------:R-:W-:Y:S01]  /*e500*/  @!P1 PRMT R15, RZ, 0x654, R15 ;  /* 0x00000654ff0f9816 */ /* 0x000fe2000000000f */
[----:B------:R-:W0:Y:S01]  /*e510*/  MUFU.TANH R37, R37 ;  /* 0x0000002500257308 */ /* 0x000e220000002400 */
[----:B--2---:R-:W-:-:S07]  /*e520*/  FMNMX.FTZ R45, R34, R45, !PT ;  /* 0x0000002d222d7209 */ /* 0x004fce0007810000 */
[----:B------:R-:W2:Y:S01]  /*e530*/  MUFU.TANH R38, R38 ;  /* 0x0000002600267308 */ /* 0x000ea20000002400 */
[----:B-1----:R-:W-:-:S04]  /*e540*/  FMNMX.FTZ R44, R35, R44, !PT ;  /* 0x0000002c232c7209 */ /* 0x002fc80007810000 */
[----:B------:R-:W-:-:S03]  /*e550*/  FMNMX.FTZ R44, R36, R44, !PT ;  /* 0x0000002c242c7209 */ /* 0x000fc60007810000 */
[----:B------:R-:W1:Y:S01]  /*e560*/  MUFU.TANH R40, R40 ;  /* 0x0000002800287308 */ /* 0x000e620000002400 */
[----:B0-----:R-:W-:Y:S02]  /*e570*/  FMNMX.FTZ R45, R37, R45, !PT ;  /* 0x0000002d252d7209 */ /* 0x001fe40007810000 */
[----:B------:R-:W-:Y:S01]  /*e580*/  FMNMX.FTZ R44, R39, R44, !PT ;  /* 0x0000002c272c7209 */ /* 0x000fe20007810000 */
[----:B------:R-:W-:-:S04]  /*e590*/  WARPGROUP.DEPBAR.LE gsb0, 0x0 ;  /* 0x00008000000079c5 */ /* 0x000fc80000010000 */
[----:B------:R-:W0:Y:S01]  /*e5a0*/  MUFU.TANH R41, R41 ;  /* 0x0000002900297308 */ /* 0x000e220000002400 */
[----:B--2---:R-:W-:Y:S01]  /*e5b0*/  FMNMX.FTZ R45, R38, R45, !PT ;  /* 0x0000002d262d7209 */ /* 0x004fe20007810000 */
[----:B------:R-:W-:-:S06]  /*e5c0*/  WARPGROUP.ARRIVE ;  /* 0x00000000000079c5 */ /* 0x000fcc0000000000 */
[----:B------:R-:W2:Y:S01]  /*e5d0*/  MUFU.TANH R43, R43 ;  /* 0x0000002b002b7308 */ /* 0x000ea20000002400 */
[----:B-1----:R-:W-:Y:S01]  /*e5e0*/  FMNMX.FTZ R44, R40, R44, !PT ;  /* 0x0000002c282c7209 */ /* 0x002fe20007810000 */
[----:B------:R-:W-:Y:S06]  /*e5f0*/  QGMMA.64x96x32.F32.E4M3.E4M3 R88, R140, gdesc[UR4], R88, gsb0 ;  /* 0x016000048c587df3 */ /* 0x000fec0008000858 */
[----:B------:R-:W1:Y:S01]  /*e600*/  MUFU.TANH R46, R46 ;  /* 0x0000002e002e7308 */ /* 0x000e620000002400 */
[----:B0-----:R-:W-:-:S04]  /*e610*/  FMNMX.FTZ R45, R41, R45, !PT ;  /* 0x0000002d292d7209 */ /* 0x001fc80007810000 */
[----:B------:R-:W-:-:S03]  /*e620*/  FMNMX.FTZ R45, R42, R45, !PT ;  /* 0x0000002d2a2d7209 */ /* 0x000fc60007810000 */
        /* <DEDUP_REMOVED lines=26> */
[----:B------:R-:W-:Y:S02]  /*e7d0*/  WARPGROUP.DEPBAR.LE gsb0, 0x0 ;  /* 0x00008000000079c5 */ /* 0x000fe40000010000 */
[----:B------:R-:W-:-:S04]  /*e7e0*/  WARPGROUP.ARRIVE ;  /* 0x00000000000079c5 */ /* 0x000fc80000000000 */
        /* <DEDUP_REMOVED lines=33> */
[----:B0-----:R-:W-:-:S04]  /*ea00*/  FMNMX.FTZ R44, R74, R44, !PT ;  /* 0x0000002c4a2c7209 */ /* 0x001fc80007810000 */
[----:B------:R-:W-:Y:S02]  /*ea10*/  FMNMX.FTZ R44, R78, R44, !PT ;  /* 0x0000002c4e2c7209 */ /* 0x000fe40007810000 */
[----:B--2---:R-:W-:Y:S02]  /*ea20*/  FMNMX.FTZ R45, R75, R45, !PT ;  /* 0x0000002d4b2d7209 */ /* 0x004fe40007810000 */
[----:B------:R-:W-:Y:S02]  /*ea30*/  FMNMX.FTZ R44, R79, R44, !PT ;  /* 0x0000002c4f2c7209 */ /* 0x000fe40007810000 */
[----:B------:R-:W-:Y:S02]  /*ea40*/  FMNMX.FTZ R45, R77, R45, !PT ;  /* 0x0000002d4d2d7209 */ /* 0x000fe40007810000 */
[----:B------:R-:W-:Y:S02]  /*ea50*/  FMNMX.FTZ R44, R82, R44, !PT ;  /* 0x0000002c522c7209 */ /* 0x000fe40007810000 */
[----:B------:R-:W-:-:S02]  /*ea60*/  FMNMX.FTZ R45, R80, R45, !PT ;  /* 0x0000002d502d7209 */ /* 0x000fc40007810000 */
[----:B------:R-:W-:Y:S02]  /*ea70*/  FMNMX.FTZ R44, R83, R44, !PT ;  /* 0x0000002c532c7209 */ /* 0x000fe40007810000 */
[----:B------:R-:W-:Y:S02]  /*ea80*/  FMNMX.FTZ R45, R81, R45, !PT ;  /* 0x0000002d512d7209 */ /* 0x000fe40007810000 */
[----:B------:R-:W-:Y:S02]  /*ea90*/  FMNMX.FTZ R44, R86, R44, !PT ;  /* 0x0000002c562c7209 */ /* 0x000fe40007810000 */
[----:B------:R-:W-:Y:S02]  /*eaa0*/  FMNMX.FTZ R45, R84, R45, !PT ;  /* 0x0000002d542d7209 */ /* 0x000fe40007810000 */
[----:B-1----:R-:W-:Y:S02]  /*eab0*/  FMNMX.FTZ R76, R87, R44, !PT ;  /* 0x0000002c574c7209 */ /* 0x002fe40007810000 */
[----:B------:R-:W-:-:S03]  /*eac0*/  FMNMX.FTZ R136, R85, R45, !PT ;  /* 0x0000002d55887209 */ /* 0x000fc60007810000 */
[----:B------:R-:W0:Y:S04]  /*ead0*/  SHFL.BFLY PT, R44, R76, 0x2, 0x1f ;  /* 0x0c401f004c2c7f89 */ /* 0x000e2800000e0000 */
[----:B------:R-:W1:Y:S01]  /*eae0*/  SHFL.BFLY PT, R45, R136, 0x2, 0x1f ;  /* 0x0c401f00882d7f89 */ /* 0x000e6200000e0000 */
[----:B0-----:R-:W-:Y:S01]  /*eaf0*/  FMNMX.FTZ R76, R76, R44, !PT ;  /* 0x0000002c4c4c7209 */ /* 0x001fe20007810000 */
[----:B------:R-:W-:Y:S01]  /*eb00*/  VIADD R44, R8, 0x6 ;  /* 0x00000006082c7836 */ /* 0x000fe20000000000 */
[----:B-1----:R-:W-:-:S03]  /*eb10*/  FMNMX.FTZ R136, R136, R45, !PT ;  /* 0x0000002d88887209 */ /* 0x002fc60007810000 */
[----:B------:R-:W0:Y:S01]  /*eb20*/  SHFL.BFLY PT, R8, R76, 0x1, 0x1f ;  /* 0x0c201f004c087f89 */ /* 0x000e2200000e0000 */
[----:B------:R-:W-:Y:S01]  /*eb30*/  IMAD.MOV.U32 R45, RZ, RZ, 0x40000040 ;  /* 0x40000040ff2d7424 */ /* 0x000fe200078e00ff */
[----:B------:R-:W-:Y:S02]  /*eb40*/  R2UR UR6, R44 ;  /* 0x000000002c0672ca */ /* 0x000fe400000e0000 */
[----:B------:R-:W1:Y:S01]  /*eb50*/  SHFL.BFLY PT, R137, R136, 0x1, 0x1f ;  /* 0x0c201f0088897f89 */ /* 0x000e6200000e0000 */
[----:B------:R-:W-:Y:S02]  /*eb60*/  MOV R44, UR4 ;  /* 0x00000004002c7c02 */ /* 0x000fe40008000f00 */
[----:B------:R-:W-:-:S13]  /*eb70*/  R2UR UR7, R45 ;  /* 0x000000002d0772ca */ /* 0x000fda00000e0000 */
[----:B------:R-:W-:Y:S01]  /*eb80*/  QGMMA.64x96x32.F32.E4M3.E4M3 R88, R144, gdesc[UR4], R88, gsb0 ;  /* 0x0160000490587df3 */ /* 0x000fe20008000858 */
[----:B0-----:R-:W-:Y:S02]  /*eb90*/  FMNMX.FTZ R76, R76, R8, !PT ;  /* 0x000000084c4c7209 */ /* 0x001fe40007810000 */
[----:B-1----:R-:W-:-:S05]  /*eba0*/  FMNMX.FTZ R45, R136, R137, !PT ;  /* 0x00000089882d7209 */ /* 0x002fca0007810000 */
[----:B------:R-:W-:Y:S01]  /*ebb0*/  FADD.FTZ R8, -R45, R14 ;  /* 0x0000000e2d087221 */ /* 0x000fe20000010100 */
[----:B------:R-:W-:-:S01]  /*ebc0*/  FADD.FTZ R14, -R76, R13 ;  /* 0x0000000d4c0e7221 */ /* 0x000fc20000010100 */
[-C--:B------:R-:W-:Y:S02]  /*ebd0*/  FFMA.FTZ R137, R45, R44.reuse, -8 ;  /* 0xc10000002d897423 */ /* 0x080fe4000001002c */
[-C--:B------:R-:W-:Y:S02]  /*ebe0*/  FMUL.FTZ R8, R8, R44.reuse ;  /* 0x0000002c08087220 */ /* 0x080fe40000410000 */
[-CC-:B------:R-:W-:Y:S01]  /*ebf0*/  FFMA.FTZ R9, R9, R44.reuse, -R137.reuse ;  /* 0x0000002c09097223 */ /* 0x180fe20000010889 */
[----:B------:R-:W-:-:S01]  /*ec00*/  FFMA.FTZ R10, R10, R44, -R137 ;  /* 0x0000002c0a0a7223 */ /* 0x000fc20000010889 */
[----:B------:R0:W-:Y:S08]  /*ec10*/  MUFU.EX2 R13, R8 ;  /* 0x00000008000d7308 */ /* 0x0001f00000000800 */
[----:B------:R-:W1:Y:S01]  /*ec20*/  MUFU.EX2 R9, R9 ;  /* 0x0000000900097308 */ /* 0x000e620000000800 */
[-C--:B0-----:R-:W-:Y:S01]  /*ec30*/  FMUL.FTZ R8, R14, R44.reuse ;  /* 0x0000002c0e087220 */ /* 0x081fe20000410000 */
[-CC-:B------:R-:W-:Y:S01]  /*ec40*/  FFMA.FTZ R14, R25, R44.reuse, -R137.reuse ;  /* 0x0000002c190e7223 */ /* 0x180fe20000010889 */
[----:B------:R-:W-:-:S01]  /*ec50*/  FFMA.FTZ R25, R26, R44, -R137 ;  /* 0x0000002c1a197223 */ /* 0x000fc20000010889 */
        /* <DEDUP_REMOVED lines=28> */
[----:B------:R-:W-:Y:S01]  /*ee20*/  FFMA.FTZ R85, R76, R44, -8 ;  /* 0xc10000004c557423 */ /* 0x000fe2000001002c */
[----:B------:R-:W-:Y:S01]  /*ee30*/  MUFU.EX2 R8, R8 ;  /* 0x0000000800087308 */ /* 0x000fe20000000800 */
[----:B-1----:R-:W-:-:S02]  /*ee40*/  FFMA.FTZ R0, R13, R0, R9 ;  /* 0x000000000d007223 */ /* 0x002fc40000010009 */
[-CC-:B------:R-:W-:Y:S01]  /*ee50*/  FFMA.FTZ R11, R11, R44.reuse, -R85.reuse ;  /* 0x0000002c0b0b7223 */ /* 0x180fe20000010855 */
[----:B------:R-:W-:-:S01]  /*ee60*/  FFMA.FTZ R24, R24, R44, -R85 ;  /* 0x0000002c18187223 */ /* 0x000fc20000010855 */
[-CC-:B------:R-:W-:Y:S01]  /*ee70*/  FFMA.FTZ R27, R27, R44.reuse, -R85.reuse ;  /* 0x0000002c1b1b7223 */ /* 0x180fe20000010855 */
[----:B------:R-:W-:-:S01]  /*ee80*/  FFMA.FTZ R28, R28, R44, -R85 ;  /* 0x0000002c1c1c7223 */ /* 0x000fc20000010855 */
[-CC-:B------:R-:W-:Y:S01]  /*ee90*/  FFMA.FTZ R31, R31, R44.reuse, -R85.reuse ;  /* 0x0000002c1f1f7223 */ /* 0x180fe20000010855 */
[----:B------:R-:W0:Y:S01]  /*eea0*/  MUFU.EX2 R10, R10 ;  /* 0x0000000a000a7308 */ /* 0x000e220000000800 */
[----:B------:R-:W-:-:S01]  /*eeb0*/  FFMA.FTZ R32, R32, R44, -R85 ;  /* 0x0000002c20207223 */ /* 0x000fc20000010855 */
[-CC-:B------:R-:W-:Y:S01]  /*eec0*/  FFMA.FTZ R35, R35, R44.reuse, -R85.reuse ;  /* 0x0000002c23237223 */ /* 0x180fe20000010855 */
[----:B------:R-:W-:-:S01]  /*eed0*/  FFMA.FTZ R36, R36, R44, -R85 ;  /* 0x0000002c24247223 */ /* 0x000fc20000010855 */
[-CC-:B------:R-:W-:Y:S01]  /*eee0*/  FFMA.FTZ R39, R39, R44.reuse, -R85.reuse ;  /* 0x0000002c27277223 */ /* 0x180fe20000010855 */
[----:B------:R-:W-:-:S01]  /*eef0*/  FFMA.FTZ R40, R40, R44, -R85 ;  /* 0x0000002c28287223 */ /* 0x000fc20000010855 */
[-CC-:B------:R-:W-:Y:S01]  /*ef00*/  FFMA.FTZ R43, R43, R44.reuse, -R85.reuse ;  /* 0x0000002c2b2b7223 */ /* 0x180fe20000010855 */
[----:B------:R-:W-:-:S01]  /*ef10*/  FFMA.FTZ R46, R46, R44, -R85 ;  /* 0x0000002c2e2e7223 */ /* 0x000fc20000010855 */
[----:B------:R-:W1:Y:S01]  /*ef20*/  MUFU.EX2 R11, R11 ;  /* 0x0000000b000b7308 */ /* 0x000e620000000800 */
[----:B------:R-:W-:-:S01]  /*ef30*/  FFMA.FTZ R49, R49, R44, -R85 ;  /* 0x0000002c31317223 */ /* 0x000fc20000010855 */
[-CC-:B------:R-:W-:Y:S01]  /*ef40*/  FFMA.FTZ R50, R50, R44.reuse, -R85.reuse ;  /* 0x0000002c32327223 */ /* 0x180fe20000010855 */
[----:B------:R-:W-:-:S01]  /*ef50*/  FFMA.FTZ R53, R53, R44, -R85 ;  /* 0x0000002c35357223 */ /* 0x000fc20000010855 */
[-CC-:B------:R-:W-:Y:S01]  /*ef60*/  FFMA.FTZ R54, R54, R44.reuse, -R85.reuse ;  /* 0x0000002c36367223 */ /* 0x180fe20000010855 */
[----:B------:R-:W-:-:S01]  /*ef70*/  FFMA.FTZ R57, R57, R44, -R85 ;  /* 0x0000002c39397223 */ /* 0x000fc20000010855 */
[-CC-:B------:R-:W-:Y:S01]  /*ef80*/  FFMA.FTZ R58, R58, R44.reuse, -R85.reuse ;  /* 0x0000002c3a3a7223 */ /* 0x180fe20000010855 */
[----:B------:R-:W-:-:S01]  /*ef90*/  FFMA.FTZ R61, R61, R44, -R85 ;  /* 0x0000002c3d3d7223 */ /* 0x000fc20000010855 */
[----:B------:R-:W2:Y:S01]  /*efa0*/  MUFU.EX2 R24, R24 ;  /* 0x0000001800187308 */ /* 0x000ea20000000800 */
[----:B0-----:R-:W-:-:S01]  /*efb0*/  FADD.FTZ R0, R10, R0 ;  /* 0x000000000a007221 */ /* 0x001fc20000010000 */
[-CC-:B------:R-:W-:Y:S01]  /*efc0*/  FFMA.FTZ R62, R62, R44.reuse, -R85.reuse ;  /* 0x0000002c3e3e7223 */ /* 0x180fe20000010855 */
[----:B------:R-:W-:-:S01]  /*efd0*/  FFMA.FTZ R65, R65, R44, -R85 ;  /* 0x0000002c41417223 */ /* 0x000fc20000010855 */
[-CC-:B------:R-:W-:Y:S01]  /*efe0*/  FFMA.FTZ R66, R66, R44.reuse, -R85.reuse ;  /* 0x0000002c42427223 */ /* 0x180fe20000010855 */
[----:B------:R-:W-:-:S01]  /*eff0*/  FFMA.FTZ R69, R69, R44, -R85 ;  /* 0x0000002c45457223 */ /* 0x000fc20000010855 */
[-CC-:B------:R-:W-:Y:S01]  /*f000*/  FFMA.FTZ R70, R70, R44.reuse, -R85.reuse ;  /* 0x0000002c46467223 */ /* 0x180fe20000010855 */
[----:B------:R-:W-:-:S01]  /*f010*/  FFMA.FTZ R73, R73, R44, -R85 ;  /* 0x0000002c49497223 */ /* 0x000fc20000010855 */
[----:B------:R-:W0:Y:S01]  /*f020*/  MUFU.EX2 R14, R14 ;  /* 0x0000000e000e7308 */ /* 0x000e220000000800 */
[----:B-1----:R-:W-:-:S01]  /*f030*/  FFMA.FTZ R3, R8, R3, R11 ;  /* 0x0000000308037223 */ /* 0x002fc2000001000b */
[-CC-:B------:R-:W-:Y:S01]  /*f040*/  FFMA.FTZ R74, R74, R44.reuse, -R85.reuse ;  /* 0x0000002c4a4a7223 */ /* 0x180fe20000010855 */
[----:B------:R-:W-:-:S01]  /*f050*/  FFMA.FTZ R78, R78, R44, -R85 ;  /* 0x0000002c4e4e7223 */ /* 0x000fc20000010855 */
[-CC-:B------:R-:W-:Y:S01]  /*f060*/  FFMA.FTZ R79, R79, R44.reuse, -R85.reuse ;  /* 0x0000002c4f4f7223 */ /* 0x180fe20000010855 */
[----:B------:R-:W-:-:S01]  /*f070*/  FFMA.FTZ R82, R82, R44, -R85 ;  /* 0x0000002c52527223 */ /* 0x000fc20000010855 */
[-CC-:B------:R-:W-:Y:S01]  /*f080*/  FFMA.FTZ R83, R83, R44.reuse, -R85.reuse ;  /* 0x0000002c53537223 */ /* 0x180fe20000010855 */
[----:B------:R-:W-:-:S01]  /*f090*/  FFMA.FTZ R86, R86, R44, -R85 ;  /* 0x0000002c56567223 */ /* 0x000fc20000010855 */
[----:B------:R-:W1:Y:S01]  /*f0a0*/  MUFU.EX2 R27, R27 ;  /* 0x0000001b001b7308 */ /* 0x000e620000000800 */
[----:B--2---:R-:W-:-:S01]  /*f0b0*/  FADD.FTZ R3, R24, R3 ;  /* 0x0000000318037221 */ /* 0x004fc20000010000 */
[----:B------:R-:W-:-:S06]  /*f0c0*/  FFMA.FTZ R85, R87, R44, -R85 ;  /* 0x0000002c57557223 */ /* 0x000fcc0000010855 */
[----:B------:R-:W2:Y:S01]  /*f0d0*/  MUFU.EX2 R25, R25 ;  /* 0x0000001900197308 */ /* 0x000ea20000000800 */
[----:B0-----:R-:W-:-:S01]  /*f0e0*/  FADD.FTZ R0, R14, R0 ;  /* 0x000000000e007221 */ /* 0x001fc20000010000 */
[----:B------:R-:W-:Y:S02]  /*f0f0*/  WARPGROUP.DEPBAR.LE gsb0, 0x0 ;  /* 0x00008000000079c5 */ /* 0x000fe40000010000 */
[----:B------:R0:W-:Y:S04]  /*f100*/  @!P1 SYNCS.ARRIVE.TRANS64.RED.A1T0 RZ, [R15+URZ], RZ ;  /* 0x000000ff0fff99a7 */ /* 0x0001e8000810043f */
[----:B------:R-:W3:Y:S01]  /*f110*/  MUFU.EX2 R28, R28 ;  /* 0x0000001c001c7308 */ /* 0x000ee20000000800 */
[----:B-1----:R-:W-:-:S07]  /*f120*/  FADD.FTZ R3, R27, R3 ;  /* 0x000000031b037221 */ /* 0x002fce0000010000 */
[----:B------:R-:W1:Y:S01]  /*f130*/  MUFU.EX2 R26, R26 ;  /* 0x0000001a001a7308 */ /* 0x000e620000000800 */
[----:B--2---:R-:W-:-:S07]  /*f140*/  FADD.FTZ R0, R25, R0 ;  /* 0x0000000019007221 */ /* 0x004fce0000010000 */
[----:B------:R-:W2:Y:S01]  /*f150*/  MUFU.EX2 R31, R31 ;  /* 0x0000001f001f7308 */ /* 0x000ea20000000800 */
[----:B---3--:R-:W-:-:S07]  /*f160*/  FADD.FTZ R3, R28, R3 ;  /* 0x000000031c037221 */ /* 0x008fce0000010000 */
        /* <DEDUP_REMOVED lines=107> */
[----:B---3--:R-:W-:-:S01]  /*f820*/  FADD.FTZ R3, R86, R3 ;  /* 0x0000000356037221 */ /* 0x008fc20000010000 */
[----:B-1----:R-:W-:-:S03]  /*f830*/  FADD.FTZ R0, R84, R0 ;  /* 0x0000000054007221 */ /* 0x002fc60000010000 */
[----:B--2---:R-:W-:Y:S01]  /*f840*/  FADD.FTZ R3, R85, R3 ;  /* 0x0000000355037221 */ /* 0x004fe20000010000 */
[----:B0-----:R-:W-:Y:S06]  /*f850*/  @!P0 BRA `(.L_x_411) ;  /* 0x0000000000048947 */ /* 0x001fec0003800000 */
[----:B------:R-:W-:Y:S01]  /*f860*/  BPT.TRAP 0x1 ;  /* 0x000000040000795c */ /* 0x000fe20000300000 */
.L_x_411:
[----:B------:R-:W2:Y:S01]  /*f870*/  LDL R15, [R1+0x18] ;  /* 0x00001800010f7983 */ /* 0x000ea20000100800 */
[----:B------:R-:W-:Y:S01]  /*f880*/  ISETP.GT.AND P1, PT, R12, RZ, PT ;  /* 0x000000ff0c00720c */ /* 0x000fe20003f24270 */
[----:B------:R-:W-:Y:S01]  /*f890*/  VIADD R20, R20, 0x19c60 ;  /* 0x00019c6014147836 */ /* 0x000fe20000000000 */
[----:B------:R-:W-:Y:S01]  /*f8a0*/  F2FP.SATFINITE.E4M3.F32.PACK_AB_MERGE_C R14, R25, R14, RZ ;  /* 0x0000000e190e723e */ /* 0x000fe200048070ff */
[----:B------:R-:W-:Y:S01]  /*f8b0*/  FMUL.FTZ R88, R88, R13 ;  /* 0x0000000d58587220 */ /* 0x000fe20000410000 */
[----:B------:R-:W-:Y:S01]  /*f8c0*/  F2FP.SATFINITE.E4M3.F32.PACK_AB_MERGE_C R27, R28, R27, RZ ;  /* 0x0000001b1c1b723e */ /* 0x000fe200048070ff */
[-C--:B------:R-:W-:Y:S01]  /*f8d0*/  FMUL.FTZ R89, R89, R13.reuse ;  /* 0x0000000d59597220 */ /* 0x080fe20000410000 */
[----:B------:R-:W-:Y:S01]  /*f8e0*/  F2FP.SATFINITE.E4M3.F32.PACK_AB_MERGE_C R30, R33, R30, RZ ;  /* 0x0000001e211e723e */ /* 0x000fe200048070ff */
[-C--:B------:R-:W-:Y:S01]  /*f8f0*/  FMUL.FTZ R92, R92, R13.reuse ;  /* 0x0000000d5c5c7220 */ /* 0x080fe20000410000 */
[----:B------:R-:W-:Y:S01]  /*f900*/  F2FP.SATFINITE.E4M3.F32.PACK_AB_MERGE_C R38, R41, R38, RZ ;  /* 0x000000262926723e */ /* 0x000fe200048070ff */
[----:B------:R-:W-:Y:S01]  /*f910*/  FMUL.FTZ R93, R93, R13 ;  /* 0x0000000d5d5d7220 */ /* 0x000fe20000410000 */
[----:B------:R-:W-:Y:S01]  /*f920*/  F2FP.SATFINITE.E4M3.F32.PACK_AB_MERGE_C R35, R36, R35, RZ ;  /* 0x000000232423723e */ /* 0x000fe200048070ff */
[----:B------:R-:W-:Y:S01]  /*f930*/  FMUL.FTZ R96, R96, R13 ;  /* 0x0000000d60607220 */ /* 0x000fe20000410000 */
[----:B------:R-:W-:Y:S01]  /*f940*/  F2FP.SATFINITE.E4M3.F32.PACK_AB_MERGE_C R10, R10, R9, R14 ;  /* 0x000000090a0a723e */ /* 0x000fe2000480700e */
[----:B------:R-:W-:Y:S01]  /*f950*/  FMUL.FTZ R97, R97, R13 ;  /* 0x0000000d61617220 */ /* 0x000fe20000410000 */
[----:B------:R-:W-:Y:S01]  /*f960*/  F2FP.SATFINITE.E4M3.F32.PACK_AB_MERGE_C R27, R24, R11, R27 ;  /* 0x0000000b181b723e */ /* 0x000fe2000480701b */
[-C--:B------:R-:W-:Y:S01]  /*f970*/  FMUL.FTZ R100, R100, R13.reuse ;  /* 0x0000000d64647220 */ /* 0x080fe20000410000 */
[----:B------:R-:W-:Y:S01]  /*f980*/  F2FP.SATFINITE.E4M3.F32.PACK_AB_MERGE_C R30, R29, R26, R30 ;  /* 0x0000001a1d1e723e */ /* 0x000fe2000480701e */
[-C--:B------:R-:W-:Y:S01]  /*f990*/  FMUL.FTZ R101, R101, R13.reuse ;  /* 0x0000000d65657220 */ /* 0x080fe20000410000 */
[----:B------:R-:W-:Y:S01]  /*f9a0*/  F2FP.SATFINITE.E4M3.F32.PACK_AB_MERGE_C R38, R37, R34, R38 ;  /* 0x000000222526723e */ /* 0x000fe20004807026 */
        /* <DEDUP_REMOVED lines=23> */
[----:B------:R-:W-:Y:S01]  /*fb20*/  F2FP.SATFINITE.E4M3.F32.PACK_AB_MERGE_C R35, R32, R31, R35 ;  /* 0x0000001f2023723e */ /* 0x000fe20004807023 */
        /* <DEDUP_REMOVED lines=29> */
[----:B------:R-:W-:Y:S01]  /*fd00*/  VIADD R12, R12, 0xffffffff ;  /* 0xffffffff0c0c7836 */ /* 0x000fe20000000000 */
[----:B------:R-:W-:Y:S01]  /*fd10*/  F2FP.SATFINITE.E4M3.F32.PACK_AB_MERGE_C R138, R47, R42, R48 ;  /* 0x0000002a2f8a723e */ /* 0x000fe20004807030 */
[----:B------:R-:W-:Y:S01]  /*fd20*/  IMAD.MOV.U32 R13, RZ, RZ, R76 ;  /* 0x000000ffff0d7224 */ /* 0x000fe200078e004c */
        /* <DEDUP_REMOVED lines=14> */
[----:B------:R-:W-:-:S02]  /*fe10*/  F2FP.SATFINITE.E4M3.F32.PACK_AB_MERGE_C R146, R80, R77, R81 ;  /* 0x0000004d5092723e */ /* 0x000fc40004807051 */
[----:B------:R-:W-:Y:S02]  /*fe20*/  F2FP.SATFINITE.E4M3.F32.PACK_AB_MERGE_C R147, R83, R82, R85 ;  /* 0x000000525393723e */ /* 0x000fe40004807055 */
[----:B------:R-:W-:Y:S02]  /*fe30*/  MOV R151, R35 ;  /* 0x0000002300977202 */ /* 0x000fe40000000f00 */
[----:B--2---:R-:W-:-:S04]  /*fe40*/  PRMT R20, R15, 0x654, R20 ;  /* 0x000006540f147816 */ /* 0x004fc80000000014 */
[----:B------:R0:W-:Y:S01]  /*fe50*/  SYNCS.ARRIVE.TRANS64.RED.A1T0 RZ, [R20+URZ], RZ ;  /* 0x000000ff14ff79a7 */ /* 0x0001e2000810043f */
[----:B------:R-:W-:Y:S05]  /*fe60*/  @P1 BRA `(.L_x_412) ;  /* 0xffffffd800b01947 */ /* 0x000fea000383ffff */
.L_x_400:
[----:B------:R-:W-:Y:S05]  /*fe70*/  BSYNC B0 ;  /* 0x0000000000007941 */ /* 0x000fea0003800000 */
.L_x_399:
[----:B------:R-:W-:Y:S06]  /*fe80*/  BAR.ARV 0x8, 0x200 ;  /* 0x0208000000007b1d */ /* 0x000fec0000002000 */
[----:B------:R-:W-:Y:S05]  /*fe90*/  @!P0 BRA `(.L_x_413) ;  /* 0x0000000000048947 */ /* 0x000fea0003800000 */
[----:B------:R-:W-:Y:S01]  /*fea0*/  BPT.TRAP 0x1 ;  /* 0x000000040000795c */ /* 0x000fe20000300000 */
.L_x_413:
[----:B------:R-:W-:Y:S01]  /*feb0*/  IMAD R10, R154, 0x8, R16 ;  /* 0x000000089a0a7824 */ /* 0x000fe200078e0210 */
[----:B------:R-:W-:-:S04]  /*fec0*/  SHF.L.U32 R5, R155, 0x1f, RZ ;  /* 0x0000001f9b057819 */ /* 0x000fc800000006ff */
[----:B------:R1:W2:Y:S01]  /*fed0*/  SYNCS.PHASECHK.TRANS64.TRYWAIT P1, [R10+URZ+0x19c50], R5 ;  /* 0x019c50050a0075a7 */ /* 0x0002a2000802017f */
[----:B------:R-:W-:Y:S05]  /*fee0*/  @!P0 BRA `(.L_x_414) ;  /* 0x0000000000048947 */ /* 0x000fea0003800000 */
[----:B------:R-:W-:Y:S01]  /*fef0*/  BPT.TRAP 0x1 ;  /* 0x000000040000795c */ /* 0x000fe20000300000 */
.L_x_414:
[----:B------:R-:W-:Y:S04]  /*ff00*/  BSSY B0, `(.L_x_415) ;  /* 0x0000004000007945 */ /* 0x000fe80003800000 */
[----:B--2---:R-:W-:Y:S05]  /*ff10*/  @P1 BRA `(.L_x_416) ;  /* 0x0000000000081947 */ /* 0x004fea0003800000 */
[----:B------:R-:W2:Y:S02]  /*ff20*/  SYNCS.PHASECHK.TRANS64.TRYWAIT P1, [R10+URZ+0x19c50], R5 ;  /* 0x019c50050a0075a7 */ /* 0x000ea4000802017f */
[----:B--2---:R-:W-:Y:S05]  /*ff30*/  @!P1 BRA `(.L_x_417) ;  /* 0x0000009800189947 */ /* 0x004fea0003800000 */
.L_x_416:
[----:B------:R-:W-:Y:S05]  /*ff40*/  BSYNC B0 ;  /* 0x0000000000007941 */ /* 0x000fea0003800000 */
.L_x_415:
[----:B------:R-:W3:Y:S04]  /*ff50*/  LDL R2, [R1+0x38] ;  /* 0x0000380001027983 */ /* 0x000ee80000100800 */
[----:B------:R-:W4:Y:S01]  /*ff60*/  LDL R13, [R1+0x20] ;  /* 0x00002000010d7983 */ /* 0x000f220000100800 */
[----:B------:R-:W-:-:S03]  /*ff70*/  ULDC.64 UR4, c[0x0][0x9a0] ;  /* 0x0002680000047ab9 */ /* 0x000fc60000000a00 */
[----:B------:R-:W5:Y:S01]  /*ff80*/  LDL.LU R12, [R1+0x8] ;  /* 0x00000800010c7983 */ /* 0x000f620000300800 */
[----:B------:R-:W-:Y:S01]  /*ff90*/  VIADD R16, R16, 0x3000 ;  /* 0x0000300010107836 */ /* 0x000fe20000000000 */
[----:B------:R-:W-:Y:S01]  /*ffa0*/  ISETP.NE.U32.AND P1, PT, RZ, UR4, PT ;  /* 0x00000004ff007c0c */ /* 0x000fe2000bf25070 */
[----:B------:R-:W-:-:S03]  /*ffb0*/  WARPGROUP.ARRIVE ;  /* 0x00000000000079c5 */ /* 0x000fc60000000000 */
[----:B------:R-:W-:Y:S02]  /*ffc0*/  SHF.R.U32.HI R16, RZ, 0x4, R16 ;  /* 0x00000004ff107819 */ /* 0x000fe40000011610 */
[----:B------:R-:W-:Y:S02]  /*ffd0*/  ISETP.NE.AND.EX P1, PT, RZ, UR5, PT, P1 ;  /* 0x00000005ff007c0c */ /* 0x000fe4000bf25310 */
[----:B------:R-:W-:-:S04]  /*ffe0*/  LOP3.LUT R16, R16, 0x3fff, RZ, 0xc0, !PT ;  /* 0x00003fff10107812 */ /* 0x000fc800078ec0ff */
[----:B-12---:R-:W-:-:S05]  /*fff0*/  LOP3.LUT R5, R16, 0x10000, RZ, 0xfc, !PT ;  /* 0x0001000010057812 */ /* 0x006fca00078efcff */
[----:B------:R-:W-:Y:S02]  /*10000*/  IMAD R4, R154, 0x300, R5 ;  /* 0x000003009a047824 */ /* 0x000fe400078e0205 */
[----:B------:R-:W-:Y:S01]  /*10010*/  IMAD.MOV.U32 R5, RZ, RZ, 0x40000040 ;  /* 0x40000040ff057424 */ /* 0x000fe200078e00ff */
[----:B------:R-:W3:Y:S02]  /*10020*/  @P1 LDC.64 R8, c[0x0][0x9c8] ;  /* 0x00027200ff081b82 */ /* 0x000ee40000000a00 */
[----:B------:R-:W-:Y:S02]  /*10030*/  R2UR UR6, R4 ;  /* 0x00000000040672ca */ /* 0x000fe400000e0000 */
[----:B------:R-:W-:-:S04]  /*10040*/  R2UR UR7, R5 ;  /* 0x00000000050772ca */ /* 0x000fc800000e0000 */
[----:B------:R-:W1:Y:S09]  /*10050*/  @P1 LDC.64 R6, c[0x0][0x9d0] ;  /* 0x00027400ff061b82 */ /* 0x000e720000000a00 */
[----:B------:R-:W-:Y:S03]  /*10060*/  QGMMA.64x96x32.F32.E4M3.E4M3 R88, R148, gdesc[UR4], R88, gsb0 ;  /* 0x0160000494587df3 */ /* 0x000fe60008000858 */
[----:B------:R-:W-:-:S02]  /*10070*/  WARPGROUP.DEPBAR.LE gsb0, 0x0 ;  /* 0x00008000000079c5 */ /* 0x000fc40000010000 */
[----:B------:R-:W-:Y:S01]  /*10080*/  WARPGROUP.ARRIVE ;  /* 0x00000000000079c5 */ /* 0x000fe20000000000 */
[----:B---3--:R-:W-:-:S04]  /*10090*/  @P1 IMAD R2, R2, R8, RZ ;  /* 0x0000000802021224 */ /* 0x008fc800078e02ff */
[C---:B----4-:R-:W-:Y:S02]  /*100a0*/  @P1 IMAD R5, R13.reuse, R9, R2 ;  /* 0x000000090d051224 */ /* 0x050fe400078e0202 */
[----:B------:R-:W-:Y:S01]  /*100b0*/  @P1 IMAD.WIDE.U32 R8, R13, R8, RZ ;  /* 0x000000080d081225 */ /* 0x000fe200078e00ff */
[----:B-----5:R-:W-:-:S03]  /*100c0*/  @P1 SHF.R.S32.HI R11, RZ, 0x1f, R12 ;  /* 0x0000001fff0b1819 */ /* 0x020fc6000001140c */
[----:B------:R-:W-:Y:S02]  /*100d0*/  @P1 IMAD.IADD R9, R9, 0x1, R5 ;  /* 0x0000000109091824 */ /* 0x000fe400078e0205 */
[-C--:B-1----:R-:W-:Y:S02]  /*100e0*/  @P1 IMAD R2, R11, R6.reuse, RZ ;  /* 0x000000060b021224 */ /* 0x082fe400078e02ff */
[----:B------:R-:W-:Y:S02]  /*100f0*/  IMAD.MOV.U32 R11, RZ, RZ, 0x3f800000 ;  /* 0x3f800000ff0b7424 */ /* 0x000fe400078e00ff */
[C---:B------:R-:W-:Y:S02]  /*10100*/  @P1 IMAD R5, R12.reuse, R7, R2 ;  /* 0x000000070c051224 */ /* 0x040fe400078e0202 */
[----:B------:R-:W-:-:S04]  /*10110*/  @P1 IMAD.WIDE.U32 R6, R12, R6, R8 ;  /* 0x000000060c061225 */ /* 0x000fc800078e0008 */
[----:B------:R-:W-:Y:S01]  /*10120*/  @P1 IMAD.IADD R5, R7, 0x1, R5 ;  /* 0x0000000107051824 */ /* 0x000fe200078e0205 */
[----:B------:R-:W-:-:S04]  /*10130*/  @P1 LEA R8, P2, R6, UR4, 0x2 ;  /* 0x0000000406081c11 */ /* 0x000fc8000f8410ff */
[----:B------:R-:W-:-:S05]  /*10140*/  @P1 LEA.HI.X R9, R6, UR5, R5, 0x2, P2 ;  /* 0x0000000506091c11 */ /* 0x000fca00090f1405 */
[----:B------:R1:W2:Y:S01]  /*10150*/  @P1 LDG.E R11, desc[UR42][R8.64] ;  /* 0x0000002a080b1981 */ /* 0x0002a2000c1e1900 */
[----:B------:R-:W-:Y:S02]  /*10160*/  VIADD R6, R4, 0x2 ;  /* 0x0000000204067836 */ /* 0x000fe40000000000 */
[----:B------:R-:W-:Y:S02]  /*10170*/  IMAD.MOV.U32 R7, RZ, RZ, 0x40000040 ;  /* 0x40000040ff077424 */ /* 0x000fe400078e00ff */
[----:B------:R-:W-:Y:S01]  /*10180*/  IMAD.MOV.U32 R5, RZ, RZ, 0x40000040 ;  /* 0x40000040ff057424 */ /* 0x000fe200078e00ff */
[----:B------:R-:W-:Y:S01]  /*10190*/  R2UR UR6, R6 ;  /* 0x00000000060672ca */ /* 0x000fe200000e0000 */
[C---:B------:R-:W-:Y:S01]  /*101a0*/  VIADD R6, R4.reuse, 0x4 ;  /* 0x0000000404067836 */ /* 0x040fe20000000000 */
[----:B------:R-:W-:Y:S01]  /*101b0*/  R2UR UR7, R7 ;  /* 0x00000000070772ca */ /* 0x000fe200000e0000 */
[----:B------:R-:W-:Y:S01]  /*101c0*/  VIADD R4, R4, 0x6 ;  /* 0x0000000604047836 */ /* 0x000fe20000000000 */
[----:B------:R-:W-:Y:S01]  /*101d0*/  MOV R7, 0x40000040 ;  /* 0x4000004000077802 */ /* 0x000fe20000000f00 */
[----:B-1----:R-:W-:-:S10]  /*101e0*/  IMAD.MOV.U32 R8, RZ, RZ, RZ ;  /* 0x000000ffff087224 */ /* 0x002fd400078e00ff */
[----:B------:R-:W-:Y:S01]  /*101f0*/  QGMMA.64x96x32.F32.E4M3.E4M3 R88, R136, gdesc[UR4], R88, gsb0 ;  /* 0x0160000488587df3 */ /* 0x000fe20008000858 */
[----:B------:R-:W-:Y:S02]  /*10200*/  R2UR UR6, R6 ;  /* 0x00000000060672ca */ /* 0x000fe400000e0000 */
[----:B------:R-:W-:Y:S01]  /*10210*/  R2UR UR7, R7 ;  /* 0x00000000070772ca */ /* 0x000fe200000e0000 */
[----:B------:R-:W1:Y:S04]  /*10220*/  SHFL.BFLY PT, R6, R3, 0x2, 0x1f ;  /* 0x0c401f0003067f89 */ /* 0x000e6800000e0000 */
[----:B------:R-:W3:Y:S01]  /*10230*/  SHFL.BFLY PT, R7, R0, 0x2, 0x1f ;  /* 0x0c401f0000077f89 */ /* 0x000ee200000e0000 */
[----:B-1----:R-:W-:-:S01]  /*10240*/  FADD.FTZ R6, R6, R3 ;  /* 0x0000000306067221 */ /* 0x002fc20000010000 */
[----:B---3--:R-:W-:Y:S01]  /*10250*/  FADD.FTZ R7, R7, R0 ;  /* 0x0000000007077221 */ /* 0x008fe20000010000 */
[----:B------:R-:W-:-:S04]  /*10260*/  IMAD.MOV.U32 R0, RZ, RZ, -0x800000 ;  /* 0xff800000ff007424 */ /* 0x000fc800078e00ff */
[----:B------:R-:W1:Y:S02]  /*10270*/  SHFL.BFLY PT, R2, R7, 0x1, 0x1f ;  /* 0x0c201f0007027f89 */ /* 0x000e6400000e0000 */
[----:B-1----:R-:W-:-:S01]  /*10280*/  FADD.FTZ R9, R7, R2 ;  /* 0x0000000207097221 */ /* 0x002fc20000010000 */
[----:B------:R-:W-:-:S03]  /*10290*/  IMAD.MOV.U32 R2, RZ, RZ, -0x800000 ;  /* 0xff800000ff027424 */ /* 0x000fc600078e00ff */
[C---:B------:R-:W-:Y:S01]  /*102a0*/  FMUL.FTZ R13, R9.reuse, 0.00390625 ;  /* 0x3b800000090d7820 */ /* 0x040fe20000410000 */
[----:B------:R-:W-:-:S04]  /*102b0*/  FSETP.NE.FTZ.AND P1, PT, R9, RZ, PT ;  /* 0x000000ff0900720b */ /* 0x000fc80003f35000 */
[----:B------:R-:W-:-:S13]  /*102c0*/  FSETP.NE.FTZ.AND P2, PT, R13, RZ, PT ;  /* 0x000000ff0d00720b */ /* 0x000fda0003f55000 */
[----:B------:R-:W1:Y:S02]  /*102d0*/  @P2 MUFU.LG2 R3, R13 ;  /* 0x0000000d00032308 */ /* 0x000e640000000c00 */
[----:B-1----:R-:W-:Y:S01]  /*102e0*/  @P2 FMUL.FTZ R3, R3, 0.69314718246459960938 ;  /* 0x3f31721803032820 */ /* 0x002fe20000410000 */
[----:B------:R-:W-:Y:S02]  /*102f0*/  WARPGROUP.DEPBAR.LE gsb0, 0x0 ;  /* 0x00008000000079c5 */ /* 0x000fe40000010000 */
[----:B------:R-:W-:-:S06]  /*10300*/  WARPGROUP.ARRIVE ;  /* 0x00000000000079c5 */ /* 0x000fcc0000000000 */
[----:B------:R-:W-:Y:S01]  /*10310*/  QGMMA.64x96x32.F32.E4M3.E4M3 R88, R140, gdesc[UR4], R88, gsb0 ;  /* 0x016000048c587df3 */ /* 0x000fe20008000858 */
[----:B------:R-:W-:Y:S01]  /*10320*/  R2UR UR6, R4 ;  /* 0x00000000040672ca */ /* 0x000fe200000e0000 */
[----:B------:R-:W-:Y:S01]  /*10330*/  IMAD.MOV.U32 R4, RZ, RZ, RZ ;  /* 0x000000ffff047224 */ /* 0x000fe200078e00ff */
[----:B------:R-:W-:Y:S02]  /*10340*/  R2UR UR7, R5 ;  /* 0x00000000050772ca */ /* 0x000fe400000e0000 */
[----:B------:R-:W1:Y:S03]  /*10350*/  SHFL.BFLY PT, R5, R6, 0x1, 0x1f ;  /* 0x0c201f0006057f89 */ /* 0x000e6600000e0000 */
[----:B------:R-:W-:Y:S01]  /*10360*/  @P1 MUFU.RCP R4, R9 ;  /* 0x0000000900041308 */ /* 0x000fe20000001000 */
[----:B-1----:R-:W-:-:S01]  /*10370*/  FADD.FTZ R12, R6, R5 ;  /* 0x00000005060c7221 */ /* 0x002fc20000010000 */
[----:B------:R-:W-:-:S03]  /*10380*/  @P2 FMUL.FTZ R6, R44, 0.69314718246459960938 ;  /* 0x3f3172182c062820 */ /* 0x000fc60000410000 */
[C---:B------:R-:W-:Y:S01]  /*10390*/  FMUL.FTZ R14, R12.reuse, 0.00390625 ;  /* 0x3b8000000c0e7820 */ /* 0x040fe20000410000 */
[----:B------:R-:W-:Y:S01]  /*103a0*/  FSETP.NE.FTZ.AND P1, PT, R12, RZ, PT ;  /* 0x000000ff0c00720b */ /* 0x000fe20003f35000 */
[----:B------:R-:W-:-:S03]  /*103b0*/  @P2 FFMA.FTZ R2, R6, R45, R3 ;  /* 0x0000002d06022223 */ /* 0x000fc60000010003 */
[----:B------:R-:W-:-:S09]  /*103c0*/  FSETP.NE.FTZ.AND P3, PT, R14, RZ, PT ;  /* 0x000000ff0e00720b */ /* 0x000fd20003f75000 */
[----:B------:R-:W-:Y:S04]  /*103d0*/  @P1 MUFU.RCP R8, R12 ;  /* 0x0000000c00081308 */ /* 0x000fe80000001000 */
[----:B------:R-:W-:-:S04]  /*103e0*/  @P3 FMUL.FTZ R44, R44, 0.69314718246459960938 ;  /* 0x3f3172182c2c3820 */ /* 0x000fc80000410000 */
[----:B------:R-:W1:Y:S02]  /*103f0*/  @P3 MUFU.LG2 R5, R14 ;  /* 0x0000000e00053308 */ /* 0x000e640000000c00 */
[----:B-1----:R-:W-:-:S04]  /*10400*/  @P3 FMUL.FTZ R5, R5, 0.69314718246459960938 ;  /* 0x3f31721805053820 */ /* 0x002fc80000410000 */
[----:B------:R-:W-:Y:S01]  /*10410*/  @P3 FFMA.FTZ R0, R44, R76, R5 ;  /* 0x0000004c2c003223 */ /* 0x000fe20000010005 */
[----:B------:R-:W-:Y:S02]  /*10420*/  WARPGROUP.DEPBAR.LE gsb0, 0x0 ;  /* 0x00008000000079c5 */ /* 0x000fe40000010000 */
[----:B------:R-:W-:-:S06]  /*10430*/  WARPGROUP.ARRIVE ;  /* 0x00000000000079c5 */ /* 0x000fcc0000000000 */
[----:B------:R-:W-:Y:S01]  /*10440*/  QGMMA.64x96x32.F32.E4M3.E4M3 R88, R144, gdesc[UR4], R88, gsb0 ;  /* 0x0160000490587df3 */ /* 0x000fe20008000858 */
[-C--:B--2---:R-:W-:Y:S01]  /*10450*/  FMUL.FTZ R31, R4, R11.reuse ;  /* 0x0000000b041f7220 */ /* 0x084fe20000410000 */
[----:B------:R-:W-:Y:S01]  /*10460*/  FMUL.FTZ R5, R8, R11 ;  /* 0x0000000b08057220 */ /* 0x000fe20000410000 */
[----:B------:R-:W-:Y:S02]  /*10470*/  WARPGROUP.DEPBAR.LE gsb0, 0x0 ;  /* 0x00008000000079c5 */ /* 0x000fe40000010000 */
[----:B------:R-:W-:Y:S05]  /*10480*/  @!P0 BRA `(.L_x_418) ;  /* 0x0000000000048947 */ /* 0x000fea0003800000 */
[----:B------:R-:W-:Y:S01]  /*10490*/  BPT.TRAP 0x1 ;  /* 0x000000040000795c */ /* 0x000fe20000300000 */
.L_x_418:
[----:B------:R-:W2:Y:S01]  /*104a0*/  LDL.LU R4, [R1+0x18] ;  /* 0x0000180001047983 */ /* 0x000ea20000300800 */
[----:B------:R-:W-:Y:S02]  /*104b0*/  VIADD R10, R10, 0x19c60 ;  /* 0x00019c600a0a7836 */ /* 0x000fe40000000000 */
[-C--:B------:R-:W-:Y:S01]  /*104c0*/  FMUL.FTZ R3, R88, R31.reuse ;  /* 0x0000001f58037220 */ /* 0x080fe20000410000 */
[----:B------:R-:W-:Y:S01]  /*104d0*/  FMUL.FTZ R6, R89, R31 ;  /* 0x0000001f59067220 */ /* 0x000fe20000410000 */
[----:B------:R-:W3:Y:S01]  /*104e0*/  LDL.LU R16, [R1+0x34] ;  /* 0x0000340001107983 */ /* 0x000ee20000300800 */
[----:B------:R-:W-:-:S05]  /*104f0*/  VIADD R154, R154, 0x1 ;  /* 0x000000019a9a7836 */ /* 0x000fca0000000000 */
[----:B------:R-:W-:Y:S01]  /*10500*/  ISETP.NE.AND P1, PT, R154, 0x2, PT ;  /* 0x000000029a00780c */ /* 0x000fe20003f25270 */
        /* <DEDUP_REMOVED lines=18> */
[-C--:B0-----:R-:W-:Y:S01]  /*10630*/  FMUL.FTZ R20, R129, R31.reuse ;  /* 0x0000001f81147220 */ /* 0x081fe20000410000 */
        /* <DEDUP_REMOVED lines=25> */
[----:B------:R-:W-:Y:S01]  /*107d0*/  FMUL.FTZ R135, R135, R5 ;  /* 0x0000000587877220 */ /* 0x000fe20000410000 */
[----:B------:R-:W-:-:S02]  /*107e0*/  SEL R154, R154, RZ, P1 ;  /* 0x000000ff9a9a7207 */ /* 0x000fc40000800000 */
[----:B--2---:R-:W-:Y:S01]  /*107f0*/  PRMT R4, R4, 0x654, R10 ;  /* 0x0000065404047816 */ /* 0x004fe2000000000a */
[----:B---3--:R-:W-:-:S03]  /*10800*/  VIADD R16, R16, 0x1 ;  /* 0x0000000110107836 */ /* 0x008fc60000000000 */
[----:B------:R0:W-:Y:S02]  /*10810*/  SYNCS.ARRIVE.TRANS64.RED.A1T0 RZ, [R4+URZ], RZ ;  /* 0x000000ff04ff79a7 */ /* 0x0001e4000810043f */
[----:B------:R1:W-:Y:S01]  /*10820*/  STL [R1+0x34], R16 ;  /* 0x0000341001007387 */ /* 0x0003e20000100800 */
[-C--:B------:R-:W-:Y:S01]  /*10830*/  FMUL.FTZ R10, R105, R31.reuse ;  /* 0x0000001f690a7220 */ /* 0x080fe20000410000 */
[----:B0-----:R-:W-:Y:S01]  /*10840*/  SEL R4, RZ, 0x1, P1 ;  /* 0x00000001ff047807 */ /* 0x001fe20000800000 */
[----:B------:R-:W-:-:S03]  /*10850*/  FMUL.FTZ R31, R133, R31 ;  /* 0x0000001f851f7220 */ /* 0x000fc60000410000 */
[----:B------:R-:W-:-:S07]  /*10860*/  LOP3.LUT R155, R155, R4, RZ, 0x3c, !PT ;  /* 0x000000049b9b7212 */ /* 0x000fce00078e3cff */
.L_x_366:
[----:B------:R-:W0:Y:S08]  /*10870*/  S2UR UR4, SR_CgaCtaId ;  /* 0x00000000000479c3 */ /* 0x000e300000008800 */
[----:B------:R-:W-:Y:S01]  /*10880*/  BAR.SYNC.DEFER_BLOCKING 0x5, 0x200 ;  /* 0x0148000000007b1d */ /* 0x000fe20000010000 */
[----:B-1----:R-:W-:-:S05]  /*10890*/  MOV R16, 0x400 ;  /* 0x0000040000107802 */ /* 0x002fca0000000f00 */
[----:B------:R-:W-:Y:S01]  /*108a0*/  BSSY B0, `(.L_x_419) ;  /* 0x0000222000007945 */ /* 0x000fe20003800000 */
[----:B0-----:R-:W-:-:S05]  /*108b0*/  IMAD.U32 R4, RZ, RZ, UR4 ;  /* 0x00000004ff047e24 */ /* 0x001fca000f8e00ff */
[----:B------:R-:W-:Y:S01]  /*108c0*/  LEA R16, R4, R16, 0x18 ;  /* 0x0000001004107211 */ /* 0x000fe200078ec0ff */
[----:B------:R-:W-:Y:S04]  /*108d0*/  STL [R1+0x18], R4 ;  /* 0x0000180401007387 */ /* 0x000fe80000100800 */
[----:B------:R-:W0:Y:S04]  /*108e0*/  LDS.128 R64, [R16+0x19cd0] ;  /* 0x019cd00010407984 */ /* 0x000e280000000c00 */
[----:B0-----:R0:W-:Y:S04]  /*108f0*/  STL.64 [R1], R64 ;  /* 0x0000004001007387 */ /* 0x0011e80000100a00 */
[----:B------:R0:W-:Y:S01]  /*10900*/  STL.64 [R1+0x8], R66 ;  /* 0x0000084201007387 */ /* 0x0001e20000100a00 */
[----:B------:R-:W-:Y:S06]  /*10910*/  BAR.ARV 0x4, 0x200 ;  /* 0x0108000000007b1d */ /* 0x000fec0000002000 */
[----:B------:R-:W-:Y:S05]  /*10920*/  @P0 BRA `(.L_x_420) ;  /* 0x0000001400d00947 */ /* 0x000fea0003800000 */
[----:B------:R-:W2:Y:S01]  /*10930*/  LDL R59, [R1+0x64] ;  /* 0x00006400013b7983 */ /* 0x000ea20000100800 */
[----:B------:R-:W-:Y:S01]  /*10940*/  ULDC.64 UR4, c[0x4][0x38] ;  /* 0x01000e0000047ab9 */ /* 0x000fe20000000a00 */
[----:B-----5:R-:W1:Y:S01]  /*10950*/  S2R R24, SR_TID.X ;  /* 0x0000000000187919 */ /* 0x020e620000002100 */
[----:B------:R-:W-:Y:S02]  /*10960*/  F2FP.BF16.F32.PACK_AB R10, R29, R10 ;  /* 0x0000000a1d0a723e */ /* 0x000fe400000010ff */
[----:B------:R-:W3:Y:S01]  /*10970*/  S2R R29, SR_SWINHI ;  /* 0x00000000001d7919 */ /* 0x000ee20000002f00 */
[----:B-1----:R-:W-:-:S04]  /*10980*/  SHF.L.U32 R4, R24, 0x2, RZ ;  /* 0x0000000218047819 */ /* 0x002fc800000006ff */
[----:B------:R-:W-:-:S04]  /*10990*/  LOP3.LUT R4, R4, 0xc, RZ, 0xc0, !PT ;  /* 0x0000000c04047812 */ /* 0x000fc800078ec0ff */
[----:B------:R-:W-:-:S05]  /*109a0*/  IADD3 R4, P0, R4, UR4, RZ ;  /* 0x0000000404047c10 */ /* 0x000fca000ff1e0ff */
[----:B------:R-:W-:Y:S01]  /*109b0*/  IMAD.X R5, RZ, RZ, UR5, P0 ;  /* 0x00000005ff057e24 */ /* 0x000fe200080e06ff */
[----:B------:R-:W-:Y:S01]  /*109c0*/  F2FP.BF16.F32.PACK_AB R7, R34, R7 ;  /* 0x000000072207723e */ /* 0x000fe200000010ff */
[----:B------:R-:W-:-:S04]  /*109d0*/  ULDC.64 UR4, c[0x0][0xc00] ;  /* 0x0003000000047ab9 */ /* 0x000fc80000000a00 */
[----:B------:R1:W4:Y:S01]  /*109e0*/  LDG.E.CONSTANT R5, desc[UR42][R4.64] ;  /* 0x0000002a04057981 */ /* 0x000322000c1e9900 */
[----:B------:R-:W-:Y:S02]  /*109f0*/  F2FP.BF16.F32.PACK_AB R8, R33, R8 ;  /* 0x000000082108723e */ /* 0x000fe400000010ff */
[----:B------:R-:W-:Y:S02]  /*10a00*/  F2FP.BF16.F32.PACK_AB R9, R36, R9 ;  /* 0x000000092409723e */ /* 0x000fe400000010ff */
[----:B-1----:R-:W-:Y:S02]  /*10a10*/  LOP3.LUT P0, R4, R24, 0x3, RZ, 0xc0, !PT ;  /* 0x0000000318047812 */ /* 0x002fe4000780c0ff */
[----:B------:R-:W-:Y:S02]  /*10a20*/  MOV R24, R16 ;  /* 0x0000001000187202 */ /* 0x000fe40000000f00 */
[----:B---3--:R-:W-:Y:S02]  /*10a30*/  MOV R25, R29 ;  /* 0x0000001d00197202 */ /* 0x008fe40000000f00 */
[----:B------:R-:W-:-:S02]  /*10a40*/  ISETP.EQ.OR P0, PT, R4, 0x3, !P0 ;  /* 0x000000030400780c */ /* 0x000fc40004702670 */
[----:B------:R-:W-:Y:S02]  /*10a50*/  F2FP.BF16.F32.PACK_AB R3, R32, R3 ;  /* 0x000000032003723e */ /* 0x000fe400000010ff */
[----:B------:R-:W-:Y:S02]  /*10a60*/  F2FP.BF16.F32.PACK_AB R13, R28, R13 ;  /* 0x0000000d1c0d723e */ /* 0x000fe400000010ff */
[----:B------:R-:W-:Y:S02]  /*10a70*/  F2FP.BF16.F32.PACK_AB R15, R30, R15 ;  /* 0x0000000f1e0f723e */ /* 0x000fe400000010ff */
[----:B------:R-:W-:Y:S02]  /*10a80*/  F2FP.BF16.F32.PACK_AB R57, R57, R60 ;  /* 0x0000003c3939723e */ /* 0x000fe400000010ff */
[----:B------:R-:W-:Y:S02]  /*10a90*/  F2FP.BF16.F32.PACK_AB R58, R55, R58 ;  /* 0x0000003a373a723e */ /* 0x000fe400000010ff */
[----:B------:R-:W-:-:S02]  /*10aa0*/  SEL R28, R7, R8, P0 ;  /* 0x00000008071c7207 */ /* 0x000fc40000000000 */
[----:B------:R-:W-:Y:S02]  /*10ab0*/  SEL R30, R8, R7, P0 ;  /* 0x00000007081e7207 */ /* 0x000fe40000000000 */
[----:B------:R-:W-:Y:S02]  /*10ac0*/  SEL R32, R9, R10, P0 ;  /* 0x0000000a09207207 */ /* 0x000fe40000000000 */
[----:B------:R-:W-:Y:S02]  /*10ad0*/  SEL R34, R10, R9, P0 ;  /* 0x000000090a227207 */ /* 0x000fe40000000000 */
[----:B------:R-:W-:Y:S02]  /*10ae0*/  SEL R60, R57, R58, P0 ;  /* 0x0000003a393c7207 */ /* 0x000fe40000000000 */
[----:B------:R-:W-:Y:S02]  /*10af0*/  SEL R58, R58, R57, P0 ;  /* 0x000000393a3a7207 */ /* 0x000fe40000000000 */
[----:B------:R-:W-:-:S02]  /*10b00*/  F2FP.BF16.F32.PACK_AB R6, R35, R6 ;  /* 0x000000062306723e */ /* 0x000fc400000010ff */
[----:B------:R-:W-:Y:S02]  /*10b10*/  F2FP.BF16.F32.PACK_AB R11, R26, R11 ;  /* 0x0000000b1a0b723e */ /* 0x000fe400000010ff */
[----:B------:R-:W-:Y:S02]  /*10b20*/  F2FP.BF16.F32.PACK_AB R14, R27, R14 ;  /* 0x0000000e1b0e723e */ /* 0x000fe400000010ff */
[----:B------:R-:W-:Y:S01]  /*10b30*/  F2FP.BF16.F32.PACK_AB R45, R45, R48 ;  /* 0x000000302d2d723e */ /* 0x000fe200000010ff */
[----:B--2---:R-:W-:Y:S02]  /*10b40*/  IMAD.WIDE R8, R59, 0x2, R24 ;  /* 0x000000023b087825 */ /* 0x004fe400078e0218 */
[----:B------:R-:W2:Y:S04]  /*10b50*/  LDL.LU R59, [R1+0x2c] ;  /* 0x00002c00013b7983 */ /* 0x000ea80000300800 */
[----:B------:R-:W3:Y:S01]  /*10b60*/  LDL.LU R57, [R1+0x30] ;  /* 0x0000300001397983 */ /* 0x000ee20000300800 */
[----:B------:R-:W-:-:S02]  /*10b70*/  SEL R4, R3, R6, P0 ;  /* 0x0000000603047207 */ /* 0x000fc40000000000 */
[----:B------:R-:W-:Y:S01]  /*10b80*/  SEL R26, R6, R3, P0 ;  /* 0x00000003061a7207 */ /* 0x000fe20000000000 */
[----:B------:R-:W3:Y:S01]  /*10b90*/  LDL R55, [R1+0x60] ;  /* 0x0000600001377983 */ /* 0x000ee20000100800 */
[C---:B------:R-:W-:Y:S02]  /*10ba0*/  LOP3.LUT R3, R8.reuse, 0x180, RZ, 0xc0, !PT ;  /* 0x0000018008037812 */ /* 0x040fe400078ec0ff */
[----:B------:R-:W-:Y:S02]  /*10bb0*/  IADD3 R10, P5, R8, 0x20, RZ ;  /* 0x00000020080a7810 */ /* 0x000fe40007fbe0ff */
[----:B------:R-:W-:Y:S02]  /*10bc0*/  SHF.R.U64 R3, R3, 0x3, RZ ;  /* 0x0000000303037819 */ /* 0x000fe400000012ff */
[----:B------:R-:W-:Y:S02]  /*10bd0*/  F2FP.BF16.F32.PACK_AB R41, R41, R44 ;  /* 0x0000002c2929723e */ /* 0x000fe400000010ff */
[----:B------:R-:W-:-:S02]  /*10be0*/  LOP3.LUT R6, R10, 0x180, RZ, 0xc0, !PT ;  /* 0x000001800a067812 */ /* 0x000fc400078ec0ff */
[----:B------:R-:W-:Y:S02]  /*10bf0*/  SEL R44, R13, R14, P0 ;  /* 0x0000000e0d2c7207 */ /* 0x000fe40000000000 */
[----:B------:R-:W-:Y:S02]  /*10c00*/  SEL R48, R14, R13, P0 ;  /* 0x0000000d0e307207 */ /* 0x000fe40000000000 */
[C---:B------:R-:W-:Y:S02]  /*10c10*/  IADD3 R14, P4, R8.reuse, 0x3000, RZ ;  /* 0x00003000080e7810 */ /* 0x040fe40007f9e0ff */
[C---:B------:R-:W-:Y:S02]  /*10c20*/  IADD3 R27, P3, R8.reuse, 0x3020, RZ ;  /* 0x00003020081b7810 */ /* 0x040fe40007f7e0ff */
[C---:B------:R-:W-:Y:S02]  /*10c30*/  IADD3 R29, P2, R8.reuse, 0x6000, RZ ;  /* 0x00006000081d7810 */ /* 0x040fe40007f5e0ff */
[----:B------:R-:W-:-:S02]  /*10c40*/  IADD3 R72, P1, R8, 0x6020, RZ ;  /* 0x0000602008487810 */ /* 0x000fc40007f3e0ff */
[----:B------:R-:W-:Y:S02]  /*10c50*/  F2FP.BF16.F32.PACK_AB R12, R21, R12 ;  /* 0x0000000c150c723e */ /* 0x000fe400000010ff */
[----:B------:R-:W-:Y:S02]  /*10c60*/  LOP3.LUT R8, R3, R8, RZ, 0x3c, !PT ;  /* 0x0000000803087212 */ /* 0x000fe400078e3cff */
[----:B------:R-:W-:Y:S02]  /*10c70*/  SHF.R.U64 R3, R6, 0x3, RZ ;  /* 0x0000000306037819 */ /* 0x000fe400000012ff */
[----:B------:R-:W-:Y:S02]  /*10c80*/  F2FP.BF16.F32.PACK_AB R37, R37, R40 ;  /* 0x000000282525723e */ /* 0x000fe400000010ff */
[----:B------:R-:W-:Y:S02]  /*10c90*/  SEL R36, R11, R12, P0 ;  /* 0x0000000c0b247207 */ /* 0x000fe40000000000 */
[----:B------:R-:W-:-:S02]  /*10ca0*/  SEL R40, R12, R11, P0 ;  /* 0x0000000b0c287207 */ /* 0x000fc40000000000 */
[----:B------:R-:W-:Y:S02]  /*10cb0*/  LOP3.LUT R12, R3, R10, RZ, 0x3c, !PT ;  /* 0x0000000a030c7212 */ /* 0x000fe400078e3cff */
[----:B------:R-:W-:Y:S02]  /*10cc0*/  LOP3.LUT R3, R14, 0x180, RZ, 0xc0, !PT ;  /* 0x000001800e037812 */ /* 0x000fe400078ec0ff */
[----:B------:R-:W-:Y:S02]  /*10cd0*/  LOP3.LUT R6, R27, 0x180, RZ, 0xc0, !PT ;  /* 0x000001801b067812 */ /* 0x000fe400078ec0ff */
[----:B------:R-:W-:Y:S02]  /*10ce0*/  F2FP.BF16.F32.PACK_AB R20, R31, R20 ;  /* 0x000000141f14723e */ /* 0x000fe400000010ff */
[----:B------:R-:W-:Y:S02]  /*10cf0*/  SHF.R.U64 R3, R3, 0x3, RZ ;  /* 0x0000000303037819 */ /* 0x000fe400000012ff */
[----:B------:R-:W-:-:S02]  /*10d00*/  F2FP.BF16.F32.PACK_AB R53, R53, R56 ;  /* 0x000000383535723e */ /* 0x000fc400000010ff */
[----:B------:R-:W-:Y:S02]  /*10d10*/  F2FP.BF16.F32.PACK_AB R54, R51, R54 ;  /* 0x000000363336723e */ /* 0x000fe400000010ff */
[----:B------:R-:W-:Y:S02]  /*10d20*/  SHF.R.U64 R6, R6, 0x3, RZ ;  /* 0x0000000306067819 */ /* 0x000fe400000012ff */
[----:B------:R-:W-:Y:S02]  /*10d30*/  F2FP.BF16.F32.PACK_AB R49, R49, R52 ;  /* 0x000000343131723e */ /* 0x000fe400000010ff */
[----:B------:R-:W-:Y:S01]  /*10d40*/  F2FP.BF16.F32.PACK_AB R50, R47, R50 ;  /* 0x000000322f32723e */ /* 0x000fe200000010ff */
[----:B------:R-:W-:Y:S01]  /*10d50*/  IMAD.X R11, RZ, RZ, R9, P3 ;  /* 0x000000ffff0b7224 */ /* 0x000fe200018e0609 */
[----:B------:R-:W-:Y:S02]  /*10d60*/  F2FP.BF16.F32.PACK_AB R46, R43, R46 ;  /* 0x0000002e2b2e723e */ /* 0x000fe400000010ff */
[----:B------:R-:W-:-:S02]  /*10d70*/  SEL R52, R15, R20, P0 ;  /* 0x000000140f347207 */ /* 0x000fc40000000000 */
[----:B------:R-:W-:Y:S01]  /*10d80*/  SEL R56, R20, R15, P0 ;  /* 0x0000000f14387207 */ /* 0x000fe20000000000 */
[--C-:B------:R-:W-:Y:S01]  /*10d90*/  IMAD.X R15, RZ, RZ, R9.reuse, P4 ;  /* 0x000000ffff0f7224 */ /* 0x100fe200020e0609 */
[----:B------:R-:W-:Y:S01]  /*10da0*/  LOP3.LUT R14, R3, R14, RZ, 0x3c, !PT ;  /* 0x0000000e030e7212 */ /* 0x000fe200078e3cff */
[----:B------:R-:W-:Y:S01]  /*10db0*/  IMAD.X R13, RZ, RZ, R9, P5 ;  /* 0x000000ffff0d7224 */ /* 0x000fe200028e0609 */
[----:B----4-:R-:W-:Y:S02]  /*10dc0*/  LOP3.LUT R3, R5, 0x2, RZ, 0x3c, !PT ;  /* 0x0000000205037812 */ /* 0x010fe400078e3cff */
[----:B------:R-:W-:Y:S02]  /*10dd0*/  SEL R62, R53, R54, P0 ;  /* 0x00000036353e7207 */ /* 0x000fe40000000000 */
[----:B------:R-:W-:Y:S02]  /*10de0*/  LOP3.LUT R10, R6, R27, RZ, 0x3c, !PT ;  /* 0x0000001b060a7212 */ /* 0x000fe400078e3cff */
[----:B------:R-:W-:-:S02]  /*10df0*/  SEL R54, R54, R53, P0 ;  /* 0x0000003536367207 */ /* 0x000fc40000000000 */
[----:B0-----:R-:W-:Y:S01]  /*10e00*/  SEL R64, R49, R50, P0 ;  /* 0x0000003231407207 */ /* 0x001fe20000000000 */
[--C-:B------:R-:W-:Y:S01]  /*10e10*/  IMAD.X R7, RZ, RZ, R9.reuse, P2 ;  /* 0x000000ffff077224 */ /* 0x100fe200010e0609 */
[----:B------:R-:W-:Y:S01]  /*10e20*/  F2FP.BF16.F32.PACK_AB R42, R39, R42 ;  /* 0x0000002a272a723e */ /* 0x000fe200000010ff */
[----:B------:R-:W-:Y:S01]  /*10e30*/  IMAD.X R21, RZ, RZ, R9, P1 ;  /* 0x000000ffff157224 */ /* 0x000fe200008e0609 */
[----:B------:R-:W-:Y:S02]  /*10e40*/  SEL R50, R50, R49, P0 ;  /* 0x0000003132327207 */ /* 0x000fe40000000000 */
[----:B------:R-:W-:Y:S02]  /*10e50*/  SEL R66, R45, R46, P0 ;  /* 0x0000002e2d427207 */ /* 0x000fe40000000000 */
[----:B------:R-:W-:Y:S02]  /*10e60*/  F2FP.BF16.F32.PACK_AB R38, R135, R38 ;  /* 0x000000268726723e */ /* 0x000fe400000010ff */
[----:B------:R-:W-:-:S02]  /*10e70*/  LOP3.LUT R20, R29, 0x180, RZ, 0xc0, !PT ;  /* 0x000001801d147812 */ /* 0x000fc400078ec0ff */
[----:B------:R-:W-:Y:S02]  /*10e80*/  LOP3.LUT R31, R72, 0x180, RZ, 0xc0, !PT ;  /* 0x00000180481f7812 */ /* 0x000fe400078ec0ff */
[----:B------:R-:W-:Y:S01]  /*10e90*/  MOV R51, R8 ;  /* 0x0000000800337202 */ /* 0x000fe20000000f00 */
[----:B------:R-:W-:Y:S01]  /*10ea0*/  SHFL.IDX PT, R28, R28, R5, 0x1c1f ;  /* 0x001c1f051c1c7589 */ /* 0x000fe200000e0000 */
[----:B------:R-:W-:Y:S02]  /*10eb0*/  SEL R46, R46, R45, P0 ;  /* 0x0000002d2e2e7207 */ /* 0x000fe40000000000 */
[----:B------:R-:W-:Y:S01]  /*10ec0*/  MOV R47, R14 ;  /* 0x0000000e002f7202 */ /* 0x000fe20000000f00 */
[----:B------:R-:W-:Y:S01]  /*10ed0*/  SHFL.IDX PT, R8, R4, R5, 0x1c1f ;  /* 0x001c1f0504087589 */ /* 0x000fe200000e0000 */
[----:B------:R-:W-:Y:S02]  /*10ee0*/  MOV R45, R10 ;  /* 0x0000000a002d7202 */ /* 0x000fe40000000f00 */
[----:B------:R-:W-:Y:S01]  /*10ef0*/  MOV R49, R12 ;  /* 0x0000000c00317202 */ /* 0x000fe20000000f00 */
[----:B------:R-:W0:Y:S01]  /*10f00*/  SHFL.IDX PT, R9, R26, R3, 0x1c1f ;  /* 0x001c1f031a097589 */ /* 0x000e2200000e0000 */
[----:B------:R-:W-:-:S03]  /*10f10*/  SEL R68, R41, R42, P0 ;  /* 0x0000002a29447207 */ /* 0x000fc60000000000 */
[----:B------:R-:W1:Y:S01]  /*10f20*/  SHFL.IDX PT, R11, R30, R3, 0x1c1f ;  /* 0x001c1f031e0b7589 */ /* 0x000e6200000e0000 */
[----:B------:R-:W-:-:S03]  /*10f30*/  SEL R42, R42, R41, P0 ;  /* 0x000000292a2a7207 */ /* 0x000fc60000000000 */
[----:B------:R-:W-:Y:S01]  /*10f40*/  SHFL.IDX PT, R60, R60, R5, 0x1c1f ;  /* 0x001c1f053c3c7589 */ /* 0x000fe200000e0000 */
[----:B------:R-:W-:-:S03]  /*10f50*/  SEL R70, R37, R38, P0 ;  /* 0x0000002625467207 */ /* 0x000fc60000000000 */
[----:B------:R-:W4:Y:S01]  /*10f60*/  SHFL.IDX PT, R15, R58, R3, 0x1c1f ;  /* 0x001c1f033a0f7589 */ /* 0x000f2200000e0000 */
[----:B------:R-:W-:Y:S02]  /*10f70*/  SHF.R.U64 R20, R20, 0x3, RZ ;  /* 0x0000000314147819 */ /* 0x000fe400000012ff */
[----:B------:R-:W-:Y:S01]  /*10f80*/  SHF.R.U64 R31, R31, 0x3, RZ ;  /* 0x000000031f1f7819 */ /* 0x000fe200000012ff */
[----:B------:R-:W-:Y:S01]  /*10f90*/  SHFL.IDX PT, R32, R32, R5, 0x1c1f ;  /* 0x001c1f0520207589 */ /* 0x000fe200000e0000 */
[----:B------:R-:W-:-:S03]  /*10fa0*/  SEL R38, R38, R37, P0 ;  /* 0x0000002526267207 */ /* 0x000fc60000000000 */
[----:B------:R-:W4:Y:S04]  /*10fb0*/  SHFL.IDX PT, R13, R34, R3, 0x1c1f ;  /* 0x001c1f03220d7589 */ /* 0x000f2800000e0000 */
[----:B------:R-:W-:Y:S04]  /*10fc0*/  SHFL.IDX PT, R62, R62, R5, 0x1c1f ;  /* 0x001c1f053e3e7589 */ /* 0x000fe800000e0000 */
[----:B------:R-:W4:Y:S04]  /*10fd0*/  SHFL.IDX PT, R33, R54, R3, 0x1c1f ;  /* 0x001c1f0336217589 */ /* 0x000f2800000e0000 */
[----:B------:R-:W-:Y:S04]  /*10fe0*/  SHFL.IDX PT, R64, R64, R5, 0x1c1f ;  /* 0x001c1f0540407589 */ /* 0x000fe800000e0000 */
[----:B------:R-:W4:Y:S01]  /*10ff0*/  SHFL.IDX PT, R35, R50, R3, 0x1c1f ;  /* 0x001c1f0332237589 */ /* 0x000f2200000e0000 */
[----:B------:R-:W-:-:S02]  /*11000*/  LOP3.LUT R6, R20, R29, RZ, 0x3c, !PT ;  /* 0x0000001d14067212 */ /* 0x000fc400078e3cff */
[----:B------:R-:W-:Y:S01]  /*11010*/  LOP3.LUT R20, R31, R72, RZ, 0x3c, !PT ;  /* 0x000000481f147212 */ /* 0x000fe200078e3cff */
[----:B------:R-:W-:Y:S04]  /*11020*/  SHFL.IDX PT, R36, R36, R5, 0x1c1f ;  /* 0x001c1f0524247589 */ /* 0x000fe800000e0000 */
[----:B------:R-:W-:Y:S04]  /*11030*/  SHFL.IDX PT, R66, R66, R5, 0x1c1f ;  /* 0x001c1f0542427589 */ /* 0x000fe800000e0000 */
[----:B------:R-:W4:Y:S04]  /*11040*/  SHFL.IDX PT, R27, R40, R3, 0x1c1f ;  /* 0x001c1f03281b7589 */ /* 0x000f2800000e0000 */
[----:B------:R-:W4:Y:S04]  /*11050*/  SHFL.IDX PT, R37, R46, R3, 0x1c1f ;  /* 0x001c1f032e257589 */ /* 0x000f2800000e0000 */
[----:B------:R-:W-:Y:S04]  /*11060*/  SHFL.IDX PT, R44, R44, R5, 0x1c1f ;  /* 0x001c1f052c2c7589 */ /* 0x000fe800000e0000 */
[----:B------:R-:W-:Y:S04]  /*11070*/  SHFL.IDX PT, R68, R68, R5, 0x1c1f ;  /* 0x001c1f0544447589 */ /* 0x000fe800000e0000 */
[----:B------:R-:W4:Y:S04]  /*11080*/  SHFL.IDX PT, R29, R48, R3, 0x1c1f ;  /* 0x001c1f03301d7589 */ /* 0x000f2800000e0000 */
[----:B------:R-:W4:Y:S04]  /*11090*/  SHFL.IDX PT, R39, R42, R3, 0x1c1f ;  /* 0x001c1f032a277589 */ /* 0x000f2800000e0000 */
[----:B------:R-:W-:Y:S04]  /*110a0*/  SHFL.IDX PT, R52, R52, R5, 0x1c1f ;  /* 0x001c1f0534347589 */ /* 0x000fe800000e0000 */
[----:B------:R-:W-:Y:S04]  /*110b0*/  SHFL.IDX PT, R70, R70, R5, 0x1c1f ;  /* 0x001c1f0546467589 */ /* 0x000fe800000e0000 */
[----:B------:R-:W4:Y:S04]  /*110c0*/  SHFL.IDX PT, R31, R56, R3, 0x1c1f ;  /* 0x001c1f03381f7589 */ /* 0x000f2800000e0000 */
[----:B------:R4:W4:Y:S01]  /*110d0*/  SHFL.IDX PT, R41, R38, R3, 0x1c1f ;  /* 0x001c1f0326297589 */ /* 0x00092200000e0000 */
[----:B------:R-:W-:-:S02]  /*110e0*/  MOV R43, R6 ;  /* 0x00000006002b7202 */ /* 0x000fc40000000f00 */
[----:B0-----:R-:W-:Y:S01]  /*110f0*/  SEL R4, R8, R9, P0 ;  /* 0x0000000908047207 */ /* 0x001fe20000000000 */
[----:B------:R-:W3:Y:S01]  /*11100*/  LDL R53, [R1+0x3c] ;  /* 0x00003c0001357983 */ /* 0x000ee20000100800 */
[----:B------:R-:W-:Y:S02]  /*11110*/  SEL R6, R9, R8, P0 ;  /* 0x0000000809067207 */ /* 0x000fe40000000000 */
[----:B-1----:R-:W-:Y:S02]  /*11120*/  SEL R8, R28, R11, P0 ;  /* 0x0000000b1c087207 */ /* 0x002fe40000000000 */
[----:B------:R-:W-:Y:S01]  /*11130*/  SEL R10, R11, R28, P0 ;  /* 0x0000001c0b0a7207 */ /* 0x000fe20000000000 */
[----:B----4-:R-:W0:Y:S01]  /*11140*/  LDC R3, c[0x0][0xbe8] ;  /* 0x0002fa00ff037b82 */ /* 0x010e220000000800 */
[----:B------:R-:W-:Y:S02]  /*11150*/  SEL R5, R60, R15, P0 ;  /* 0x0000000f3c057207 */ /* 0x000fe40000000000 */
[----:B------:R-:W-:-:S05]  /*11160*/  SEL R7, R15, R60, P0 ;  /* 0x0000003c0f077207 */ /* 0x000fca0000000000 */
[----:B------:R-:W-:Y:S01]  /*11170*/  BAR.SYNC.DEFER_BLOCKING 0x1, 0x180 ;  /* 0x0046000000007b1d */ /* 0x000fe20000010000 */
[----:B------:R-:W-:Y:S02]  /*11180*/  SEL R12, R32, R13, P0 ;  /* 0x0000000d200c7207 */ /* 0x000fe40000000000 */
[----:B------:R-:W-:Y:S02]  /*11190*/  SEL R14, R13, R32, P0 ;  /* 0x000000200d0e7207 */ /* 0x000fe40000000000 */
[----:B------:R-:W-:Y:S02]  /*111a0*/  SEL R9, R62, R33, P0 ;  /* 0x000000213e097207 */ /* 0x000fe40000000000 */
[----:B------:R-:W-:Y:S02]  /*111b0*/  SEL R11, R33, R62, P0 ;  /* 0x0000003e210b7207 */ /* 0x000fe40000000000 */
[----:B------:R-:W-:Y:S02]  /*111c0*/  SEL R13, R64, R35, P0 ;  /* 0x00000023400d7207 */ /* 0x000fe40000000000 */
[----:B------:R-:W-:-:S02]  /*111d0*/  SEL R15, R35, R64, P0 ;  /* 0x00000040230f7207 */ /* 0x000fc40000000000 */
[----:B------:R-:W-:Y:S02]  /*111e0*/  ISETP.NE.U32.AND P2, PT, RZ, UR4, PT ;  /* 0x00000004ff007c0c */ /* 0x000fe4000bf45070 */
[----:B------:R-:W-:Y:S02]  /*111f0*/  MOV R21, R20 ;  /* 0x0000001400157202 */ /* 0x000fe40000000f00 */
[----:B------:R-:W-:Y:S01]  /*11200*/  ISETP.NE.AND.EX P2, PT, RZ, UR5, PT, P2 ;  /* 0x00000005ff007c0c */ /* 0x000fe2000bf45320 */
[----:B------:R1:W-:Y:S04]  /*11210*/  STSM.16.M88.4 [R51], R4 ;  /* 0x0000000433007844 */ /* 0x0003e80000000200 */
[----:B------:R4:W-:Y:S04]  /*11220*/  STSM.16.M88.4 [R49], R8 ;  /* 0x0000000831007844 */ /* 0x0009e80000000200 */
[----:B------:R0:W-:Y:S01]  /*11230*/  STSM.16.M88.4 [R47], R12 ;  /* 0x0000000c2f007844 */ /* 0x0001e20000000200 */
[----:B-1----:R-:W-:-:S02]  /*11240*/  SEL R4, R36, R27, P0 ;  /* 0x0000001b24047207 */ /* 0x002fc40000000000 */
[----:B------:R-:W-:Y:S02]  /*11250*/  SEL R6, R27, R36, P0 ;  /* 0x000000241b067207 */ /* 0x000fe40000000000 */
[----:B------:R-:W-:Y:S02]  /*11260*/  SEL R5, R66, R37, P0 ;  /* 0x0000002542057207 */ /* 0x000fe40000000000 */
[----:B------:R-:W-:Y:S02]  /*11270*/  SEL R7, R37, R66, P0 ;  /* 0x0000004225077207 */ /* 0x000fe40000000000 */
[----:B----4-:R-:W-:Y:S02]  /*11280*/  SEL R8, R44, R29, P0 ;  /* 0x0000001d2c087207 */ /* 0x010fe40000000000 */
[----:B------:R-:W-:Y:S02]  /*11290*/  SEL R10, R29, R44, P0 ;  /* 0x0000002c1d0a7207 */ /* 0x000fe40000000000 */
[----:B------:R-:W-:-:S02]  /*112a0*/  SEL R9, R68, R39, P0 ;  /* 0x0000002744097207 */ /* 0x000fc40000000000 */
[----:B------:R-:W-:Y:S02]  /*112b0*/  SEL R11, R39, R68, P0 ;  /* 0x00000044270b7207 */ /* 0x000fe40000000000 */
[----:B0-----:R-:W-:Y:S02]  /*112c0*/  SEL R12, R52, R31, P0 ;  /* 0x0000001f340c7207 */ /* 0x001fe40000000000 */
[----:B------:R-:W-:Y:S02]  /*112d0*/  SEL R14, R31, R52, P0 ;  /* 0x000000341f0e7207 */ /* 0x000fe40000000000 */
[----:B------:R-:W-:Y:S02]  /*112e0*/  SEL R13, R70, R41, P0 ;  /* 0x00000029460d7207 */ /* 0x000fe40000000000 */
[----:B------:R-:W-:Y:S01]  /*112f0*/  SEL R15, R41, R70, P0 ;  /* 0x00000046290f7207 */ /* 0x000fe20000000000 */
[----:B------:R0:W-:Y:S04]  /*11300*/  STSM.16.M88.4 [R45], R4 ;  /* 0x000000042d007844 */ /* 0x0001e80000000200 */
[----:B------:R-:W-:Y:S04]  /*11310*/  STSM.16.M88.4 [R43], R8 ;  /* 0x000000082b007844 */ /* 0x000fe80000000200 */
[----:B------:R1:W-:Y:S01]  /*11320*/  STSM.16.M88.4 [R21], R12 ;  /* 0x0000000c15007844 */ /* 0x0003e20000000200 */
[----:B------:R-:W-:Y:S01]  /*11330*/  IMAD.MOV.U32 R20, RZ, RZ, RZ ;  /* 0x000000ffff147224 */ /* 0x000fe200078e00ff */
[----:B------:R-:W-:Y:S01]  /*11340*/  BAR.SYNC.DEFER_BLOCKING 0x1, 0x180 ;  /* 0x0046000000007b1d */ /* 0x000fe20000010000 */
[----:B--2---:R-:W-:-:S04]  /*11350*/  IADD3 R26, P1, R59, UR4, RZ ;  /* 0x000000043b1a7c10 */ /* 0x004fc8000ff3e0ff */
[----:B---3--:R-:W-:Y:S01]  /*11360*/  IADD3.X R27, R57, UR5, RZ, P1, !PT ;  /* 0x00000005391b7c10 */ /* 0x008fe20008ffe4ff */
[----:B------:R-:W-:Y:S02]  /*11370*/  ULDC.64 UR4, c[0x0][0xc08] ;  /* 0x0003020000047ab9 */ /* 0x000fe40000000a00 */
[----:B------:R-:W-:Y:S02]  /*11380*/  ISETP.NE.U32.AND P0, PT, RZ, UR4, PT ;  /* 0x00000004ff007c0c */ /* 0x000fe4000bf05070 */
[----:B------:R2:W5:Y:S02]  /*11390*/  @P2 LDG.E R20, desc[UR42][R26.64] ;  /* 0x0000002a1a142981 */ /* 0x000564000c1e1900 */
[----:B------:R-:W-:-:S13]  /*113a0*/  ISETP.NE.AND.EX P0, PT, RZ, UR5, PT, P0 ;  /* 0x00000005ff007c0c */ /* 0x000fda000bf05300 */
[----:B0-----:R-:W-:Y:S01]  /*113b0*/  @P0 IADD3 R4, P3, R59, UR4, RZ ;  /* 0x000000043b040c10 */ /* 0x001fe2000ff7e0ff */
[----:B------:R-:W-:Y:S02]  /*113c0*/  ULDC UR4, c[0x0][0xa88] ;  /* 0x0002a20000047ab9 */ /* 0x000fe40000000800 */
[----:B------:R-:W-:Y:S01]  /*113d0*/  IMAD.U32 R38, RZ, RZ, UR4 ;  /* 0x00000004ff267e24 */ /* 0x000fe2000f8e00ff */
[----:B------:R-:W-:-:S05]  /*113e0*/  @P0 IADD3.X R5, R57, UR5, RZ, P3, !PT ;  /* 0x0000000539050c10 */ /* 0x000fca0009ffe4ff */
[----:B------:R2:W5:Y:S01]  /*113f0*/  @P0 LDG.E R38, desc[UR42][R4.64] ;  /* 0x0000002a04260981 */ /* 0x000562000c1e1900 */
[----:B------:R-:W-:-:S13]  /*11400*/  ISETP.NE.AND P1, PT, R3, 0x1, PT ;  /* 0x000000010300780c */ /* 0x000fda0003f25270 */
[----:B------:R-:W0:Y:S08]  /*11410*/  @P1 LDC R6, c[0x0][0xbec] ;  /* 0x0002fb00ff061b82 */ /* 0x000e300000000800 */
[----:B------:R-:W3:Y:S01]  /*11420*/  @P1 LDC R29, c[0x0][0xbf0] ;  /* 0x0002fc00ff1d1b82 */ /* 0x000ee20000000800 */
[----:B-1----:R-:W-:Y:S01]  /*11430*/  IMAD R13, R53, 0xc0, R55 ;  /* 0x000000c0350d7824 */ /* 0x002fe200078e0237 */
[----:B0-23--:R-:W-:Y:S06]  /*11440*/  @P0 BRA `(.L_x_421) ;  /* 0x0000000000100947 */ /* 0x00dfec0003800000 */
[----:B------:R-:W-:Y:S05]  /*11450*/  @!P2 BRA `(.L_x_421) ;  /* 0x00000000000ca947 */ /* 0x000fea0003800000 */
[----:B------:R-:W2:Y:S04]  /*11460*/  LDG.E R5, desc[UR42][R26.64] ;  /* 0x0000002a1a057981 */ /* 0x000ea8000c1e1900 */
[----:B-----5:R-:W2:Y:S02]  /*11470*/  LDG.E R38, desc[UR42][R26.64+0x4] ;  /* 0x0000042a1a267981 */ /* 0x020ea4000c1e1900 */
[----:B--2---:R-:W-:-:S07]  /*11480*/  IMAD.IADD R38, R38, 0x1, -R5 ;  /* 0x0000000126267824 */ /* 0x004fce00078e0a05 */
.L_x_421:
[----:B------:R-:W2:Y:S01]  /*11490*/  LDL.LU R5, [R1+0x20] ;  /* 0x0000200001057983 */ /* 0x000ea20000300800 */
[----:B------:R-:W-:Y:S01]  /*114a0*/  ULDC.64 UR4, c[0x0][0xb90] ;  /* 0x0002e40000047ab9 */ /* 0x000fe20000000a00 */
[----:B------:R-:W0:Y:S01]  /*114b0*/  S2R R4, SR_TID.X ;  /* 0x0000000000047919 */ /* 0x000e220000002100 */
[----:B------:R-:W1:Y:S01]  /*114c0*/  S2R R14, SR_TID.X ;  /* 0x00000000000e7919 */ /* 0x000e620000002100 */
[----:B-----5:R-:W-:Y:S01]  /*114d0*/  SHF.R.S32.HI R21, RZ, 0x1f, R20 ;  /* 0x0000001fff157819 */ /* 0x020fe20000011414 */
[----:B------:R-:W-:Y:S01]  /*114e0*/  IMAD.MOV.U32 R7, RZ, RZ, R13 ;  /* 0x000000ffff077224 */ /* 0x000fe200078e000d */
[----:B------:R-:W3:Y:S01]  /*114f0*/  @P1 LDC R45, c[0x0][0xbec] ;  /* 0x0002fb00ff2d1b82 */ /* 0x000ee20000000800 */
[----:B------:R-:W4:Y:S04]  /*11500*/  LDL.LU R10, [R1+0x38] ;  /* 0x00003800010a7983 */ /* 0x000f280000300800 */
[----:B------:R-:W3:Y:S04]  /*11510*/  LDL.LU R44, [R1+0x28] ;  /* 0x00002800012c7983 */ /* 0x000ee80000300800 */
[----:B------:R-:W4:Y:S04]  /*11520*/  LDL R49, [R1+0x24] ;  /* 0x0000240001317983 */ /* 0x000f280000100800 */
[----:B------:R-:W4:Y:S01]  /*11530*/  LDL R15, [R1+0x58] ;  /* 0x00005800010f7983 */ /* 0x000f220000100800 */
[----:B------:R-:W-:-:S03]  /*11540*/  IMAD R38, R38, R3, RZ ;  /* 0x0000000326267224 */ /* 0x000fc600078e02ff */
[----:B------:R0:W5:Y:S02]  /*11550*/  LDL R48, [R1+0x6c] ;  /* 0x00006c0001307983 */ /* 0x0001640000100800 */
[----:B0-----:R-:W-:-:S04]  /*11560*/  IADD3 R47, R4, -0x80, RZ ;  /* 0xffffff80042f7810 */ /* 0x001fc80007ffe0ff */
[----:B------:R-:W-:Y:S01]  /*11570*/  SHF.R.S32.HI R50, RZ, 0x1f, R47 ;  /* 0x0000001fff327819 */ /* 0x000fe2000001142f */
[----:B------:R-:W-:-:S03]  /*11580*/  @P1 IMAD.HI.U32 R4, R13, R6, RZ ;  /* 0x000000060d041227 */ /* 0x000fc600078e00ff */
[----:B------:R-:W-:Y:S02]  /*11590*/  LEA.HI R50, R50, R47, RZ, 0x2 ;  /* 0x0000002f32327211 */ /* 0x000fe400078f10ff */
[----:B------:R-:W-:Y:S02]  /*115a0*/  @P1 SHF.R.U32.HI R7, RZ, R29, R4 ;  /* 0x0000001dff071219 */ /* 0x000fe40000011604 */
[----:B------:R-:W-:-:S03]  /*115b0*/  SHF.R.S32.HI R50, RZ, 0x2, R50 ;  /* 0x00000002ff327819 */ /* 0x000fc60000011432 */
[----:B------:R-:W-:Y:S02]  /*115c0*/  IMAD.MOV R6, RZ, RZ, -R7 ;  /* 0x000000ffff067224 */ /* 0x000fe400078e0a07 */
[----:B-1----:R-:W-:-:S05]  /*115d0*/  VIADD R30, R14, 0xffffff80 ;  /* 0xffffff800e1e7836 */ /* 0x002fca0000000000 */
[----:B------:R-:W-:-:S04]  /*115e0*/  SHF.R.S32.HI R14, RZ, 0x1f, R30 ;  /* 0x0000001fff0e7819 */ /* 0x000fc8000001141e */
[----:B------:R-:W-:-:S04]  /*115f0*/  LEA.HI R14, R14, R30, RZ, 0x7 ;  /* 0x0000001e0e0e7211 */ /* 0x000fc800078f38ff */
[----:B------:R-:W-:-:S05]  /*11600*/  LOP3.LUT R14, R14, 0xffffff80, RZ, 0xc0, !PT ;  /* 0xffffff800e0e7812 */ /* 0x000fca00078ec0ff */
[----:B------:R-:W-:Y:S01]  /*11610*/  IMAD.IADD R14, R30, 0x1, -R14 ;  /* 0x000000011e0e7824 */ /* 0x000fe200078e0a0e */
[----:B------:R-:W-:-:S04]  /*11620*/  SHF.R.S32.HI R46, RZ, 0x1f, R47 ;  /* 0x0000001fff2e7819 */ /* 0x000fc8000001142f */
[----:B------:R-:W-:-:S04]  /*11630*/  LEA.HI R46, R46, R47, RZ, 0x2 ;  /* 0x0000002f2e2e7211 */ /* 0x000fc800078f10ff */
[----:B------:R-:W-:-:S05]  /*11640*/  LOP3.LUT R46, R46, 0xfffffffc, RZ, 0xc0, !PT ;  /* 0xfffffffc2e2e7812 */ /* 0x000fca00078ec0ff */
[----:B------:R-:W-:Y:S02]  /*11650*/  IMAD.IADD R46, R47, 0x1, -R46 ;  /* 0x000000012f2e7824 */ /* 0x000fe400078e0a2e */
[----:B------:R0:W5:Y:S01]  /*11660*/  LDL R47, [R1+0x40] ;  /* 0x00004000012f7983 */ /* 0x0001620000100800 */
[----:B--2---:R-:W-:Y:S01]  /*11670*/  IMAD.MOV.U32 R8, RZ, RZ, R5 ;  /* 0x000000ffff087224 */ /* 0x004fe200078e0005 */
[----:B---3--:R-:W-:-:S05]  /*11680*/  SHF.R.S32.HI R39, RZ, 0x1f, R44 ;  /* 0x0000001fff277819 */ /* 0x008fca000001142c */
[----:B------:R-:W-:-:S04]  /*11690*/  IMAD R5, R39, UR4, RZ ;  /* 0x0000000427057c24 */ /* 0x000fc8000f8e02ff */
[C---:B------:R-:W-:Y:S02]  /*116a0*/  IMAD R11, R44.reuse, UR5, R5 ;  /* 0x000000052c0b7c24 */ /* 0x040fe4000f8e0205 */
[----:B------:R-:W-:Y:S01]  /*116b0*/  IMAD.WIDE.U32 R4, R44, UR4, R20 ;  /* 0x000000042c047c25 */ /* 0x000fe2000f8e0014 */
[----:B----4-:R-:W-:Y:S01]  /*116c0*/  SEL R37, R10, RZ, !P2 ;  /* 0x000000ff0a257207 */ /* 0x010fe20005000000 */
[----:B------:R-:W-:Y:S01]  /*116d0*/  ULDC.64 UR4, c[0x0][0xb98] ;  /* 0x0002e60000047ab9 */ /* 0x000fe20000000a00 */
[----:B------:R-:W-:Y:S01]  /*116e0*/  SEL R36, R8, RZ, !P2 ;  /* 0x000000ff08247207 */ /* 0x000fe20005000000 */
[----:B------:R-:W-:Y:S02]  /*116f0*/  IMAD R9, R50, 0x20, R49 ;  /* 0x0000002032097824 */ /* 0x000fe400078e0231 */
[----:B------:R-:W-:Y:S02]  /*11700*/  IMAD.IADD R5, R5, 0x1, R11 ;  /* 0x0000000105057824 */ /* 0x000fe400078e020b */
[----:B------:R-:W-:-:S04]  /*11710*/  IMAD.WIDE R24, R9, 0x2, R24 ;  /* 0x0000000209187825 */ /* 0x000fc800078e0218 */
[----:B------:R-:W-:Y:S02]  /*11720*/  IMAD R9, R3, R6, R13 ;  /* 0x0000000603097224 */ /* 0x000fe400078e020d */
[----:B------:R-:W-:Y:S02]  /*11730*/  IMAD R11, R37, UR4, RZ ;  /* 0x00000004250b7c24 */ /* 0x000fe4000f8e02ff */
[----:B------:R-:W-:Y:S01]  /*11740*/  IMAD.WIDE.U32 R4, R36, UR4, R4 ;  /* 0x0000000424047c25 */ /* 0x000fe2000f8e0004 */
[----:B------:R-:W-:-:S03]  /*11750*/  SHF.R.S32.HI R6, RZ, 0x1f, R9 ;  /* 0x0000001fff067819 */ /* 0x000fc60000011409 */
[----:B------:R-:W-:Y:S01]  /*11760*/  IMAD R10, R36, UR5, R11 ;  /* 0x00000005240a7c24 */ /* 0x000fe2000f8e020b */
[----:B------:R-:W-:Y:S01]  /*11770*/  SHF.R.S32.HI R11, RZ, 0x1f, R7 ;  /* 0x0000001fff0b7819 */ /* 0x000fe20000011407 */
[----:B------:R-:W-:Y:S01]  /*11780*/  ULDC.64 UR4, c[0x0][0xb88] ;  /* 0x0002e20000047ab9 */ /* 0x000fe20000000a00 */
[----:B------:R-:W-:Y:S02]  /*11790*/  IADD3 R4, P0, R7, R4, RZ ;  /* 0x0000000407047210 */ /* 0x000fe40007f1e0ff */
[----:B------:R-:W-:Y:S01]  /*117a0*/  IADD3 R13, P2, R24, 0x1800, RZ ;  /* 0x00001800180d7810 */ /* 0x000fe20007f5e0ff */
[----:B------:R-:W-:Y:S01]  /*117b0*/  IMAD R6, R6, UR4, RZ ;  /* 0x0000000406067c24 */ /* 0x000fe2000f8e02ff */
[----:B------:R-:W-:Y:S02]  /*117c0*/  IADD3.X R5, R11, R5, R10, P0, !PT ;  /* 0x000000050b057210 */ /* 0x000fe400007fe40a */
[----:B------:R-:W-:Y:S01]  /*117d0*/  LOP3.LUT R8, R13, 0x180, RZ, 0xc0, !PT ;  /* 0x000001800d087812 */ /* 0x000fe200078ec0ff */
[----:B------:R-:W-:-:S02]  /*117e0*/  IMAD R7, R9, UR5, R6 ;  /* 0x0000000509077c24 */ /* 0x000fc4000f8e0206 */
[----:B------:R-:W-:Y:S01]  /*117f0*/  IMAD.WIDE.U32 R4, R9, UR4, R4 ;  /* 0x0000000409047c25 */ /* 0x000fe2000f8e0004 */
[----:B------:R-:W-:Y:S01]  /*11800*/  SHF.R.U64 R8, R8, 0x3, RZ ;  /* 0x0000000308087819 */ /* 0x000fe200000012ff */
[----:B------:R-:W-:Y:S02]  /*11810*/  ULDC.64 UR4, c[0x0][0xb50] ;  /* 0x0002d40000047ab9 */ /* 0x000fe40000000a00 */
[----:B------:R-:W-:Y:S01]  /*11820*/  IMAD.IADD R5, R5, 0x1, R7 ;  /* 0x0000000105057824 */ /* 0x000fe200078e0207 */
[----:B------:R-:W-:Y:S02]  /*11830*/  LEA R6, P0, R4, UR4, 0x2 ;  /* 0x0000000404067c11 */ /* 0x000fe4000f8010ff */
[----:B------:R-:W-:Y:S02]  /*11840*/  LOP3.LUT R8, R8, R13, RZ, 0x3c, !PT ;  /* 0x0000000d08087212 */ /* 0x000fe400078e3cff */
[----:B------:R-:W-:Y:S02]  /*11850*/  IADD3 R13, P6, R24, 0x3000, RZ ;  /* 0x00003000180d7810 */ /* 0x000fe40007fde0ff */
[----:B------:R-:W-:Y:S01]  /*11860*/  LEA.HI.X R4, R4, UR5, R5, 0x2, P0 ;  /* 0x0000000504047c11 */ /* 0x000fe200080f1405 */
[----:B------:R-:W-:Y:S01]  /*11870*/  SHFL.IDX PT, R40, R6, RZ, 0x1c1f ;  /* 0x001c1fff06287589 */ /* 0x000fe200000e0000 */
[----:B------:R-:W-:Y:S01]  /*11880*/  LOP3.LUT R12, R13, 0x180, RZ, 0xc0, !PT ;  /* 0x000001800d0c7812 */ /* 0x000fe200078ec0ff */
[----:B------:R-:W-:Y:S01]  /*11890*/  IMAD.X R9, RZ, RZ, R25, P2 ;  /* 0x000000ffff097224 */ /* 0x000fe200010e0619 */
[----:B------:R-:W-:Y:S01]  /*118a0*/  ULDC.64 UR4, c[0x0][0xaa0] ;  /* 0x0002a80000047ab9 */ /* 0x000fe20000000a00 */
[----:B------:R-:W1:Y:S01]  /*118b0*/  SHFL.IDX PT, R41, R4, RZ, 0x1c1f ;  /* 0x001c1fff04297589 */ /* 0x000e6200000e0000 */
[----:B------:R-:W-:-:S02]  /*118c0*/  SHF.R.U64 R12, R12, 0x3, RZ ;  /* 0x000000030c0c7819 */ /* 0x000fc400000012ff */
[----:B------:R-:W-:Y:S02]  /*118d0*/  LOP3.LUT P0, RZ, R14, 0x3, RZ, 0xc0, !PT ;  /* 0x000000030eff7812 */ /* 0x000fe4000780c0ff */
[----:B------:R-:W-:Y:S01]  /*118e0*/  LOP3.LUT R12, R12, R13, RZ, 0x3c, !PT ;  /* 0x0000000d0c0c7212 */ /* 0x000fe200078e3cff */
[----:B------:R-:W-:Y:S01]  /*118f0*/  IMAD R13, R53, 0xc0, R15 ;  /* 0x000000c0350d7824 */ /* 0x000fe200078e020f */
[----:B------:R-:W-:Y:S04]  /*11900*/  SHFL.IDX PT, R42, R6, 0x1, 0x1c1f ;  /* 0x003c1f00062a7f89 */ /* 0x000fe800000e0000 */
[----:B------:R-:W2:Y:S01]  /*11910*/  SHFL.IDX PT, R43, R4, 0x1, 0x1c1f ;  /* 0x003c1f00042b7f89 */ /* 0x000ea200000e0000 */
[C---:B------:R-:W-:Y:S01]  /*11920*/  ISETP.GE.OR P2, PT, R13.reuse, R38, P0 ;  /* 0x000000260d00720c */ /* 0x040fe20000746670 */
[----:B------:R-:W-:-:S02]  /*11930*/  VIADD R5, R13, 0x8 ;  /* 0x000000080d057836 */ /* 0x000fc40000000000 */
[----:B------:R-:W-:-:S03]  /*11940*/  IMAD R21, R21, UR4, RZ ;  /* 0x0000000415157c24 */ /* 0x000fc6000f8e02ff */
[----:B------:R-:W-:-:S07]  /*11950*/  ISETP.GE.OR P0, PT, R5, R38, P0 ;  /* 0x000000260500720c */ /* 0x000fce0000706670 */
[----:B-1----:R1:W-:Y:S02]  /*11960*/  @!P2 ST.E desc[UR42][R40.64], R2 ;  /* 0x000000022800a985 */ /* 0x0023e4000c10192a */
[C---:B-1----:R-:W-:Y:S02]  /*11970*/  IMAD R41, R20.reuse, UR5, R21 ;  /* 0x0000000514297c24 */ /* 0x042fe4000f8e0215 */
[----:B------:R-:W-:Y:S01]  /*11980*/  IMAD.WIDE.U32 R20, R20, UR4, RZ ;  /* 0x0000000414147c25 */ /* 0x000fe2000f8e00ff */
[----:B------:R-:W-:-:S03]  /*11990*/  ULDC.64 UR4, c[0x0][0xae8] ;  /* 0x0002ba0000047ab9 */ /* 0x000fc60000000a00 */
[----:B------:R-:W-:Y:S02]  /*119a0*/  IMAD.IADD R21, R21, 0x1, R41 ;  /* 0x0000000115157824 */ /* 0x000fe400078e0229 */
[----:B------:R-:W-:Y:S01]  /*119b0*/  IMAD R39, R39, UR4, RZ ;  /* 0x0000000427277c24 */ /* 0x000fe2000f8e02ff */
[----:B--2---:R1:W-:Y:S01]  /*119c0*/  @!P0 ST.E desc[UR42][R42.64], R0 ;  /* 0x000000002a008985 */ /* 0x0043e2000c10192a */
[----:B------:R-:W-:-:S04]  /*119d0*/  IMAD.WIDE.U32 R20, R44, UR4, R20 ;  /* 0x000000042c147c25 */ /* 0x000fc8000f8e0014 */
[----:B------:R-:W-:Y:S01]  /*119e0*/  IMAD R39, R44, UR5, R39 ;  /* 0x000000052c277c24 */ /* 0x000fe2000f8e0227 */
[C---:B------:R-:W-:Y:S01]  /*119f0*/  IADD3 R27, P5, R24.reuse, 0x4800, RZ ;  /* 0x00004800181b7810 */ /* 0x040fe20007fbe0ff */
[----:B------:R0:W5:Y:S01]  /*11a00*/  LDL R44, [R1+0x44] ;  /* 0x00004400012c7983 */ /* 0x0001620000100800 */
[----:B------:R-:W-:Y:S01]  /*11a10*/  IADD3 R29, P4, R24, 0x6000, RZ ;  /* 0x00006000181d7810 */ /* 0x000fe20007f9e0ff */
[----:B-1----:R-:W-:Y:S01]  /*11a20*/  IMAD R0, R46, 0x60, R50 ;  /* 0x000000602e007824 */ /* 0x002fe200078e0232 */
[----:B------:R-:W1:Y:S01]  /*11a30*/  @P1 LDC R43, c[0x0][0xbf0] ;  /* 0x0002fc00ff2b1b82 */ /* 0x000e620000000800 */
[----:B------:R0:W5:Y:S01]  /*11a40*/  LDL R46, [R1+0x68] ;  /* 0x00006800012e7983 */ /* 0x0001620000100800 */
[----:B------:R-:W-:Y:S01]  /*11a50*/  IADD3 R7, P3, R24, 0x7800, RZ ;  /* 0x0000780018077810 */ /* 0x000fe20007f7e0ff */
[----:B------:R-:W-:Y:S01]  /*11a60*/  IMAD R40, R53, 0xc0, R0 ;  /* 0x000000c035287824 */ /* 0x000fe200078e0200 */
[----:B------:R-:W-:Y:S01]  /*11a70*/  LOP3.LUT R26, R27, 0x180, RZ, 0xc0, !PT ;  /* 0x000001801b1a7812 */ /* 0x000fe200078ec0ff */
[----:B------:R-:W-:-:S02]  /*11a80*/  ULDC.64 UR4, c[0x0][0xaf0] ;  /* 0x0002bc0000047ab9 */ /* 0x000fc40000000a00 */
[----:B------:R-:W-:Y:S01]  /*11a90*/  @P1 IMAD.HI.U32 R0, R40, R45, RZ ;  /* 0x0000002d28001227 */ /* 0x000fe200078e00ff */
[----:B------:R-:W-:Y:S02]  /*11aa0*/  LOP3.LUT R28, R29, 0x180, RZ, 0xc0, !PT ;  /* 0x000001801d1c7812 */ /* 0x000fe400078ec0ff */
[----:B------:R-:W-:Y:S01]  /*11ab0*/  LOP3.LUT R11, R24, 0x180, RZ, 0xc0, !PT ;  /* 0x00000180180b7812 */ /* 0x000fe200078ec0ff */
[----:B------:R-:W-:Y:S01]  /*11ac0*/  IMAD.IADD R21, R21, 0x1, R39 ;  /* 0x0000000115157824 */ /* 0x000fe200078e0227 */
[----:B------:R-:W-:Y:S01]  /*11ad0*/  LOP3.LUT R6, R7, 0x180, RZ, 0xc0, !PT ;  /* 0x0000018007067812 */ /* 0x000fe200078ec0ff */
[----:B------:R-:W-:Y:S01]  /*11ae0*/  IMAD.MOV.U32 R39, RZ, RZ, R40 ;  /* 0x000000ffff277224 */ /* 0x000fe200078e0028 */
[----:B------:R-:W-:Y:S01]  /*11af0*/  SHF.R.U64 R26, R26, 0x3, RZ ;  /* 0x000000031a1a7819 */ /* 0x000fe200000012ff */
[----:B------:R-:W-:Y:S01]  /*11b00*/  IMAD R37, R37, UR4, RZ ;  /* 0x0000000425257c24 */ /* 0x000fe2000f8e02ff */
[----:B------:R-:W-:Y:S02]  /*11b10*/  SHF.R.U64 R28, R28, 0x3, RZ ;  /* 0x000000031c1c7819 */ /* 0x000fe400000012ff */
[----:B------:R-:W-:-:S02]  /*11b20*/  SHF.R.U64 R11, R11, 0x3, RZ ;  /* 0x000000030b0b7819 */ /* 0x000fc400000012ff */
[----:B------:R-:W-:Y:S02]  /*11b30*/  SHF.R.U64 R6, R6, 0x3, RZ ;  /* 0x0000000306067819 */ /* 0x000fe400000012ff */
[----:B-1----:R-:W-:Y:S01]  /*11b40*/  @P1 SHF.R.U32.HI R39, RZ, R43, R0 ;  /* 0x0000002bff271219 */ /* 0x002fe20000011600 */
[----:B------:R-:W-:Y:S01]  /*11b50*/  IMAD R41, R36, UR5, R37 ;  /* 0x0000000524297c24 */ /* 0x000fe2000f8e0225 */
[----:B------:R-:W-:Y:S02]  /*11b60*/  LOP3.LUT R26, R26, R27, RZ, 0x3c, !PT ;  /* 0x0000001b1a1a7212 */ /* 0x000fe400078e3cff */
[--C-:B------:R-:W-:Y:S01]  /*11b70*/  SHF.R.S32.HI R0, RZ, 0x1f, R39.reuse ;  /* 0x0000001fff007819 */ /* 0x100fe20000011427 */
[----:B------:R-:W-:Y:S01]  /*11b80*/  IMAD.MOV R2, RZ, RZ, -R39 ;  /* 0x000000ffff027224 */ /* 0x000fe200078e0a27 */
[----:B------:R-:W-:Y:S01]  /*11b90*/  LOP3.LUT R28, R28, R29, RZ, 0x3c, !PT ;  /* 0x0000001d1c1c7212 */ /* 0x000fe200078e3cff */
[--C-:B------:R-:W-:Y:S01]  /*11ba0*/  IMAD.X R13, RZ, RZ, R25.reuse, P6 ;  /* 0x000000ffff0d7224 */ /* 0x100fe200030e0619 */
[----:B------:R-:W-:Y:S01]  /*11bb0*/  LOP3.LUT R4, R11, R24, RZ, 0x3c, !PT ;  /* 0x000000180b047212 */ /* 0x000fe200078e3cff */
[--C-:B------:R-:W-:Y:S01]  /*11bc0*/  IMAD.X R29, RZ, RZ, R25.reuse, P4 ;  /* 0x000000ffff1d7224 */ /* 0x100fe200020e0619 */
[----:B------:R-:W-:Y:S01]  /*11bd0*/  IADD3.X R27, RZ, R25, RZ, P5, !PT ;  /* 0x00000019ff1b7210 */ /* 0x000fe20002ffe4ff */
[--C-:B------:R-:W-:Y:S01]  /*11be0*/  IMAD.X R33, RZ, RZ, R25.reuse, P3 ;  /* 0x000000ffff217224 */ /* 0x100fe200018e0619 */
[----:B------:R-:W-:Y:S01]  /*11bf0*/  LOP3.LUT R32, R6, R7, RZ, 0x3c, !PT ;  /* 0x0000000706207212 */ /* 0x000fe200078e3cff */
[----:B------:R-:W-:Y:S01]  /*11c00*/  IMAD.MOV.U32 R5, RZ, RZ, R25 ;  /* 0x000000ffff057224 */ /* 0x000fe200078e0019 */
[----:B------:R-:W5:Y:S01]  /*11c10*/  LD.E.128 R8, desc[UR42][R8.64] ;  /* 0x0000002a08087980 */ /* 0x000f62000c101d00 */
[----:B------:R-:W-:Y:S01]  /*11c20*/  IMAD.WIDE.U32 R36, R36, UR4, R20 ;  /* 0x0000000424247c25 */ /* 0x000fe2000f8e0014 */
[----:B------:R-:W-:-:S02]  /*11c30*/  ULDC.64 UR4, c[0x0][0xae0] ;  /* 0x0002b80000047ab9 */ /* 0x000fc40000000a00 */
[----:B------:R-:W5:Y:S01]  /*11c40*/  LD.E.128 R12, desc[UR42][R12.64] ;  /* 0x0000002a0c0c7980 */ /* 0x000f62000c101d00 */
[----:B------:R-:W-:Y:S02]  /*11c50*/  IMAD R0, R0, UR4, RZ ;  /* 0x0000000400007c24 */ /* 0x000fe4000f8e02ff */
[----:B------:R-:W-:Y:S01]  /*11c60*/  IMAD R21, R3, R2, R40 ;  /* 0x0000000203157224 */ /* 0x000fe200078e0228 */
[----:B------:R-:W5:Y:S01]  /*11c70*/  LD.E.128 R4, desc[UR42][R4.64] ;  /* 0x0000002a04047980 */ /* 0x000f62000c101d00 */
[----:B------:R-:W-:Y:S02]  /*11c80*/  IMAD.IADD R37, R37, 0x1, R41 ;  /* 0x0000000125257824 */ /* 0x000fe400078e0229 */
[----:B------:R-:W-:Y:S01]  /*11c90*/  IMAD R41, R39, UR5, R0 ;  /* 0x0000000527297c24 */ /* 0x000fe2000f8e0200 */
[----:B------:R-:W5:Y:S01]  /*11ca0*/  LD.E.128 R24, desc[UR42][R26.64] ;  /* 0x0000002a1a187980 */ /* 0x000f62000c101d00 */
[----:B------:R-:W-:-:S03]  /*11cb0*/  SHF.R.S32.HI R0, RZ, 0x1f, R21 ;  /* 0x0000001fff007819 */ /* 0x000fc60000011415 */
[----:B------:R-:W5:Y:S01]  /*11cc0*/  LD.E.128 R28, desc[UR42][R28.64] ;  /* 0x0000002a1c1c7980 */ /* 0x000f62000c101d00 */
[----:B------:R-:W-:Y:S01]  /*11cd0*/  IMAD.WIDE.U32 R2, R39, UR4, R36 ;  /* 0x0000000427027c25 */ /* 0x000fe2000f8e0024 */
[----:B------:R-:W-:Y:S02]  /*11ce0*/  ULDC.64 UR4, c[0x0][0xad8] ;  /* 0x0002b60000047ab9 */ /* 0x000fe40000000a00 */
[----:B------:R-:W5:Y:S01]  /*11cf0*/  LD.E.128 R32, desc[UR42][R32.64] ;  /* 0x0000002a20207980 */ /* 0x000f62000c101d00 */
[----:B------:R-:W-:Y:S01]  /*11d00*/  @!PT LDS RZ, [RZ] ;  /* 0x00000000fffff984 */ /* 0x000fe20000000800 */
[----:B------:R-:W-:Y:S01]  /*11d10*/  @!PT LDS RZ, [RZ] ;  /* 0x00000000fffff984 */ /* 0x000fe20000000800 */
[----:B------:R-:W-:Y:S01]  /*11d20*/  @!PT LDS RZ, [RZ] ;  /* 0x00000000fffff984 */ /* 0x000fe20000000800 */
[----:B------:R-:W-:Y:S01]  /*11d30*/  @!PT LDS RZ, [RZ] ;  /* 0x00000000fffff984 */ /* 0x000fe20000000800 */
[----:B------:R1:W-:Y:S06]  /*11d40*/  MEMBAR.ALL.CTA ;  /* 0x0000000000007992 */ /* 0x0003ec0000008000 */
[----:B-1----:R-:W1:Y:S01]  /*11d50*/  FENCE.VIEW.ASYNC.S ;  /* 0x00000000000073c6 */ /* 0x002e620000000000 */
[----:B------:R-:W-:-:S02]  /*11d60*/  IMAD.IADD R3, R3, 0x1, R41 ;  /* 0x0000000103037824 */ /* 0x000fc400078e0229 */
[----:B------:R-:W-:Y:S02]  /*11d70*/  IMAD R0, R0, UR4, RZ ;  /* 0x0000000400007c24 */ /* 0x000fe4000f8e02ff */
[----:B------:R-:W-:Y:S02]  /*11d80*/  IMAD R43, R53, 0xc0, R50 ;  /* 0x000000c0352b7824 */ /* 0x000fe400078e0232 */
[C---:B------:R-:W-:Y:S02]  /*11d90*/  IMAD R37, R21.reuse, UR5, R0 ;  /* 0x0000000515257c24 */ /* 0x040fe4000f8e0200 */
[----:B------:R-:W-:Y:S01]  /*11da0*/  IMAD.WIDE.U32 R2, R21, UR4, R2 ;  /* 0x0000000415027c25 */ /* 0x000fe2000f8e0002 */
[----:B------:R-:W-:Y:S01]  /*11db0*/  ISETP.GE.AND P0, PT, R43, R38, PT ;  /* 0x000000262b00720c */ /* 0x000fe20003f06270 */
[----:B------:R-:W-:Y:S02]  /*11dc0*/  ULDC.64 UR4, c[0x0][0xa80] ;  /* 0x0002a00000047ab9 */ /* 0x000fe40000000a00 */
[----:B------:R-:W-:Y:S01]  /*11dd0*/  IMAD.IADD R3, R3, 0x1, R37 ;  /* 0x0000000103037824 */ /* 0x000fe200078e0225 */
[----:B------:R-:W-:-:S02]  /*11de0*/  LEA R39, P1, R2, UR4, 0x1 ;  /* 0x0000000402277c11 */ /* 0x000fc4000f8208ff */
[----:B------:R-:W-:Y:S02]  /*11df0*/  IADD3 R0, R16, 0x19c20, RZ ;  /* 0x00019c2010007810 */ /* 0x000fe40007ffe0ff */
[----:B------:R-:W-:Y:S02]  /*11e00*/  LEA.HI.X R42, R2, UR5, R3, 0x1, P1 ;  /* 0x00000005022a7c11 */ /* 0x000fe400088f0c03 */
[----:B------:R-:W-:Y:S01]  /*11e10*/  PRMT R0, RZ, 0x654, R0 ;  /* 0x00000654ff007816 */ /* 0x000fe20000000000 */
[----:B-1----:R0:W1:Y:S01]  /*11e20*/  SHFL.IDX PT, R20, R39, RZ, 0x1c1f ;  /* 0x001c1fff27147589 */ /* 0x00206200000e0000 */
[----:B------:R-:W-:Y:S02]  /*11e30*/  BSSY B1, `(.L_x_422) ;  /* 0x0000010000017945 */ /* 0x000fe40003800000 */
[----:B------:R0:W-:Y:S01]  /*11e40*/  SYNCS.ARRIVE.TRANS64.RED.A1T0 RZ, [R0+URZ], RZ ;  /* 0x000000ff00ff79a7 */ /* 0x0001e2000810043f */
[----:B------:R0:W2:Y:S01]  /*11e50*/  SHFL.IDX PT, R21, R42, RZ, 0x1c1f ;  /* 0x001c1fff2a157589 */ /* 0x0000a200000e0000 */
[----:B------:R-:W-:Y:S05]  /*11e60*/  @P0 BRA `(.L_x_423) ;  /* 0x0000000000300947 */ /* 0x000fea0003800000 */
[----:B------:R-:W-:Y:S02]  /*11e70*/  ULDC UR4, c[0x0][0xac8] ;  /* 0x0002b20000047ab9 */ /* 0x000fe40000000800 */
[----:B-----5:R-:W-:Y:S02]  /*11e80*/  ISETP.GE.AND P1, PT, R47, UR4, PT ;  /* 0x000000042f007c0c */ /* 0x020fe4000bf26270 */
[----:B------:R-:W-:Y:S02]  /*11e90*/  ISETP.GE.AND P2, PT, R44, UR4, PT ;  /* 0x000000042c007c0c */ /* 0x000fe4000bf46270 */
[----:B------:R-:W-:-:S09]  /*11ea0*/  ISETP.GE.AND P0, PT, R49, UR4, PT ;  /* 0x0000000431007c0c */ /* 0x000fd2000bf06270 */
[-C--:B-1----:R-:W-:Y:S02]  /*11eb0*/  @!P1 LEA R36, P3, R47, R20.reuse, 0x1 ;  /* 0x000000142f249211 */ /* 0x082fe400078608ff */
[C---:B------:R-:W-:Y:S02]  /*11ec0*/  @!P2 LEA R40, P4, R44.reuse, R20, 0x1 ;  /* 0x000000142c28a211 */ /* 0x040fe400078808ff */
[----:B--2---:R-:W-:Y:S01]  /*11ed0*/  @!P0 IMAD.WIDE R2, R49, 0x2, R20 ;  /* 0x0000000231028825 */ /* 0x004fe200078e0214 */
[-C--:B------:R-:W-:Y:S02]  /*11ee0*/  @!P1 LEA.HI.X R37, R47, R21.reuse, R48, 0x1, P3 ;  /* 0x000000152f259211 */ /* 0x080fe400018f0c30 */
[----:B------:R-:W-:Y:S02]  /*11ef0*/  @!P2 LEA.HI.X R41, R44, R21, R46, 0x1, P4 ;  /* 0x000000152c29a211 */ /* 0x000fe400020f0c2e */
[----:B------:R3:W-:Y:S04]  /*11f00*/  @!P0 ST.E.128 desc[UR42][R2.64], R4 ;  /* 0x0000000402008985 */ /* 0x0007e8000c101d2a */
[----:B------:R3:W-:Y:S04]  /*11f10*/  @!P1 ST.E.128 desc[UR42][R36.64], R12 ;  /* 0x0000000c24009985 */ /* 0x0007e8000c101d2a */
[----:B------:R3:W-:Y:S02]  /*11f20*/  @!P2 ST.E.128 desc[UR42][R40.64], R28 ;  /* 0x0000001c2800a985 */ /* 0x0007e4000c101d2a */
.L_x_423:
[----:B------:R-:W-:Y:S05]  /*11f30*/  BSYNC B1 ;  /* 0x0000000000017941 */ /* 0x000fea0003800000 */
.L_x_422:
[----:B---3--:R-:W-:Y:S01]  /*11f40*/  VIADD R3, R43, 0x60 ;  /* 0x000000602b037836 */ /* 0x008fe20000000000 */
[----:B-----5:R3:W4:Y:S04]  /*11f50*/  SHFL.IDX PT, R5, R42, 0x1, 0x1c1f ;  /* 0x003c1f002a057f89 */ /* 0x02072800000e0000 */
[----:B------:R-:W-:Y:S01]  /*11f60*/  ISETP.GE.AND P0, PT, R3, R38, PT ;  /* 0x000000260300720c */ /* 0x000fe20003f06270 */
[----:B------:R3:W0:-:S12]  /*11f70*/  SHFL.IDX PT, R4, R39, 0x1, 0x1c1f ;  /* 0x003c1f0027047f89 */ /* 0x00061800000e0000 */
[----:B---3--:R-:W-:Y:S05]  /*11f80*/  @P0 BRA `(.L_x_424) ;  /* 0x0000000800cc0947 */ /* 0x008fea0003800000 */
[----:B------:R-:W-:Y:S02]  /*11f90*/  ULDC UR4, c[0x0][0xac8] ;  /* 0x0002b20000047ab9 */ /* 0x000fe40000000800 */
[----:B------:R-:W-:Y:S02]  /*11fa0*/  ISETP.GE.AND P2, PT, R47, UR4, PT ;  /* 0x000000042f007c0c */ /* 0x000fe4000bf46270 */
[----:B------:R-:W-:-:S11]  /*11fb0*/  ISETP.GE.AND P1, PT, R49, UR4, PT ;  /* 0x0000000431007c0c */ /* 0x000fd6000bf26270 */
[----:B0-----:R-:W-:Y:S02]  /*11fc0*/  @!P2 LEA R6, P0, R47, R4, 0x1 ;  /* 0x000000042f06a211 */ /* 0x001fe400078008ff */
[----:B----4-:R-:W-:Y:S02]  /*11fd0*/  @!P1 IMAD.WIDE R2, R49, 0x2, R4 ;  /* 0x0000000231029825 */ /* 0x010fe400078e0204 */
[----:B------:R-:W-:Y:S02]  /*11fe0*/  @!P2 LEA.HI.X R7, R47, R5, R48, 0x1, P0 ;  /* 0x000000052f07a211 */ /* 0x000fe400000f0c30 */
[----:B------:R-:W-:Y:S01]  /*11ff0*/  ISETP.GE.AND P0, PT, R44, UR4, PT ;  /* 0x000000042c007c0c */ /* 0x000fe2000bf06270 */
[----:B------:R0:W-:Y:S04]  /*12000*/  @!P1 ST.E.128 desc[UR42][R2.64], R8 ;  /* 0x0000000802009985 */ /* 0x0001e8000c101d2a */
[----:B------:R0:W-:Y:S08]  /*12010*/  @!P2 ST.E.128 desc[UR42][R6.64], R24 ;  /* 0x000000180600a985 */ /* 0x0001f0000c101d2a */
[----:B------:R-:W-:Y:S05]  /*12020*/  @P0 BRA `(.L_x_424) ;  /* 0x0000000800a40947 */ /* 0x000fea0003800000 */
[----:B0-----:R-:W-:-:S04]  /*12030*/  LEA R2, P0, R44, R4, 0x1 ;  /* 0x000000042c027211 */ /* 0x001fc800078008ff */
[----:B------:R-:W-:-:S05]  /*12040*/  LEA.HI.X R3, R44, R5, R46, 0x1, P0 ;  /* 0x000000052c037211 */ /* 0x000fca00000f0c2e */
[----:B------:R0:W-:Y:S01]  /*12050*/  ST.E.128 desc[UR42][R2.64], R32 ;  /* 0x0000002002007985 */ /* 0x0001e2000c101d2a */
[----:B------:R-:W-:Y:S05]  /*12060*/  BRA `(.L_x_424) ;  /* 0x0000000800947947 */ /* 0x000fea0003800000 */
.L_x_420:
[----:B------:R-:W2:Y:S01]  /*12070*/  LDL.LU R4, [R1+0x2c] ;  /* 0x00002c0001047983 */ /* 0x000ea20000300800 */
[----:B------:R-:W-:Y:S01]  /*12080*/  ULDC.64 UR4, c[0x0][0xc00] ;  /* 0x0003000000047ab9 */ /* 0x000fe20000000a00 */
[----:B------:R-:W-:Y:S01]  /*12090*/  IMAD.MOV.U32 R6, RZ, RZ, RZ ;  /* 0x000000ffff067224 */ /* 0x000fe200078e00ff */
[----:B------:R-:W1:Y:S01]  /*120a0*/  LDC R25, c[0x0][0xbe8] ;  /* 0x0002fa00ff197b82 */ /* 0x000e620000000800 */
[----:B------:R-:W3:Y:S01]  /*120b0*/  LDL.LU R0, [R1+0x30] ;  /* 0x0000300001007983 */ /* 0x000ee20000300800 */
[----:B------:R-:W-:-:S04]  /*120c0*/  ISETP.NE.U32.AND P0, PT, RZ, UR4, PT ;  /* 0x00000004ff007c0c */ /* 0x000fc8000bf05070 */
[----:B------:R-:W-:Y:S02]  /*120d0*/  ISETP.NE.AND.EX P0, PT, RZ, UR5, PT, P0 ;  /* 0x00000005ff007c0c */ /* 0x000fe4000bf05300 */
[----:B--2---:R-:W-:-:S04]  /*120e0*/  IADD3 R2, P1, R4, UR4, RZ ;  /* 0x0000000404027c10 */ /* 0x004fc8000ff3e0ff */
[----:B---3--:R-:W-:Y:S01]  /*120f0*/  IADD3.X R3, R0, UR5, RZ, P1, !PT ;  /* 0x0000000500037c10 */ /* 0x008fe20008ffe4ff */
[----:B------:R-:W-:Y:S02]  /*12100*/  ULDC.64 UR4, c[0x0][0xc08] ;  /* 0x0003020000047ab9 */ /* 0x000fe40000000a00 */
[----:B------:R-:W-:-:S04]  /*12110*/  ISETP.NE.U32.AND P1, PT, RZ, UR4, PT ;  /* 0x00000004ff007c0c */ /* 0x000fc8000bf25070 */
[----:B------:R2:W5:Y:S01]  /*12120*/  @P0 LDG.E R6, desc[UR42][R2.64] ;  /* 0x0000002a02060981 */ /* 0x000562000c1e1900 */
[----:B------:R-:W-:Y:S01]  /*12130*/  ISETP.NE.AND.EX P1, PT, RZ, UR5, PT, P1 ;  /* 0x00000005ff007c0c */ /* 0x000fe2000bf25310 */
[----:B------:R-:W3:-:S12]  /*12140*/  S2R R7, SR_TID.X ;  /* 0x0000000000077919 */ /* 0x000ed80000002100 */
[----:B------:R-:W-:Y:S01]  /*12150*/  @P1 IADD3 R4, P2, R4, UR4, RZ ;  /* 0x0000000404041c10 */ /* 0x000fe2000ff5e0ff */
[----:B------:R-:W-:-:S03]  /*12160*/  ULDC UR4, c[0x0][0xa88] ;  /* 0x0002a20000047ab9 */ /* 0x000fc60000000800 */
[----:B------:R-:W-:Y:S01]  /*12170*/  @P1 IADD3.X R5, R0, UR5, RZ, P2, !PT ;  /* 0x0000000500051c10 */ /* 0x000fe200097fe4ff */
[----:B------:R-:W-:-:S06]  /*12180*/  IMAD.U32 R0, RZ, RZ, UR4 ;  /* 0x00000004ff007e24 */ /* 0x000fcc000f8e00ff */
[----:B------:R2:W5:Y:S01]  /*12190*/  @P1 LDG.E R0, desc[UR42][R4.64] ;  /* 0x0000002a04001981 */ /* 0x000562000c1e1900 */
[----:B-1----:R-:W-:Y:S01]  /*121a0*/  ISETP.NE.AND P2, PT, R25, 0x1, PT ;  /* 0x000000011900780c */ /* 0x002fe20003f45270 */
[----:B---3--:R-:W-:-:S12]  /*121b0*/  VIADD R30, R7, 0xffffff80 ;  /* 0xffffff80071e7836 */ /* 0x008fd80000000000 */
[----:B------:R-:W1:Y:S01]  /*121c0*/  @P2 LDC R27, c[0x0][0xbec] ;  /* 0x0002fb00ff1b2b82 */ /* 0x000e620000000800 */
[----:B------:R-:W-:Y:S01]  /*121d0*/  ISETP.GE.AND P3, PT, R30, 0xc0, PT ;  /* 0x000000c01e00780c */ /* 0x000fe20003f66270 */
[----:B--2---:R-:W-:-:S12]  /*121e0*/  @P1 BRA `(.L_x_425) ;  /* 0x0000000000101947 */ /* 0x004fd80003800000 */
[----:B------:R-:W-:Y:S05]  /*121f0*/  @!P0 BRA `(.L_x_425) ;  /* 0x00000000000c8947 */ /* 0x000fea0003800000 */
[----:B------:R-:W2:Y:S04]  /*12200*/  LDG.E R5, desc[UR42][R2.64] ;  /* 0x0000002a02057981 */ /* 0x000ea8000c1e1900 */
[----:B-----5:R-:W2:Y:S02]  /*12210*/  LDG.E R0, desc[UR42][R2.64+0x4] ;  /* 0x0000042a02007981 */ /* 0x020ea4000c1e1900 */
[----:B--2---:R-:W-:-:S07]  /*12220*/  IMAD.IADD R0, R0, 0x1, -R5 ;  /* 0x0000000100007824 */ /* 0x004fce00078e0a05 */
.L_x_425:
[----:B------:R-:W2:Y:S04]  /*12230*/  LDL.LU R3, [R1+0x20] ;  /* 0x0000200001037983 */ /* 0x000ea80000300800 */
[----:B------:R-:W3:Y:S04]  /*12240*/  LDL.LU R2, [R1+0x38] ;  /* 0x0000380001027983 */ /* 0x000ee80000300800 */
[----:B------:R-:W4:Y:S04]  /*12250*/  LDL R29, [R1+0x28] ;  /* 0x00002800011d7983 */ /* 0x000f280000100800 */
[----:B------:R0:W5:Y:S01]  /*12260*/  LDL R26, [R1+0x3c] ;  /* 0x00003c00011a7983 */ /* 0x0001620000100800 */
[----:B------:R-:W-:Y:S01]  /*12270*/  BSSY B1, `(.L_x_426) ;  /* 0x000002d000017945 */ /* 0x000fe20003800000 */
[----:B-----5:R-:W-:-:S02]  /*12280*/  SHF.R.S32.HI R11, RZ, 0x1f, R6 ;  /* 0x0000001fff0b7819 */ /* 0x020fc40000011406 */
[----:B--2---:R-:W-:Y:S02]  /*12290*/  SEL R13, R3, RZ, !P0 ;  /* 0x000000ff030d7207 */ /* 0x004fe40004000000 */
[----:B---3--:R-:W-:Y:S02]  /*122a0*/  SEL R12, R2, RZ, !P0 ;  /* 0x000000ff020c7207 */ /* 0x008fe40004000000 */
[----:B----4-:R-:W-:Y:S01]  /*122b0*/  SHF.R.S32.HI R10, RZ, 0x1f, R29 ;  /* 0x0000001fff0a7819 */ /* 0x010fe2000001141d */
[----:B0-----:R-:W-:Y:S06]  /*122c0*/  @P3 BRA `(.L_x_427) ;  /* 0x00000000009c3947 */ /* 0x001fec0003800000 */
[----:B------:R-:W0:Y:S01]  /*122d0*/  LDC R9, c[0x0][0xbe8] ;  /* 0x0002fa00ff097b82 */ /* 0x000e220000000800 */
[----:B------:R-:W-:-:S04]  /*122e0*/  IMAD R2, R26, 0xc0, R7 ;  /* 0x000000c01a027824 */ /* 0x000fc800078e0207 */
[----:B------:R-:W-:Y:S02]  /*122f0*/  VIADD R8, R2, 0xffffff80 ;  /* 0xffffff8002087836 */ /* 0x000fe40000000000 */
[----:B0-----:R-:W-:-:S05]  /*12300*/  IMAD R3, R0, R9, RZ ;  /* 0x0000000900037224 */ /* 0x001fca00078e02ff */
[----:B------:R-:W-:-:S13]  /*12310*/  ISETP.GE.AND P0, PT, R8, R3, PT ;  /* 0x000000030800720c */ /* 0x000fda0003f06270 */
[----:B------:R-:W-:Y:S05]  /*12320*/  @P0 BRA `(.L_x_427) ;  /* 0x0000000000840947 */ /* 0x000fea0003800000 */
[----:B------:R-:W-:Y:S01]  /*12330*/  ISETP.NE.AND P0, PT, R9, 0x1, PT ;  /* 0x000000010900780c */ /* 0x000fe20003f05270 */
[----:B------:R-:W-:Y:S01]  /*12340*/  ULDC.64 UR4, c[0x0][0xb90] ;  /* 0x0002e40000047ab9 */ /* 0x000fe20000000a00 */
[----:B------:R-:W-:Y:S02]  /*12350*/  IMAD.MOV.U32 R2, RZ, RZ, R6 ;  /* 0x000000ffff027224 */ /* 0x000fe400078e0006 */
[----:B------:R-:W-:Y:S02]  /*12360*/  IMAD R7, R10, UR4, RZ ;  /* 0x000000040a077c24 */ /* 0x000fe4000f8e02ff */
[----:B------:R-:W-:Y:S02]  /*12370*/  IMAD.MOV.U32 R3, RZ, RZ, R11 ;  /* 0x000000ffff037224 */ /* 0x000fe400078e000b */
[----:B------:R-:W-:Y:S02]  /*12380*/  IMAD.MOV.U32 R5, RZ, RZ, R8 ;  /* 0x000000ffff057224 */ /* 0x000fe400078e0008 */
[----:B------:R-:W-:-:S03]  /*12390*/  IMAD.WIDE.U32 R2, R29, UR4, R2 ;  /* 0x000000041d027c25 */ /* 0x000fc6000f8e0002 */
[----:B------:R-:W0:Y:S01]  /*123a0*/  @P0 LDC R15, c[0x0][0xbec] ;  /* 0x0002fb00ff0f0b82 */ /* 0x000e220000000800 */
[----:B------:R-:W-:Y:S01]  /*123b0*/  IMAD R7, R29, UR5, R7 ;  /* 0x000000051d077c24 */ /* 0x000fe2000f8e0207 */
[----:B------:R-:W-:-:S04]  /*123c0*/  ULDC.64 UR4, c[0x0][0xb98] ;  /* 0x0002e60000047ab9 */ /* 0x000fc80000000a00 */
[----:B------:R-:W-:Y:S02]  /*123d0*/  IADD3 R3, R3, R7, RZ ;  /* 0x0000000703037210 */ /* 0x000fe40007ffe0ff */
[----:B------:R-:W2:Y:S01]  /*123e0*/  @P0 LDC R21, c[0x0][0xbf0] ;  /* 0x0002fc00ff150b82 */ /* 0x000ea20000000800 */
[----:B------:R-:W-:-:S04]  /*123f0*/  IMAD.WIDE.U32 R2, R13, UR4, R2 ;  /* 0x000000040d027c25 */ /* 0x000fc8000f8e0002 */
[----:B0-----:R-:W-:-:S05]  /*12400*/  @P0 IMAD.HI.U32 R4, R8, R15, RZ ;  /* 0x0000000f08040227 */ /* 0x001fca00078e00ff */
[----:B--2---:R-:W-:Y:S01]  /*12410*/  @P0 SHF.R.U32.HI R5, RZ, R21, R4 ;  /* 0x00000015ff050219 */ /* 0x004fe20000011604 */
[----:B------:R-:W-:-:S03]  /*12420*/  IMAD R4, R12, UR4, RZ ;  /* 0x000000040c047c24 */ /* 0x000fc6000f8e02ff */
[----:B------:R-:W-:Y:S01]  /*12430*/  IADD3 R2, P0, R5, R2, RZ ;  /* 0x0000000205027210 */ /* 0x000fe20007f1e0ff */
[----:B------:R-:W-:-:S04]  /*12440*/  IMAD.MOV R7, RZ, RZ, -R5 ;  /* 0x000000ffff077224 */ /* 0x000fc800078e0a05 */
[----:B------:R-:W-:Y:S01]  /*12450*/  IMAD R7, R9, R7, R8 ;  /* 0x0000000709077224 */ /* 0x000fe200078e0208 */
[----:B------:R-:W-:Y:S01]  /*12460*/  SHF.R.S32.HI R9, RZ, 0x1f, R5 ;  /* 0x0000001fff097819 */ /* 0x000fe20000011405 */
[----:B------:R-:W-:Y:S01]  /*12470*/  IMAD R8, R13, UR5, R4 ;  /* 0x000000050d087c24 */ /* 0x000fe2000f8e0204 */
[----:B------:R-:W-:Y:S02]  /*12480*/  ULDC.64 UR4, c[0x0][0xb88] ;  /* 0x0002e20000047ab9 */ /* 0x000fe40000000a00 */
[----:B------:R-:W-:Y:S02]  /*12490*/  SHF.R.S32.HI R4, RZ, 0x1f, R7 ;  /* 0x0000001fff047819 */ /* 0x000fe40000011407 */
[----:B------:R-:W-:-:S03]  /*124a0*/  IADD3.X R3, R9, R3, R8, P0, !PT ;  /* 0x0000000309037210 */ /* 0x000fc600007fe408 */
[----:B------:R-:W-:Y:S02]  /*124b0*/  IMAD R4, R4, UR4, RZ ;  /* 0x0000000404047c24 */ /* 0x000fe4000f8e02ff */
[----:B------:R-:W-:-:S04]  /*124c0*/  IMAD.WIDE.U32 R2, R7, UR4, R2 ;  /* 0x0000000407027c25 */ /* 0x000fc8000f8e0002 */
[----:B------:R-:W-:Y:S01]  /*124d0*/  IMAD R5, R7, UR5, R4 ;  /* 0x0000000507057c24 */ /* 0x000fe2000f8e0204 */
[----:B------:R-:W-:Y:S02]  /*124e0*/  ULDC.64 UR4, c[0x0][0xb50] ;  /* 0x0002d40000047ab9 */ /* 0x000fe40000000a00 */
[----:B------:R-:W-:Y:S01]  /*124f0*/  LEA R4, P0, R2, UR4, 0x2 ;  /* 0x0000000402047c11 */ /* 0x000fe2000f8010ff */
[----:B------:R-:W-:-:S05]  /*12500*/  IMAD.IADD R3, R3, 0x1, R5 ;  /* 0x0000000103037824 */ /* 0x000fca00078e0205 */
[----:B------:R-:W-:Y:S01]  /*12510*/  LEA.HI.X R5, R2, UR5, R3, 0x2, P0 ;  /* 0x0000000502057c11 */ /* 0x000fe200080f1403 */
[----:B------:R-:W-:-:S05]  /*12520*/  IMAD.MOV.U32 R3, RZ, RZ, -0x800000 ;  /* 0xff800000ff037424 */ /* 0x000fca00078e00ff */
[----:B------:R0:W-:Y:S02]  /*12530*/  STG.E desc[UR42][R4.64], R3 ;  /* 0x0000000304007986 */ /* 0x0001e4000c10192a */
.L_x_427:
[----:B------:R-:W-:Y:S05]  /*12540*/  BSYNC B1 ;  /* 0x0000000000017941 */ /* 0x000fea0003800000 */
.L_x_426:
[----:B------:R2:W5:Y:S04]  /*12550*/  LDL R14, [R1+0x44] ;  /* 0x00004400010e7983 */ /* 0x0005680000100800 */
[----:B------:R2:W5:Y:S04]  /*12560*/  LDL R15, [R1+0x68] ;  /* 0x00006800010f7983 */ /* 0x0005680000100800 */
[----:B------:R2:W5:Y:S04]  /*12570*/  LDL R20, [R1+0x40] ;  /* 0x0000400001147983 */ /* 0x0005680000100800 */
[----:B------:R2:W5:Y:S04]  /*12580*/  LDL R21, [R1+0x6c] ;  /* 0x00006c0001157983 */ /* 0x0005680000100800 */
[----:B------:R2:W5:Y:S01]  /*12590*/  LDL R24, [R1+0x24] ;  /* 0x0000240001187983 */ /* 0x0005620000100800 */
[--C-:B0-----:R-:W-:Y:S01]  /*125a0*/  SHF.R.S32.HI R4, RZ, 0x1f, R30.reuse ;  /* 0x0000001fff047819 */ /* 0x101fe2000001141e */
[----:B------:R-:W0:Y:S01]  /*125b0*/  @P2 LDC R9, c[0x0][0xbf0] ;  /* 0x0002fc00ff092b82 */ /* 0x000e220000000800 */
[----:B------:R-:W-:Y:S01]  /*125c0*/  SHF.R.S32.HI R28, RZ, 0x1f, R30 ;  /* 0x0000001fff1c7819 */ /* 0x000fe2000001141e */
[----:B------:R-:W-:Y:S01]  /*125d0*/  ULDC.64 UR4, c[0x0][0xaa0] ;  /* 0x0002a80000047ab9 */ /* 0x000fe20000000a00 */
[-C--:B------:R-:W-:Y:S01]  /*125e0*/  LEA.HI R4, R4, R30.reuse, RZ, 0x2 ;  /* 0x0000001e04047211 */ /* 0x080fe200078f10ff */
[----:B------:R-:W-:Y:S01]  /*125f0*/  IMAD R3, R11, UR4, RZ ;  /* 0x000000040b037c24 */ /* 0x000fe2000f8e02ff */
[----:B------:R-:W-:Y:S01]  /*12600*/  LEA.HI R28, R28, R30, RZ, 0x2 ;  /* 0x0000001e1c1c7211 */ /* 0x000fe200078f10ff */
[----:B------:R-:W-:Y:S01]  /*12610*/  BSSY B1, `(.L_x_428) ;  /* 0x0000039000017945 */ /* 0x000fe20003800000 */
[----:B------:R-:W-:Y:S01]  /*12620*/  LOP3.LUT R4, R4, 0xfffffffc, RZ, 0xc0, !PT ;  /* 0xfffffffc04047812 */ /* 0x000fe200078ec0ff */
[C---:B------:R-:W-:Y:S01]  /*12630*/  IMAD R5, R6.reuse, UR5, R3 ;  /* 0x0000000506057c24 */ /* 0x040fe2000f8e0203 */
[----:B------:R-:W-:Y:S01]  /*12640*/  SHF.R.S32.HI R28, RZ, 0x2, R28 ;  /* 0x00000002ff1c7819 */ /* 0x000fe2000001141c */
[----:B------:R-:W-:Y:S01]  /*12650*/  IMAD.WIDE.U32 R2, R6, UR4, RZ ;  /* 0x0000000406027c25 */ /* 0x000fe2000f8e00ff */
[----:B------:R-:W-:-:S03]  /*12660*/  ULDC.64 UR4, c[0x0][0xae8] ;  /* 0x0002ba0000047ab9 */ /* 0x000fc60000000a00 */
[----:B------:R-:W-:Y:S02]  /*12670*/  IMAD.IADD R4, R30, 0x1, -R4 ;  /* 0x000000011e047824 */ /* 0x000fe400078e0a04 */
[----:B------:R-:W-:Y:S02]  /*12680*/  IMAD.IADD R3, R3, 0x1, R5 ;  /* 0x0000000103037824 */ /* 0x000fe400078e0205 */
[----:B------:R-:W-:Y:S02]  /*12690*/  IMAD R6, R4, 0x60, R28 ;  /* 0x0000006004067824 */ /* 0x000fe400078e021c */
[----:B------:R-:W-:Y:S02]  /*126a0*/  IMAD R4, R10, UR4, RZ ;  /* 0x000000040a047c24 */ /* 0x000fe4000f8e02ff */
[----:B------:R-:W-:Y:S02]  /*126b0*/  IMAD R8, R26, 0xc0, R6 ;  /* 0x000000c01a087824 */ /* 0x000fe400078e0206 */
[----:B------:R-:W-:-:S02]  /*126c0*/  IMAD R7, R29, UR5, R4 ;  /* 0x000000051d077c24 */ /* 0x000fc4000f8e0204 */
[----:B-1----:R-:W-:-:S04]  /*126d0*/  @P2 IMAD.HI.U32 R4, R8, R27, RZ ;  /* 0x0000001b08042227 */ /* 0x002fc800078e00ff */
[----:B------:R-:W-:Y:S01]  /*126e0*/  IMAD.WIDE.U32 R2, R29, UR4, R2 ;  /* 0x000000041d027c25 */ /* 0x000fe2000f8e0002 */
[----:B------:R-:W-:-:S03]  /*126f0*/  ULDC.64 UR4, c[0x0][0xaf0] ;  /* 0x0002bc0000047ab9 */ /* 0x000fc60000000a00 */
[----:B------:R-:W-:Y:S01]  /*12700*/  IMAD.MOV.U32 R5, RZ, RZ, R8 ;  /* 0x000000ffff057224 */ /* 0x000fe200078e0008 */
[----:B0-----:R-:W-:Y:S01]  /*12710*/  @P2 SHF.R.U32.HI R5, RZ, R9, R4 ;  /* 0x00000009ff052219 */ /* 0x001fe20000011604 */
[----:B------:R-:W-:Y:S02]  /*12720*/  IMAD.IADD R3, R3, 0x1, R7 ;  /* 0x0000000103037824 */ /* 0x000fe400078e0207 */
[----:B------:R-:W-:Y:S01]  /*12730*/  IMAD R6, R12, UR4, RZ ;  /* 0x000000040c067c24 */ /* 0x000fe2000f8e02ff */
[--C-:B------:R-:W-:Y:S01]  /*12740*/  SHF.R.S32.HI R4, RZ, 0x1f, R5.reuse ;  /* 0x0000001fff047819 */ /* 0x100fe20000011405 */
[----:B------:R-:W-:Y:S02]  /*12750*/  IMAD.MOV R7, RZ, RZ, -R5 ;  /* 0x000000ffff077224 */ /* 0x000fe400078e0a05 */
[C---:B------:R-:W-:Y:S02]  /*12760*/  IMAD R9, R13.reuse, UR5, R6 ;  /* 0x000000050d097c24 */ /* 0x040fe4000f8e0206 */
[----:B------:R-:W-:Y:S01]  /*12770*/  IMAD.WIDE.U32 R2, R13, UR4, R2 ;  /* 0x000000040d027c25 */ /* 0x000fe2000f8e0002 */
[----:B------:R-:W-:-:S03]  /*12780*/  ULDC.64 UR4, c[0x0][0xae0] ;  /* 0x0002b80000047ab9 */ /* 0x000fc60000000a00 */
[----:B------:R-:W-:Y:S02]  /*12790*/  IMAD R7, R25, R7, R8 ;  /* 0x0000000719077224 */ /* 0x000fe400078e0208 */
[----:B------:R-:W-:Y:S02]  /*127a0*/  IMAD R6, R4, UR4, RZ ;  /* 0x0000000404067c24 */ /* 0x000fe4000f8e02ff */
[----:B------:R-:W-:Y:S01]  /*127b0*/  IMAD.IADD R3, R3, 0x1, R9 ;  /* 0x0000000103037824 */ /* 0x000fe200078e0209 */
[----:B------:R-:W-:Y:S01]  /*127c0*/  SHF.R.S32.HI R4, RZ, 0x1f, R7 ;  /* 0x0000001fff047819 */ /* 0x000fe20000011407 */
[C---:B------:R-:W-:Y:S02]  /*127d0*/  IMAD R9, R5.reuse, UR5, R6 ;  /* 0x0000000505097c24 */ /* 0x040fe4000f8e0206 */
[----:B------:R-:W-:Y:S01]  /*127e0*/  IMAD.WIDE.U32 R2, R5, UR4, R2 ;  /* 0x0000000405027c25 */ /* 0x000fe2000f8e0002 */
[----:B------:R-:W-:-:S03]  /*127f0*/  ULDC.64 UR4, c[0x0][0xad8] ;  /* 0x0002b60000047ab9 */ /* 0x000fc60000000a00 */
[----:B------:R-:W-:Y:S02]  /*12800*/  IMAD R4, R4, UR4, RZ ;  /* 0x0000000404047c24 */ /* 0x000fe4000f8e02ff */
[----:B------:R-:W-:Y:S02]  /*12810*/  IMAD.IADD R3, R3, 0x1, R9 ;  /* 0x0000000103037824 */ /* 0x000fe400078e0209 */
[----:B------:R-:W-:Y:S02]  /*12820*/  IMAD R25, R0, R25, RZ ;  /* 0x0000001900197224 */ /* 0x000fe400078e02ff */
[----:B------:R-:W-:Y:S02]  /*12830*/  IMAD R0, R26, 0xc0, R28 ;  /* 0x000000c01a007824 */ /* 0x000fe400078e021c */
[C---:B------:R-:W-:Y:S02]  /*12840*/  IMAD R5, R7.reuse, UR5, R4 ;  /* 0x0000000507057c24 */ /* 0x040fe4000f8e0204 */
[----:B------:R-:W-:Y:S01]  /*12850*/  IMAD.WIDE.U32 R2, R7, UR4, R2 ;  /* 0x0000000407027c25 */ /* 0x000fe2000f8e0002 */
[----:B------:R-:W-:Y:S01]  /*12860*/  ISETP.GE.AND P0, PT, R0, R25, PT ;  /* 0x000000190000720c */ /* 0x000fe20003f06270 */
[----:B------:R-:W-:-:S03]  /*12870*/  ULDC.64 UR4, c[0x0][0xa80] ;  /* 0x0002a00000047ab9 */ /* 0x000fc60000000a00 */
[----:B------:R-:W-:Y:S02]  /*12880*/  IADD3 R3, R3, R5, RZ ;  /* 0x0000000503037210 */ /* 0x000fe40007ffe0ff */
[----:B------:R-:W-:-:S04]  /*12890*/  LEA R4, P1, R2, UR4, 0x1 ;  /* 0x0000000402047c11 */ /* 0x000fc8000f8208ff */
[----:B------:R-:W-:Y:S02]  /*128a0*/  LEA.HI.X R5, R2, UR5, R3, 0x1, P1 ;  /* 0x0000000502057c11 */ /* 0x000fe400088f0c03 */
[----:B------:R2:W0:Y:S04]  /*128b0*/  SHFL.IDX PT, R2, R4, RZ, 0x1c1f ;  /* 0x001c1fff04027589 */ /* 0x00042800000e0000 */
[----:B------:R2:W1:Y:S01]  /*128c0*/  SHFL.IDX PT, R3, R5, RZ, 0x1c1f ;  /* 0x001c1fff05037589 */ /* 0x00046200000e0000 */
[----:B------:R-:W-:Y:S05]  /*128d0*/  @P0 BRA `(.L_x_429) ;  /* 0x0000000000300947 */ /* 0x000fea0003800000 */
[----:B------:R-:W-:Y:S02]  /*128e0*/  ULDC UR4, c[0x0][0xac8] ;  /* 0x0002b20000047ab9 */ /* 0x000fe40000000800 */
[----:B-----5:R-:W-:Y:S02]  /*128f0*/  ISETP.GE.AND P3, PT, R20, UR4, PT ;  /* 0x0000000414007c0c */ /* 0x020fe4000bf66270 */
[----:B------:R-:W-:Y:S02]  /*12900*/  ISETP.GE.AND P4, PT, R14, UR4, PT ;  /* 0x000000040e007c0c */ /* 0x000fe4000bf86270 */
[----:B------:R-:W-:-:S09]  /*12910*/  ISETP.GE.AND P2, PT, R24, UR4, PT ;  /* 0x0000000418007c0c */ /* 0x000fd2000bf46270 */
[-C--:B0-----:R-:W-:Y:S02]  /*12920*/  @!P3 LEA R8, P0, R20, R2.reuse, 0x1 ;  /* 0x000000021408b211 */ /* 0x081fe400078008ff */
[----:B------:R-:W-:Y:S02]  /*12930*/  @!P4 LEA R10, P1, R14, R2, 0x1 ;  /* 0x000000020e0ac211 */ /* 0x000fe400078208ff */
[----:B-1----:R-:W-:Y:S01]  /*12940*/  @!P2 IMAD.WIDE R6, R24, 0x2, R2 ;  /* 0x000000021806a825 */ /* 0x002fe200078e0202 */
[-C--:B------:R-:W-:Y:S02]  /*12950*/  @!P3 LEA.HI.X R9, R20, R3.reuse, R21, 0x1, P0 ;  /* 0x000000031409b211 */ /* 0x080fe400000f0c15 */
[----:B------:R-:W-:Y:S02]  /*12960*/  @!P4 LEA.HI.X R11, R14, R3, R15, 0x1, P1 ;  /* 0x000000030e0bc211 */ /* 0x000fe400008f0c0f */
[----:B------:R3:W-:Y:S04]  /*12970*/  @!P2 ST.E.128 desc[UR42][R6.64], RZ ;  /* 0x000000ff0600a985 */ /* 0x0007e8000c101d2a */
[----:B------:R3:W-:Y:S04]  /*12980*/  @!P3 ST.E.128 desc[UR42][R8.64], RZ ;  /* 0x000000ff0800b985 */ /* 0x0007e8000c101d2a */
[----:B------:R3:W-:Y:S02]  /*12990*/  @!P4 ST.E.128 desc[UR42][R10.64], RZ ;  /* 0x000000ff0a00c985 */ /* 0x0007e4000c101d2a */
.L_x_429:
[----:B------:R-:W-:Y:S05]  /*129a0*/  BSYNC B1 ;  /* 0x0000000000017941 */ /* 0x000fea0003800000 */
.L_x_428:
[----:B------:R-:W-:Y:S01]  /*129b0*/  VIADD R0, R0, 0x60 ;  /* 0x0000006000007836 */ /* 0x000fe20000000000 */
[----:B-1----:R1:W4:Y:S04]  /*129c0*/  SHFL.IDX PT, R3, R5, 0x1, 0x1c1f ;  /* 0x003c1f0005037f89 */ /* 0x00232800000e0000 */
[----:B------:R-:W-:Y:S01]  /*129d0*/  ISETP.GE.AND P0, PT, R0, R25, PT ;  /* 0x000000190000720c */ /* 0x000fe20003f06270 */
[----:B0-----:R1:W0:-:S12]  /*129e0*/  SHFL.IDX PT, R2, R4, 0x1, 0x1c1f ;  /* 0x003c1f0004027f89 */ /* 0x00121800000e0000 */
[----:B-1----:R-:W-:Y:S05]  /*129f0*/  @P0 BRA `(.L_x_424) ;  /* 0x0000000000300947 */ /* 0x002fea0003800000 */
[----:B------:R-:W-:Y:S02]  /*12a00*/  ULDC UR4, c[0x0][0xac8] ;  /* 0x0002b20000047ab9 */ /* 0x000fe40000000800 */
[----:B-----5:R-:W-:Y:S02]  /*12a10*/  ISETP.GE.AND P3, PT, R20, UR4, PT ;  /* 0x0000000414007c0c */ /* 0x020fe4000bf66270 */
[----:B------:R-:W-:Y:S02]  /*12a20*/  ISETP.GE.AND P4, PT, R14, UR4, PT ;  /* 0x000000040e007c0c */ /* 0x000fe4000bf86270 */
[----:B------:R-:W-:-:S09]  /*12a30*/  ISETP.GE.AND P2, PT, R24, UR4, PT ;  /* 0x0000000418007c0c */ /* 0x000fd2000bf46270 */
[-C--:B0--3--:R-:W-:Y:S02]  /*12a40*/  @!P3 LEA R6, P0, R20, R2.reuse, 0x1 ;  /* 0x000000021406b211 */ /* 0x089fe400078008ff */
[----:B------:R-:W-:Y:S02]  /*12a50*/  @!P4 LEA R8, P1, R14, R2, 0x1 ;  /* 0x000000020e08c211 */ /* 0x000fe400078208ff */
[----:B--2-4-:R-:W-:Y:S01]  /*12a60*/  @!P2 IMAD.WIDE R4, R24, 0x2, R2 ;  /* 0x000000021804a825 */ /* 0x014fe200078e0202 */
[-C--:B------:R-:W-:Y:S02]  /*12a70*/  @!P3 LEA.HI.X R7, R20, R3.reuse, R21, 0x1, P0 ;  /* 0x000000031407b211 */ /* 0x080fe400000f0c15 */
[----:B------:R-:W-:Y:S02]  /*12a80*/  @!P4 LEA.HI.X R9, R14, R3, R15, 0x1, P1 ;  /* 0x000000030e09c211 */ /* 0x000fe400008f0c0f */
[----:B------:R1:W-:Y:S04]  /*12a90*/  @!P2 ST.E.128 desc[UR42][R4.64], RZ ;  /* 0x000000ff0400a985 */ /* 0x0003e8000c101d2a */
[----:B------:R1:W-:Y:S04]  /*12aa0*/  @!P3 ST.E.128 desc[UR42][R6.64], RZ ;  /* 0x000000ff0600b985 */ /* 0x0003e8000c101d2a */
[----:B------:R1:W-:Y:S02]  /*12ab0*/  @!P4 ST.E.128 desc[UR42][R8.64], RZ ;  /* 0x000000ff0800c985 */ /* 0x0003e4000c101d2a */
.L_x_424:
[----:B------:R-:W-:Y:S05]  /*12ac0*/  BSYNC B0 ;  /* 0x0000000000007941 */ /* 0x000fea0003800000 */
.L_x_419:
[----:B0-----:R-:W2:Y:S01]  /*12ad0*/  LDL R0, [R1+0xc] ;  /* 0x00000c0001007983 */ /* 0x001ea20000100800 */
[----:B------:R-:W-:Y:S02]  /*12ae0*/  ULDC UR4, c[0x0][0xc3c] ;  /* 0x00030f0000047ab9 */ /* 0x000fe40000000800 */
[----:B--2---:R-:W-:-:S13]  /*12af0*/  ISETP.GE.AND P0, PT, R0, UR4, PT ;  /* 0x0000000400007c0c */ /* 0x004fda000bf06270 */
[----:B------:R-:W-:Y:S05]  /*12b00*/  @!P0 BRA `(.L_x_430) ;  /* 0xfffffee400a88947 */ /* 0x000fea000383ffff */
[----:B------:R-:W-:Y:S05]  /*12b10*/  BRA `(.L_x_315) ;  /* 0x0000006400807947 */ /* 0x000fea0003800000 */
.L_x_313:
        /* <DEDUP_REMOVED lines=13> */
[----:B------:R-:W0:Y:S01]  /*12bf0*/  LDS.128 R16, [UR4+0x19cd0] ;  /* 0x019cd004ff107984 */ /* 0x000e220008000c00 */
[----:B------:R-:W-:Y:S06]  /*12c00*/  BAR.ARV 0x4, 0x200 ;  /* 0x0108000000007b1d */ /* 0x000fec0000002000 */
[----:B------:R-:W-:Y:S05]  /*12c10*/  BRA `(.L_x_432) ;  /* 0x0000000800007947 */ /* 0x000fea0003800000 */
.L_x_431:
[----:B------:R-:W0:Y:S01]  /*12c20*/  S2R R2, SR_TID.X ;  /* 0x0000000000027919 */ /* 0x000e220000002100 */
[----:B------:R-:W-:Y:S01]  /*12c30*/  ULDC UR4, c[0x0][0xc3c] ;  /* 0x00030f0000047ab9 */ /* 0x000fe20000000800 */
[----:B------:R-:W1:Y:S01]  /*12c40*/  S2UR UR6, SR_CTAID.X ;  /* 0x00000000000679c3 */ /* 0x000e620000002500 */
[----:B------:R-:W-:Y:S01]  /*12c50*/  ULDC UR5, c[0x0][0xc38] ;  /* 0x00030e0000057ab9 */ /* 0x000fe20000000800 */
        /* <DEDUP_REMOVED lines=28> */
[----:B------:R-:W0:Y:S02]  /*12e20*/  SHFL.IDX PT, R6, R7, 0x1f, 0x1f ;  /* 0x03e01f0007067f89 */ /* 0x000e2400000e0000 */
[----:B0-----:R-:W-:-:S04]  /*12e30*/  IMAD R6, R6, UR5, RZ ;  /* 0x0000000506067c24 */ /* 0x001fc8000f8e02ff */
[----:B------:R-:W-:Y:S01]  /*12e40*/  IMAD.MOV.U32 R3, RZ, RZ, R6 ;  /* 0x000000ffff037224 */ /* 0x000fe200078e0006 */
[----:B-1----:R-:W-:-:S13]  /*12e50*/  ISETP.GT.AND P6, PT, R6, UR6, PT ;  /* 0x0000000606007c0c */ /* 0x002fda000bfc4270 */
[----:B------:R-:W-:Y:S05]  /*12e60*/  @P6 BRA `(.L_x_433) ;  /* 0x00000000009c6947 */ /* 0x000fea0003800000 */
[----:B------:R-:W0:Y:S01]  /*12e70*/  LDC R7, c[0x0][0xc3c] ;  /* 0x00030f00ff077b82 */ /* 0x000e220000000800 */
[----:B------:R-:W-:Y:S01]  /*12e80*/  IMAD.MOV.U32 R6, RZ, RZ, R3 ;  /* 0x000000ffff067224 */ /* 0x000fe200078e0003 */
[----:B------:R-:W-:Y:S01]  /*12e90*/  UMOV UR4, URZ ;  /* 0x0000003f00047c82 */ /* 0x000fe20008000000 */
[----:B------:R-:W-:Y:S01]  /*12ea0*/  ULDC UR7, c[0x0][0xc3c] ;  /* 0x00030f0000077ab9 */ /* 0x000fe20000000800 */
[----:B------:R-:W-:-:S05]  /*12eb0*/  ULDC UR5, c[0x0][0xc38] ;  /* 0x00030e0000057ab9 */ /* 0x000fca0000000800 */
.L_x_437:
[----:B------:R-:W-:Y:S01]  /*12ec0*/  UIADD3 UR4, UR4, 0x1f, URZ ;  /* 0x0000001f04047890 */ /* 0x000fe2000fffe03f */
[----:B------:R-:W-:-:S05]  /*12ed0*/  MOV R19, UR7 ;  /* 0x0000000700137c02 */ /* 0x000fca0008000f00 */
[----:B0-----:R-:W-:-:S13]  /*12ee0*/  ISETP.LE.AND P6, PT, R7, UR4, PT ;  /* 0x0000000407007c0c */ /* 0x001fda000bfc3270 */
[----:B------:R-:W-:Y:S05]  /*12ef0*/  @P6 BRA `(.L_x_434) ;  /* 0x0000000400246947 */ /* 0x000fea0003800000 */
[----:B------:R-:W-:Y:S01]  /*12f00*/  VIADD R8, R5, UR4 ;  /* 0x0000000405087c36 */ /* 0x000fe20008000000 */
[----:B------:R-:W-:Y:S01]  /*12f10*/  BSSY B0, `(.L_x_435) ;  /* 0x0000007000007945 */ /* 0x000fe20003800000 */
[----:B------:R-:W-:-:S03]  /*12f20*/  IMAD.MOV.U32 R4, RZ, RZ, RZ ;  /* 0x000000ffff047224 */ /* 0x000fc600078e00ff */
[----:B------:R-:W-:-:S13]  /*12f30*/  ISETP.GE.OR P6, PT, R8, R7, !P0 ;  /* 0x000000070800720c */ /* 0x000fda00047c6670 */
[----:B------:R-:W-:Y:S05]  /*12f40*/  @P6 BRA `(.L_x_436) ;  /* 0x00000000000c6947 */ /* 0x000fea0003800000 */
[----:B------:R-:W0:Y:S02]  /*12f50*/  LDC.64 R2, c[0x0][0xc80] ;  /* 0x00032000ff027b82 */ /* 0x000e240000000a00 */
[----:B0-----:R-:W-:-:S05]  /*12f60*/  IMAD.WIDE R2, R8, 0x4, R2 ;  /* 0x0000000408027825 */ /* 0x001fca00078e0202 */
[----:B------:R0:W5:Y:S02]  /*12f70*/  LDG.E R4, desc[UR42][R2.64] ;  /* 0x0000002a02047981 */ /* 0x000164000c1e1900 */
.L_x_436:
[----:B------:R-:W-:Y:S05]  /*12f80*/  BSYNC B0 ;  /* 0x0000000000007941 */ /* 0x000fea0003800000 */
.L_x_435:
        /* <DEDUP_REMOVED lines=17> */
[----:B------:R-:W-:-:S05]  /*130a0*/  IMAD.IADD R6, R3, 0x1, R6 ;  /* 0x0000000103067824 */ /* 0x000fca00078e0206 */
[----:B------:R-:W-:-:S13]  /*130b0*/  ISETP.GT.AND P6, PT, R6, UR6, PT ;  /* 0x0000000606007c0c */ /* 0x000fda000bfc4270 */
[----:B------:R-:W-:Y:S05]  /*130c0*/  @!P6 BRA `(.L_x_437) ;  /* 0xfffffffc007ce947 */ /* 0x000fea000383ffff */
[----:B------:R-:W-:-:S07]  /*130d0*/  IMAD.MOV.U32 R7, RZ, RZ, R11 ;  /* 0x000000ffff077224 */ /* 0x000fce00078e000b */
.L_x_433:
[----:B------:R-:W-:-:S04]  /*130e0*/  IMAD.IADD R10, R6, 0x1, -R3 ;  /* 0x00000001060a7824 */ /* 0x000fc800078e0a03 */
[----:B------:R-:W-:-:S05]  /*130f0*/  IMAD R2, R7, UR5, R10 ;  /* 0x0000000507027c24 */ /* 0x000fca000f8e020a */
[----:B------:R-:W-:-:S13]  /*13100*/  ISETP.GT.AND P0, PT, R2, UR6, PT ;  /* 0x0000000602007c0c */ /* 0x000fda000bf04270 */
[----:B------:R-:W-:-:S04]  /*13110*/  VOTE.ANY R8, PT, !P0 ;  /* 0x0000000000087806 */ /* 0x000fc800040e0100 */
[----:B------:R-:W0:Y:S01]  /*13120*/  POPC R19, R8 ;  /* 0x0000000800137309 */ /* 0x000e220000000000 */
[----:B------:R-:W-:Y:S01]  /*13130*/  ISETP.NE.AND P0, PT, R8, RZ, PT ;  /* 0x000000ff0800720c */ /* 0x000fe20003f05270 */
[----:B0-----:R-:W0:Y:S02]  /*13140*/  SHFL.IDX PT, R4, R4, R19, 0x1f ;  /* 0x00001f1304047589 */ /* 0x001e2400000e0000 */
[----:B0-----:R-:W-:-:S04]  /*13150*/  IABS R6, R4 ;  /* 0x0000000400067213 */ /* 0x001fc80000000000 */
[----:B------:R-:W0:Y:S08]  /*13160*/  I2F.RP R9, R6 ;  /* 0x0000000600097306 */ /* 0x000e300000209400 */
[----:B0-----:R-:W0:Y:S02]  /*13170*/  MUFU.RCP R9, R9 ;  /* 0x0000000900097308 */ /* 0x001e240000001000 */
[----:B0-----:R-:W-:-:S06]  /*13180*/  IADD3 R2, R9, 0xffffffe, RZ ;  /* 0x0ffffffe09027810 */ /* 0x001fcc0007ffe0ff */
[----:B------:R0:W1:Y:S01]  /*13190*/  F2I.FTZ.U32.TRUNC.NTZ R3, R2 ;  /* 0x0000000200037305 */ /* 0x000062000021f000 */
[----:B------:R-:W-:Y:S05]  /*131a0*/  @!P0 BRA `(.L_x_438) ;  /* 0x0000000000088947 */ /* 0x000fea0003800000 */
[----:B------:R-:W-:-:S06]  /*131b0*/  VIADD R16, R19, 0xffffffff ;  /* 0xffffffff13107836 */ /* 0x000fcc0000000000 */
[----:B------:R2:W3:Y:S02]  /*131c0*/  SHFL.IDX PT, R16, R7, R16, 0x1f ;  /* 0x00001f1007107589 */ /* 0x0004e400000e0000 */
.L_x_438:
[----:B---3--:R-:W-:Y:S01]  /*131d0*/  IMAD R16, R16, UR5, R10 ;  /* 0x0000000510107c24 */ /* 0x008fe2000f8e020a */
[----:B0-----:R-:W-:Y:S01]  /*131e0*/  IABS R2, R4 ;  /* 0x0000000400027213 */ /* 0x001fe20000000000 */
[----:B-12---:R-:W-:Y:S02]  /*131f0*/  IMAD.MOV R7, RZ, RZ, -R3 ;  /* 0x000000ffff077224 */ /* 0x006fe400078e0a03 */
[----:B------:R-:W-:Y:S01]  /*13200*/  VIADD R19, R19, UR4 ;  /* 0x0000000413137c36 */ /* 0x000fe20008000000 */
[----:B------:R-:W-:Y:S01]  /*13210*/  IADD3 R9, -R16, UR6, RZ ;  /* 0x0000000610097c10 */ /* 0x000fe2000fffe1ff */
[----:B------:R-:W-:Y:S02]  /*13220*/  IMAD.MOV R10, RZ, RZ, -R2 ;  /* 0x000000ffff0a7224 */ /* 0x000fe400078e0a02 */
[----:B------:R-:W-:Y:S01]  /*13230*/  IMAD R7, R7, R6, RZ ;  /* 0x0000000607077224 */ /* 0x000fe200078e02ff */
[----:B------:R-:W-:Y:S01]  /*13240*/  IABS R8, R9 ;  /* 0x0000000900087213 */ /* 0x000fe20000000000 */
        /* <DEDUP_REMOVED lines=16> */
[----:B------:R-:W-:Y:S01]  /*13350*/  IADD3 R17, -R2, RZ, RZ ;  /* 0x000000ff02117210 */ /* 0x000fe20007ffe1ff */
[----:B------:R-:W-:-:S04]  /*13360*/  IMAD.MOV.U32 R18, RZ, RZ, R2 ;  /* 0x000000ffff127224 */ /* 0x000fc800078e0002 */
[----:B------:R-:W-:Y:S01]  /*13370*/  IMAD R17, R4, R17, R9 ;  /* 0x0000001104117224 */ /* 0x000fe200078e0209 */
[----:B------:R-:W-:Y:S06]  /*13380*/  BRA `(.L_x_439) ;  /* 0x00000000000c7947 */ /* 0x000fec0003800000 */
.L_x_434:
[----:B------:R-:W-:Y:S02]  /*13390*/  IMAD.MOV.U32 R17, RZ, RZ, RZ ;  /* 0x000000ffff117224 */ /* 0x000fe400078e00ff */
[----:B------:R-:W-:Y:S02]  /*133a0*/  IMAD.U32 R16, RZ, RZ, UR6 ;  /* 0x00000006ff107e24 */ /* 0x000fe4000f8e00ff */
[----:B------:R-:W-:-:S07]  /*133b0*/  IMAD.MOV.U32 R18, RZ, RZ, RZ ;  /* 0x000000ffff127224 */ /* 0x000fce00078e00ff */
.L_x_439:
[----:B------:R-:W-:-:S13]  /*133c0*/  ISETP.NE.AND P0, PT, R5, RZ, PT ;  /* 0x000000ff0500720c */ /* 0x000fda0003f05270 */
[----:B------:R-:W0:Y:S01]  /*133d0*/  @!P0 S2R R3, SR_CgaCtaId ;  /* 0x0000000000038919 */ /* 0x000e220000008800 */
[----:B------:R-:W-:-:S04]  /*133e0*/  @!P0 MOV R2, 0x400 ;  /* 0x0000040000028802 */ /* 0x000fc80000000f00 */
[----:B0-----:R-:W-:-:S05]  /*133f0*/  @!P0 LEA R2, R3, R2, 0x18 ;  /* 0x0000000203028211 */ /* 0x001fca00078ec0ff */
[----:B------:R1:W-:Y:S01]  /*13400*/  @!P0 STS.128 [R2+0x19cd0], R16 ;  /* 0x019cd01002008388 */ /* 0x0003e20000000c00 */
[----:B------:R-:W-:Y:S06]  /*13410*/  BAR.ARV 0x5, 0x200 ;  /* 0x0148000000007b1d */ /* 0x000fec0000002000 */
.L_x_432:
[----:B------:R2:W-:Y:S01]  /*13420*/  STL [R1+0x3c], RZ ;  /* 0x00003cff01007387 */ /* 0x0005e20000100800 */
[----:B------:R-:W-:Y:S01]  /*13430*/  ULDC UR4, c[0x0][0xc3c] ;  /* 0x00030f0000047ab9 */ /* 0x000fe20000000800 */
[----:B------:R-:W-:Y:S01]  /*13440*/  IMAD.MOV.U32 R26, RZ, RZ, 0x1 ;  /* 0x00000001ff1a7424 */ /* 0x000fe200078e00ff */
[----:B0-----:R-:W-:Y:S01]  /*13450*/  ISETP.GE.AND P0, PT, R19, UR4, PT ;  /* 0x0000000413007c0c */ /* 0x001fe2000bf06270 */
[----:B------:R-:W-:-:S12]  /*13460*/  IMAD.MOV.U32 R24, RZ, RZ, RZ ;  /* 0x000000ffff187224 */ /* 0x000fd800078e00ff */
[----:B--2---:R-:W-:Y:S05]  /*13470*/  @P0 BRA `(.L_x_440) ;  /* 0x0000005800300947 */ /* 0x004fea0003800000 */
[----:B------:R-:W0:Y:S01]  /*13480*/  S2R R12, SR_TID.X ;  /* 0x00000000000c7919 */ /* 0x000e220000002100 */
[----:B------:R-:W2:Y:S01]  /*13490*/  S2UR UR5, SR_CgaCtaId ;  /* 0x00000000000579c3 */ /* 0x000ea20000008800 */
[----:B------:R-:W-:Y:S01]  /*134a0*/  UMOV UR4, 0x400 ;  /* 0x0000040000047882 */ /* 0x000fe20000000000 */
[----:B------:R-:W-:Y:S01]  /*134b0*/  BSSY B7, `(.L_x_440) ;  /* 0x0000588000077945 */ /* 0x000fe20003800000 */
[----:B------:R-:W-:Y:S01]  /*134c0*/  IMAD.MOV.U32 R27, RZ, RZ, 0x1 ;  /* 0x00000001ff1b7424 */ /* 0x000fe200078e00ff */
[----:B------:R-:W-:Y:S01]  /*134d0*/  CS2R R24, SRZ ;  /* 0x0000000000187805 */ /* 0x000fe2000001ff00 */
[----:B------:R-:W-:Y:S01]  /*134e0*/  IMAD.MOV.U32 R26, RZ, RZ, 0x1 ;  /* 0x00000001ff1a7424 */ /* 0x000fe200078e00ff */
[----:B------:R-:W-:Y:S01]  /*134f0*/  ULDC.64 UR40, c[0x0][0x198] ;  /* 0x0000660000287ab9 */ /* 0x000fe20000000a00 */
[----:B------:R-:W-:Y:S02]  /*13500*/  ULOP3.LUT UR36, UR37, 0x1, URZ, 0xfc, !UPT ;  /* 0x0000000125247892 */ /* 0x000fe4000f8efc3f */
[----:B------:R-:W-:Y:S01]  /*13510*/  ULOP3.LUT UR39, UR37, 0x2, URZ, 0xfc, !UPT ;  /* 0x0000000225277892 */ /* 0x000fe2000f8efc3f */
[----:B------:R-:W-:Y:S01]  /*13520*/  ULDC UR38, c[0x0][0xc] ;  /* 0x0000030000267ab9 */ /* 0x000fe20000000800 */
[----:B--2---:R-:W-:-:S06]  /*13530*/  ULEA UR4, UR5, UR4, 0x18 ;  /* 0x0000000405047291 */ /* 0x004fcc000f8ec03f */
[----:B------:R-:W-:Y:S01]  /*13540*/  IMAD.U32 R22, RZ, RZ, UR4 ;  /* 0x00000004ff167e24 */ /* 0x000fe2000f8e00ff */
[C---:B0-----:R-:W-:Y:S01]  /*13550*/  LOP3.LUT R10, R12.reuse, 0x7f, RZ, 0xc0, !PT ;  /* 0x0000007f0c0a7812 */ /* 0x041fe200078ec0ff */
[C---:B------:R-:W-:Y:S01]  /*13560*/  IMAD.SHL.U32 R4, R12.reuse, 0x20, RZ ;  /* 0x000000200c047824 */ /* 0x040fe200078e00ff */
[----:B------:R-:W-:Y:S01]  /*13570*/  SHF.R.U32.HI R5, RZ, 0x1, R12 ;  /* 0x00000001ff057819 */ /* 0x000fe2000001160c */
[C---:B-1----:R-:W-:Y:S01]  /*13580*/  IMAD.SHL.U32 R2, R12.reuse, 0x10, RZ ;  /* 0x000000100c027824 */ /* 0x042fe200078e00ff */
[----:B------:R-:W-:Y:S01]  /*13590*/  SHF.L.U32 R8, R12, 0x1, RZ ;  /* 0x000000010c087819 */ /* 0x000fe200000006ff */
[----:B------:R-:W-:Y:S01]  /*135a0*/  IMAD.SHL.U32 R6, R10, 0x10, RZ ;  /* 0x000000100a067824 */ /* 0x000fe200078e00ff */
[----:B------:R-:W-:Y:S01]  /*135b0*/  LOP3.LUT R3, R4, 0x360, RZ, 0xc0, !PT ;  /* 0x0000036004037812 */ /* 0x000fe200078ec0ff */
[----:B------:R-:W-:Y:S01]  /*135c0*/  IMAD.SHL.U32 R11, R12, 0x4, RZ ;  /* 0x000000040c0b7824 */ /* 0x000fe200078e00ff */
[----:B------:R-:W-:Y:S02]  /*135d0*/  LOP3.LUT R7, R2, 0x60, RZ, 0xc0, !PT ;  /* 0x0000006002077812 */ /* 0x000fe400078ec0ff */
[----:B------:R-:W-:-:S02]  /*135e0*/  LOP3.LUT R4, R4, 0x80, RZ, 0xc0, !PT ;  /* 0x0000008004047812 */ /* 0x000fc400078ec0ff */
[--C-:B------:R-:W-:Y:S02]  /*135f0*/  LOP3.LUT R3, R3, 0x400, R6.reuse, 0xf8, !PT ;  /* 0x0000040003037812 */ /* 0x100fe400078ef806 */
[----:B------:R-:W-:Y:S02]  /*13600*/  LOP3.LUT R9, R7, 0x700, R6, 0xf8, !PT ;  /* 0x0000070007097812 */ /* 0x000fe400078ef806 */
[----:B------:R-:W-:Y:S02]  /*13610*/  LOP3.LUT R6, R5, 0x20, RZ, 0xc0, !PT ;  /* 0x0000002005067812 */ /* 0x000fe400078ec0ff */
[----:B------:R-:W-:Y:S02]  /*13620*/  LOP3.LUT R7, R2, 0x90, RZ, 0xc0, !PT ;  /* 0x0000009002077812 */ /* 0x000fe400078ec0ff */
[----:B------:R-:W-:Y:S01]  /*13630*/  LOP3.LUT R4, R4, 0x10, R5, 0xf8, !PT ;  /* 0x0000001004047812 */ /* 0x000fe200078ef805 */
[----:B------:R-:W-:Y:S01]  /*13640*/  IMAD.SHL.U32 R5, R12, 0x80, RZ ;  /* 0x000000800c057824 */ /* 0x000fe200078e00ff */
[----:B------:R-:W-:-:S02]  /*13650*/  LOP3.LUT R6, R6, 0x10, R12, 0xf8, !PT ;  /* 0x0000001006067812 */ /* 0x000fc400078ef80c */
[----:B------:R-:W-:Y:S01]  /*13660*/  LOP3.LUT R8, R7, 0x10, R8, 0x78, !PT ;  /* 0x0000001007087812 */ /* 0x000fe200078e7808 */
[----:B------:R-:W-:Y:S01]  /*13670*/  IMAD.SHL.U32 R7, R0, 0x800, RZ ;  /* 0x0000080000077824 */ /* 0x000fe200078e00ff */
[----:B------:R-:W-:Y:S02]  /*13680*/  LOP3.LUT R0, R5, 0x400, RZ, 0xc0, !PT ;  /* 0x0000040005007812 */ /* 0x000fe400078ec0ff */
[----:B------:R-:W-:Y:S02]  /*13690*/  LOP3.LUT R5, R6, 0x380, R5, 0xf8, !PT ;  /* 0x0000038006057812 */ /* 0x000fe400078ef805 */
[----:B------:R-:W-:Y:S02]  /*136a0*/  LOP3.LUT R4, R4, 0x10, R11, 0x78, !PT ;  /* 0x0000001004047812 */ /* 0x000fe400078e780b */
[----:B------:R-:W-:Y:S02]  /*136b0*/  LOP3.LUT R0, R0, 0x800, R7, 0xf8, !PT ;  /* 0x0000080000007812 */ /* 0x000fe400078ef807 */
[----:B------:R-:W-:-:S02]  /*136c0*/  LOP3.LUT R5, R5, 0x70, R2, 0x78, !PT ;  /* 0x0000007005057812 */ /* 0x000fc400078e7802 */
[----:B------:R-:W-:Y:S02]  /*136d0*/  LOP3.LUT R3, R3, R4, RZ, 0xfc, !PT ;  /* 0x0000000403037212 */ /* 0x000fe400078efcff */
[----:B------:R-:W-:Y:S02]  /*136e0*/  LOP3.LUT R0, R0, R5, RZ, 0xfc, !PT ;  /* 0x0000000500007212 */ /* 0x000fe400078efcff */
[----:B------:R-:W-:Y:S01]  /*136f0*/  LOP3.LUT P0, RZ, R12, 0x4, RZ, 0xc0, !PT ;  /* 0x000000040cff7812 */ /* 0x000fe2000780c0ff */
[----:B------:R0:W-:Y:S01]  /*13700*/  STL [R1+0x10], R3 ;  /* 0x0000100301007387 */ /* 0x0001e20000100800 */
[----:B------:R-:W-:Y:S02]  /*13710*/  LOP3.LUT R9, R9, R8, RZ, 0xfc, !PT ;  /* 0x0000000809097212 */ /* 0x000fe400078efcff */
[----:B------:R-:W-:Y:S01]  /*13720*/  SHF.R.U32.HI R4, RZ, 0x1, R10 ;  /* 0x00000001ff047819 */ /* 0x000fe2000001160a */
[----:B------:R1:W-:Y:S01]  /*13730*/  STL [R1+0x8], R0 ;  /* 0x0000080001007387 */ /* 0x0003e20000100800 */
[----:B------:R-:W-:Y:S01]  /*13740*/  LOP3.LUT R2, R2, 0x10, RZ, 0xc0, !PT ;  /* 0x0000001002027812 */ /* 0x000fe200078ec0ff */
[----:B0-----:R-:W-:-:S02]  /*13750*/  IMAD.MOV.U32 R3, RZ, RZ, 0x40 ;  /* 0x00000040ff037424 */ /* 0x001fc400078e00ff */
[----:B-1----:R-:W-:-:S03]  /*13760*/  IMAD.SHL.U32 R0, R12, 0x40, RZ ;  /* 0x000000400c007824 */ /* 0x002fc600078e00ff */
[----:B------:R-:W-:Y:S02]  /*13770*/  SEL R5, R3, 0xffffffc0, !P0 ;  /* 0xffffffc003057807 */ /* 0x000fe40004000000 */
[----:B------:R-:W-:Y:S01]  /*13780*/  LOP3.LUT R3, R4, 0x40, R0, 0xf8, !PT ;  /* 0x0000004004037812 */ /* 0x000fe200078ef800 */
[----:B------:R-:W-:Y:S02]  /*13790*/  IMAD.IADD R0, R22, 0x1, R9 ;  /* 0x0000000116007824 */ /* 0x000fe400078e0209 */
[----:B------:R-:W-:Y:S01]  /*137a0*/  STL [R1+0xc], R5 ;  /* 0x00000c0501007387 */ /* 0x000fe20000100800 */
[----:B------:R-:W-:-:S03]  /*137b0*/  LOP3.LUT R3, R2, 0x20, RZ, 0xfc, !PT ;  /* 0x0000002002037812 */ /* 0x000fc600078efcff */
[----:B------:R-:W-:Y:S04]  /*137c0*/  STL [R1+0x3c], RZ ;  /* 0x00003cff01007387 */ /* 0x000fe80000100800 */
[----:B------:R0:W-:Y:S02]  /*137d0*/  STL [R1+0x18], R0 ;  /* 0x0000180001007387 */ /* 0x0001e40000100800 */
[----:B0-----:R-:W-:-:S07]  /*137e0*/  LOP3.LUT R0, R2, 0x40, RZ, 0xfc, !PT ;  /* 0x0000004002007812 */ /* 0x001fce00078efcff */
.L_x_556:
[----:B0-----:R-:W0:Y:S02]  /*137f0*/  LDC.64 R2, c[0x0][0xc88] ;  /* 0x00032200ff027b82 */ /* 0x001e240000000a00 */
[----:B0-----:R-:W-:-:S05]  /*13800*/  IMAD.WIDE R2, R19, 0x4, R2 ;  /* 0x0000000413027825 */ /* 0x001fca00078e0202 */
[----:B------:R-:W2:Y:S01]  /*13810*/  LDG.E R14, desc[UR42][R2.64] ;  /* 0x0000002a020e7981 */ /* 0x000ea2000c1e1900 */
[----:B------:R-:W-:Y:S05]  /*13820*/  YIELD ;  /* 0x0000000000007946 */ /* 0x000fea0003800000 */
[----:B------:R-:W-:Y:S01]  /*13830*/  ULDC.64 UR4, c[0x0][0xa28] ;  /* 0x00028a0000047ab9 */ /* 0x000fe20000000a00 */
[----:B------:R-:W-:Y:S01]  /*13840*/  ULDC.64 UR6, c[0x0][0xa00] ;  /* 0x0002800000067ab9 */ /* 0x000fe20000000a00 */
[----:B------:R-:W-:Y:S02]  /*13850*/  ISETP.NE.U32.AND P0, PT, RZ, UR4, PT ;  /* 0x00000004ff007c0c */ /* 0x000fe4000bf05070 */
[----:B------:R-:W-:Y:S01]  /*13860*/  CS2R R8, SRZ ;  /* 0x0000000000087805 */ /* 0x000fe2000001ff00 */
[----:B------:R-:W-:Y:S01]  /*13870*/  ULDC.64 UR8, c[0x0][0xa18] ;  /* 0x0002860000087ab9 */ /* 0x000fe20000000a00 */
[----:B------:R-:W-:-:S02]  /*13880*/  ISETP.NE.AND.EX P1, PT, RZ, UR5, PT, P0 ;  /* 0x00000005ff007c0c */ /* 0x000fc4000bf25300 */
[----:B------:R-:W-:-:S04]  /*13890*/  ISETP.NE.U32.AND P0, PT, RZ, UR6, PT ;  /* 0x00000006ff007c0c */ /* 0x000fc8000bf05070 */
[----:B------:R-:W-:Y:S02]  /*138a0*/  ISETP.NE.AND.EX P0, PT, RZ, UR7, PT, P0 ;  /* 0x00000007ff007c0c */ /* 0x000fe4000bf05300 */
[----:B--2---:R-:W-:Y:S01]  /*138b0*/  SHF.R.S32.HI R0, RZ, 0x1f, R14 ;  /* 0x0000001fff007819 */ /* 0x004fe2000001140e */
[----:B------:R-:W-:-:S04]  /*138c0*/  IMAD.SHL.U32 R23, R14, 0x4, RZ ;  /* 0x000000040e177824 */ /* 0x000fc800078e00ff */
[C---:B------:R-:W-:Y:S01]  /*138d0*/  @P1 LEA R4, P2, R14.reuse, UR4, 0x2 ;  /* 0x000000040e041c11 */ /* 0x040fe2000f8410ff */
[----:B------:R-:W-:Y:S01]  /*138e0*/  STL [R1+0x14], R14 ;  /* 0x0000140e01007387 */ /* 0x000fe20000100800 */
[C-C-:B------:R-:W-:Y:S02]  /*138f0*/  SHF.L.U64.HI R13, R14.reuse, 0x2, R0.reuse ;  /* 0x000000020e0d7819 */ /* 0x140fe40000010200 */
[----:B------:R-:W-:Y:S01]  /*13900*/  @P1 LEA.HI.X R5, R14, UR5, R0, 0x2, P2 ;  /* 0x000000050e051c11 */ /* 0x000fe200090f1400 */
[----:B------:R-:W-:Y:S01]  /*13910*/  ULDC.64 UR4, c[0x0][0xa08] ;  /* 0x0002820000047ab9 */ /* 0x000fe20000000a00 */
[----:B------:R-:W-:Y:S01]  /*13920*/  IADD3 R2, P2, R23, UR6, RZ ;  /* 0x0000000617027c10 */ /* 0x000fe2000ff5e0ff */
[----:B------:R0:W-:Y:S03]  /*13930*/  STL [R1+0x28], R0 ;  /* 0x0000280001007387 */ /* 0x0001e60000100800 */
[----:B------:R-:W-:Y:S01]  /*13940*/  IADD3.X R3, R13, UR7, RZ, P2, !PT ;  /* 0x000000070d037c10 */ /* 0x000fe200097fe4ff */
[----:B------:R-:W-:Y:S01]  /*13950*/  ULDC.64 UR6, c[0x0][0xa10] ;  /* 0x0002840000067ab9 */ /* 0x000fe20000000a00 */
[----:B------:R-:W-:Y:S01]  /*13960*/  ISETP.NE.U32.AND P3, PT, RZ, UR8, PT ;  /* 0x00000008ff007c0c */ /* 0x000fe2000bf65070 */
[----:B-1----:R1:W5:Y:S04]  /*13970*/  @P1 LDG.E R8, desc[UR42][R4.64] ;  /* 0x0000002a04081981 */ /* 0x002368000c1e1900 */
[----:B------:R-:W2:Y:S01]  /*13980*/  @P0 LDG.E R9, desc[UR42][R2.64] ;  /* 0x0000002a02090981 */ /* 0x000ea2000c1e1900 */
[----:B------:R-:W-:-:S02]  /*13990*/  ISETP.NE.AND.EX P3, PT, RZ, UR9, PT, P3 ;  /* 0x00000009ff007c0c */ /* 0x000fc4000bf65330 */
[----:B------:R-:W-:Y:S01]  /*139a0*/  IADD3 R6, P4, R23, UR4, RZ ;  /* 0x0000000417067c10 */ /* 0x000fe2000ff9e0ff */
[----:B------:R-:W-:Y:S03]  /*139b0*/  STL [R1], R13 ;  /* 0x0000000d01007387 */ /* 0x000fe60000100800 */
[----:B------:R-:W-:Y:S02]  /*139c0*/  IADD3.X R7, R13, UR5, RZ, P4, !PT ;  /* 0x000000050d077c10 */ /* 0x000fe4000a7fe4ff */
[----:B-1----:R-:W-:Y:S02]  /*139d0*/  IADD3 R4, P4, R23, UR6, RZ ;  /* 0x0000000617047c10 */ /* 0x002fe4000ff9e0ff */
[----:B------:R-:W-:Y:S02]  /*139e0*/  ISETP.NE.U32.AND P1, PT, RZ, UR4, PT ;  /* 0x00000004ff007c0c */ /* 0x000fe4000bf25070 */
[----:B------:R-:W-:Y:S01]  /*139f0*/  IADD3.X R5, R13, UR7, RZ, P4, !PT ;  /* 0x000000070d057c10 */ /* 0x000fe2000a7fe4ff */
[----:B------:R-:W-:Y:S01]  /*13a00*/  ULDC UR4, c[0x0][0x288] ;  /* 0x0000a20000047ab9 */ /* 0x000fe20000000800 */
[----:B------:R-:W-:-:S02]  /*13a10*/  ISETP.NE.U32.AND P2, PT, RZ, UR6, PT ;  /* 0x00000006ff007c0c */ /* 0x000fc4000bf45070 */
[----:B------:R-:W-:Y:S02]  /*13a20*/  @P3 IADD3 R10, P4, R23, UR8, RZ ;  /* 0x00000008170a3c10 */ /* 0x000fe4000ff9e0ff */
[----:B------:R-:W-:Y:S02]  /*13a30*/  ISETP.NE.AND.EX P1, PT, RZ, UR5, PT, P1 ;  /* 0x00000005ff007c0c */ /* 0x000fe4000bf25310 */
[----:B------:R-:W-:Y:S02]  /*13a40*/  ISETP.NE.AND.EX P2, PT, RZ, UR7, PT, P2 ;  /* 0x00000007ff007c0c */ /* 0x000fe4000bf45320 */
[----:B------:R-:W-:Y:S01]  /*13a50*/  @P3 IADD3.X R11, R13, UR9, RZ, P4, !PT ;  /* 0x000000090d0b3c10 */ /* 0x000fe2000a7fe4ff */
[----:B0-----:R-:W-:Y:S01]  /*13a60*/  IMAD.MOV.U32 R0, RZ, RZ, RZ ;  /* 0x000000ffff007224 */ /* 0x001fe200078e00ff */
[----:B------:R-:W-:-:S07]  /*13a70*/  MOV R12, RZ ;  /* 0x000000ff000c7202 */ /* 0x000fce0000000f00 */
[----:B------:R-:W5:Y:S04]  /*13a80*/  @P1 LDG.E R12, desc[UR42][R6.64] ;  /* 0x0000002a060c1981 */ /* 0x000f68000c1e1900 */
[----:B------:R-:W5:Y:S04]  /*13a90*/  @P2 LDG.E R0, desc[UR42][R4.64] ;  /* 0x0000002a04002981 */ /* 0x000f68000c1e1900 */
[----:B--2---:R0:W-:Y:S02]  /*13aa0*/  STL [R1+0x1c], R9 ;  /* 0x00001c0901007387 */ /* 0x0041e40000100800 */
[----:B0-----:R-:W-:Y:S01]  /*13ab0*/  IMAD.U32 R9, RZ, RZ, UR4 ;  /* 0x00000004ff097e24 */ /* 0x001fe2000f8e00ff */
[----:B------:R-:W-:-:S05]  /*13ac0*/  ULDC.64 UR4, c[0x0][0x418] ;  /* 0x0001060000047ab9 */ /* 0x000fca0000000a00 */
[----:B------:R0:W2:Y:S01]  /*13ad0*/  @P3 LDG.E R9, desc[UR42][R10.64] ;  /* 0x0000002a0a093981 */ /* 0x0000a2000c1e1900 */
[----:B------:R-:W-:-:S03]  /*13ae0*/  UISETP.NE.U32.AND UP0, UPT, UR4, URZ, UPT ;  /* 0x0000003f0400728c */ /* 0x000fc6000bf05070 */
[----:B------:R-:W-:Y:S01]  /*13af0*/  ULDC UR4, c[0x0][0x424] ;  /* 0x0001090000047ab9 */ /* 0x000fe20000000800 */
[----:B------:R-:W-:-:S03]  /*13b00*/  UISETP.NE.AND.EX UP0, UPT, UR5, URZ, UPT, UP0 ;  /* 0x0000003f0500728c */ /* 0x000fc6000bf05300 */
[----:B------:R-:W-:Y:S01]  /*13b10*/  ULDC UR5, c[0x0][0x2f0] ;  /* 0x0000bc0000057ab9 */ /* 0x000fe20000000800 */
[----:B------:R-:W-:-:S04]  /*13b20*/  USEL UR4, UR4, 0x1, UP0 ;  /* 0x0000000104047887 */ /* 0x000fc80008000000 */
[----:B------:R-:W-:-:S03]  /*13b30*/  UIMAD UR4, UR4, UR5, URZ ;  /* 0x00000005040472a4 */ /* 0x000fc6000f8e023f */
[----:B------:R-:W-:-:S03]  /*13b40*/  ULDC UR5, c[0x0][0x348] ;  /* 0x0000d20000057ab9 */ /* 0x000fc60000000800 */
[----:B0-----:R-:W-:Y:S01]  /*13b50*/  IMAD.U32 R10, RZ, RZ, UR4 ;  /* 0x00000004ff0a7e24 */ /* 0x001fe2000f8e00ff */
[----:B--2---:R0:W-:Y:S02]  /*13b60*/  STL [R1+0x38], R9 ;  /* 0x0000380901007387 */ /* 0x0041e40000100800 */
[----:B0-----:R-:W-:Y:S01]  /*13b70*/  IMAD.U32 R9, RZ, RZ, UR5 ;  /* 0x00000005ff097e24 */ /* 0x001fe2000f8e00ff */
[----:B------:R-:W-:Y:S06]  /*13b80*/  @P3 BRA `(.L_x_441) ;  /* 0x0000000000143947 */ /* 0x000fec0003800000 */
[----:B------:R-:W-:Y:S05]  /*13b90*/  @!P0 BRA `(.L_x_441) ;  /* 0x0000000000108947 */ /* 0x000fea0003800000 */
[----:B------:R-:W2:Y:S04]  /*13ba0*/  LDG.E R11, desc[UR42][R2.64] ;  /* 0x0000002a020b7981 */ /* 0x000ea8000c1e1900 */
[----:B------:R-:W2:Y:S02]  /*13bb0*/  LDG.E R2, desc[UR42][R2.64+0x4] ;  /* 0x0000042a02027981 */ /* 0x000ea4000c1e1900 */
[----:B--2---:R-:W-:-:S05]  /*13bc0*/  IMAD.IADD R2, R2, 0x1, -R11 ;  /* 0x0000000102027824 */ /* 0x004fca00078e0a0b */
[----:B------:R0:W-:Y:S02]  /*13bd0*/  STL [R1+0x38], R2 ;  /* 0x0000380201007387 */ /* 0x0001e40000100800 */
.L_x_441:
[----:B0----5:R-:W-:Y:S01]  /*13be0*/  IMAD.IADD R2, R12, 0x1, R8 ;  /* 0x000000010c027824 */ /* 0x021fe200078e0208 */
[----:B------:R-:W-:Y:S01]  /*13bf0*/  ULDC.64 UR4, c[0x0][0xa20] ;  /* 0x0002880000047ab9 */ /* 0x000fe20000000a00 */
[----:B------:R-:W-:Y:S01]  /*13c00*/  IMAD.MOV.U32 R28, RZ, RZ, R14 ;  /* 0x000000ffff1c7224 */ /* 0x000fe200078e000e */
[----:B------:R-:W-:Y:S02]  /*13c10*/  ISETP.NE.U32.AND P0, PT, RZ, UR4, PT ;  /* 0x00000004ff007c0c */ /* 0x000fe4000bf05070 */
[----:B------:R0:W-:Y:S02]  /*13c20*/  STL [R1+0x4], R2 ;  /* 0x0000040201007387 */ /* 0x0001e40000100800 */
[----:B------:R-:W-:-:S13]  /*13c30*/  ISETP.NE.AND.EX P0, PT, RZ, UR5, PT, P0 ;  /* 0x00000005ff007c0c */ /* 0x000fda000bf05300 */
[----:B0-----:R-:W-:Y:S05]  /*13c40*/  @!P0 BRA `(.L_x_442) ;  /* 0x0000000000108947 */ /* 0x001fea0003800000 */
[----:B------:R-:W-:-:S04]  /*13c50*/  IADD3 R10, P0, R23, UR4, RZ ;  /* 0x00000004170a7c10 */ /* 0x000fc8000ff1e0ff */
[----:B------:R-:W-:-:S05]  /*13c60*/  IADD3.X R11, R13, UR5, RZ, P0, !PT ;  /* 0x000000050d0b7c10 */ /* 0x000fca00087fe4ff */
[----:B------:R0:W5:Y:S01]  /*13c70*/  LDG.E R10, desc[UR42][R10.64] ;  /* 0x0000002a0a0a7981 */ /* 0x000162000c1e1900 */
[----:B------:R-:W-:Y:S05]  /*13c80*/  BRA `(.L_x_443) ;  /* 0x0000000000107947 */ /* 0x000fea0003800000 */
.L_x_442:
[----:B------:R-:W-:Y:S05]  /*13c90*/  @!P1 BRA `(.L_x_443) ;  /* 0x00000000000c9947 */ /* 0x000fea0003800000 */
[----:B------:R-:W2:Y:S04]  /*13ca0*/  LDG.E R10, desc[UR42][R6.64] ;  /* 0x0000002a060a7981 */ /* 0x000ea8000c1e1900 */
[----:B------:R-:W2:Y:S02]  /*13cb0*/  LDG.E R6, desc[UR42][R6.64+0x4] ;  /* 0x0000042a06067981 */ /* 0x000ea4000c1e1900 */
[----:B--2---:R-:W-:-:S07]  /*13cc0*/  IMAD.IADD R10, R6, 0x1, -R10 ;  /* 0x00000001060a7824 */ /* 0x004fce00078e0a0a */
.L_x_443:
[----:B------:R-:W2:Y:S01]  /*13cd0*/  @P2 LDG.E R2, desc[UR42][R4.64] ;  /* 0x0000002a04022981 */ /* 0x000ea2000c1e1900 */
[----:B-----5:R-:W-:-:S03]  /*13ce0*/  IMAD.IADD R10, R10, 0x1, -R8 ;  /* 0x000000010a0a7824 */ /* 0x020fc600078e0a08 */
[----:B------:R-:W2:Y:S01]  /*13cf0*/  @P2 LDG.E R4, desc[UR42][R4.64+0x4] ;  /* 0x0000042a04042981 */ /* 0x000ea2000c1e1900 */
[----:B------:R-:W-:Y:S01]  /*13d00*/  BSSY B0, `(.L_x_444) ;  /* 0x0000156000007945 */ /* 0x000fe20003800000 */
[----:B--2---:R-:W-:-:S05]  /*13d10*/  @P2 IMAD.IADD R9, R4, 0x1, -R2 ;  /* 0x0000000104092824 */ /* 0x004fca00078e0a02 */
[----:B------:R-:W-:-:S05]  /*13d20*/  IADD3 R3, R10, R9, RZ ;  /* 0x000000090a037210 */ /* 0x000fca0007ffe0ff */
[----:B------:R-:W-:Y:S01]  /*13d30*/  VIADD R2, R3, 0x7f ;  /* 0x0000007f03027836 */ /* 0x000fe20000000000 */
[----:B------:R1:W-:Y:S04]  /*13d40*/  STL [R1+0x30], R3 ;  /* 0x0000300301007387 */ /* 0x0003e80000100800 */
[----:B-1----:R-:W-:-:S04]  /*13d50*/  SHF.R.S32.HI R3, RZ, 0x1f, R2 ;  /* 0x0000001fff037819 */ /* 0x002fc80000011402 */
[----:B------:R-:W-:Y:S01]  /*13d60*/  LEA.HI R4, R3, R2, RZ, 0x7 ;  /* 0x0000000203047211 */ /* 0x000fe200078f38ff */
[----:B------:R-:W-:-:S03]  /*13d70*/  IMAD.MOV R3, RZ, RZ, -R10 ;  /* 0x000000ffff037224 */ /* 0x000fc600078e0a0a */
[----:B------:R-:W-:Y:S02]  /*13d80*/  LOP3.LUT R2, R4, 0xffffff80, RZ, 0xc0, !PT ;  /* 0xffffff8004027812 */ /* 0x000fe400078ec0ff */
[----:B------:R-:W-:Y:S02]  /*13d90*/  VIMNMX R3, RZ, R3, !PT ;  /* 0x00000003ff037248 */ /* 0x000fe40007fe0100 */
[----:B------:R-:W-:-:S04]  /*13da0*/  VIADDMNMX R2, R2, -R10, R9, PT ;  /* 0x8000000a02027246 */ /* 0x000fc80003800109 */
[----:B------:R-:W-:Y:S01]  /*13db0*/  ISETP.GT.AND P0, PT, R2, R3, PT ;  /* 0x000000030200720c */ /* 0x000fe20003f04270 */
[----:B------:R1:W-:Y:S01]  /*13dc0*/  STL [R1+0x34], R4 ;  /* 0x0000340401007387 */ /* 0x0003e20000100800 */
[----:B------:R-:W-:-:S11]  /*13dd0*/  SHF.R.U32.HI R3, RZ, 0x7, R3 ;  /* 0x00000007ff037819 */ /* 0x000fd60000011603 */
[----:B------:R-:W-:-:S05]  /*13de0*/  @P0 VIADD R2, R2, 0x7f ;  /* 0x0000007f02020836 */ /* 0x000fca0000000000 */
[----:B-1----:R-:W-:-:S04]  /*13df0*/  @P0 SHF.R.S32.HI R4, RZ, 0x1f, R2 ;  /* 0x0000001fff040819 */ /* 0x002fc80000011402 */
[----:B------:R-:W-:Y:S01]  /*13e00*/  @P0 LEA.HI R2, R4, R2, RZ, 0x7 ;  /* 0x0000000204020211 */ /* 0x000fe200078f38ff */
[----:B------:R-:W-:-:S03]  /*13e10*/  IMAD.MOV.U32 R4, RZ, RZ, R3 ;  /* 0x000000ffff047224 */ /* 0x000fc600078e0003 */
[----:B------:R-:W-:-:S04]  /*13e20*/  @P0 SHF.R.S32.HI R4, RZ, 0x7, R2 ;  /* 0x00000007ff040819 */ /* 0x000fc80000011402 */
[----:B------:R-:W-:Y:S02]  /*13e30*/  ISETP.GT.AND P1, PT, R4, R3, PT ;  /* 0x000000030400720c */ /* 0x000fe40003f24270 */
[----:B------:R-:W-:-:S11]  /*13e40*/  PLOP3.LUT P0, PT, PT, PT, PT, 0x80, 0x0 ;  /* 0x000000000000781c */ /* 0x000fd60003f0f070 */
[----:B------:R-:W-:Y:S05]  /*13e50*/  @!P1 BRA `(.L_x_445) ;  /* 0x0000001400009947 */ /* 0x000fea0003800000 */
[----:B------:R-:W-:Y:S01]  /*13e60*/  UMOV UR4, 0xffffffff ;  /* 0xffffffff00047882 */ /* 0x000fe20000000000 */
[----:B------:R-:W-:Y:S02]  /*13e70*/  SEL R2, R28, RZ, !P2 ;  /* 0x000000ff1c027207 */ /* 0x000fe40005000000 */
[----:B------:R-:W-:Y:S05]  /*13e80*/  BRA.DIV UR4, `(.L_x_446) ;  /* 0x0000005a04587947 */ /* 0x000fea000b800000 */
[----:B------:R-:W1:Y:S02]  /*13e90*/  S2R R5, SR_TID.X ;  /* 0x0000000000057919 */ /* 0x000e640000002100 */
[----:B-1----:R-:W-:-:S04]  /*13ea0*/  SHF.R.U32.HI R5, RZ, 0x5, R5 ;  /* 0x00000005ff057819 */ /* 0x002fc80000011605 */
[----:B------:R-:W-:-:S05]  /*13eb0*/  LOP3.LUT R5, R5, 0x3, RZ, 0xc0, !PT ;  /* 0x0000000305057812 */ /* 0x000fca00078ec0ff */
[----:B------:R1:W2:Y:S02]  /*13ec0*/  SHFL.IDX PT, R14, R5, RZ, 0x1f ;  /* 0x00001fff050e7589 */ /* 0x0002a400000e0000 */
.L_x_591:
[----:B--2---:R-:W-:Y:S02]  /*13ed0*/  ISETP.NE.AND P0, PT, R14, RZ, PT ;  /* 0x000000ff0e00720c */ /* 0x004fe40003f05270 */
[----:B------:R-:W-:-:S11]  /*13ee0*/  PLOP3.LUT P6, PT, PT, PT, PT, 0x8, 0x0 ;  /* 0x000000000000781c */ /* 0x000fd60003fce170 */
[----:B------:R-:W-:Y:S05]  /*13ef0*/  @P0 BRA `(.L_x_447) ;  /* 0x00000000000c0947 */ /* 0x000fea0003800000 */
[----:B------:R-:W-:-:S03]  /*13f00*/  UMOV UR4, 0xffffffff ;  /* 0xffffffff00047882 */ /* 0x000fc60000000000 */
[----:B------:R-:W-:Y:S05]  /*13f10*/  BRA.DIV UR4, `(.L_x_448) ;  /* 0x0000005a04687947 */ /* 0x000fea000b800000 */
[----:B------:R-:W-:-:S13]  /*13f20*/  ELECT P6, URZ, PT ;  /* 0x00000000003f782f */ /* 0x000fda00038c0000 */
.L_x_447:
[----:B-1----:R-:W2:Y:S01]  /*13f30*/  LDL R5, [R1+0x3c] ;  /* 0x00003c0001057983 */ /* 0x002ea20000100800 */
[----:B------:R-:W-:Y:S01]  /*13f40*/  BSSY B1, `(.L_x_449) ;  /* 0x0000008000017945 */ /* 0x000fe20003800000 */
[----:B--2---:R-:W-:-:S05]  /*13f50*/  VIADD R5, R5, 0x1 ;  /* 0x0000000105057836 */ /* 0x004fca0000000000 */
[----:B------:R-:W-:-:S04]  /*13f60*/  LEA.HI R6, R5, R5, RZ, 0x1 ;  /* 0x0000000505067211 */ /* 0x000fc800078f08ff */
[----:B------:R-:W-:-:S05]  /*13f70*/  LOP3.LUT R6, R6, 0xfffffffe, RZ, 0xc0, !PT ;  /* 0xfffffffe06067812 */ /* 0x000fca00078ec0ff */
[----:B------:R-:W-:-:S05]  /*13f80*/  IMAD.IADD R5, R5, 0x1, -R6 ;  /* 0x0000000105057824 */ /* 0x000fca00078e0a06 */
[----:B------:R-:W-:-:S04]  /*13f90*/  SHF.L.U32 R5, R5, 0x1f, RZ ;  /* 0x0000001f05057819 */ /* 0x000fc800000006ff */
[----:B------:R-:W1:Y:S02]  /*13fa0*/  SYNCS.PHASECHK.TRANS64.TRYWAIT P0, [R22+URZ+0x19c20], R5 ;  /* 0x019c2005160075a7 */ /* 0x000e64000800017f */
[----:B-1----:R-:W-:Y:S05]  /*13fb0*/  @!P0 BRA `(.L_x_450) ;  /* 0x0000005800608947 */ /* 0x002fea0003800000 */
.L_x_594:
[----:B------:R-:W-:Y:S05]  /*13fc0*/  BSYNC B1 ;  /* 0x0000000000017941 */ /* 0x000fea0003800000 */
.L_x_449:
[----:B------:R-:W-:Y:S04]  /*13fd0*/  BSSY B1, `(.L_x_451) ;  /* 0x000008b000017945 */ /* 0x000fe80003800000 */
[----:B------:R-:W-:Y:S05]  /*13fe0*/  @!P6 BRA `(.L_x_452) ;  /* 0x000000080024e947 */ /* 0x000fea0003800000 */
[----:B------:R-:W-:Y:S01]  /*13ff0*/  IMAD R8, R25, 0x8, R22 ;  /* 0x0000000819087824 */ /* 0x000fe200078e0216 */
[----:B------:R-:W-:Y:S01]  /*14000*/  SHF.L.U32 R10, R27, 0x1f, RZ ;  /* 0x0000001f1b0a7819 */ /* 0x000fe200000006ff */
[----:B------:R-:W2:Y:S01]  /*14010*/  S2R R6, SR_TID.X ;  /* 0x0000000000067919 */ /* 0x000ea20000002100 */
[----:B------:R-:W-:Y:S02]  /*14020*/  BSSY B2, `(.L_x_453) ;  /* 0x0000005000027945 */ /* 0x000fe40003800000 */
[----:B------:R-:W3:Y:S01]  /*14030*/  SYNCS.PHASECHK.TRANS64.TRYWAIT P0, [R8+URZ+0x19ca0], R10 ;  /* 0x019ca00a080075a7 */ /* 0x000ee2000800017f */
[----:B--2---:R-:W-:-:S04]  /*14040*/  LOP3.LUT R6, R6, 0x7f, RZ, 0xc0, !PT ;  /* 0x0000007f06067812 */ /* 0x004fc800078ec0ff */
[----:B------:R-:W-:Y:S01]  /*14050*/  ISETP.NE.AND P1, PT, R6, RZ, PT ;  /* 0x000000ff0600720c */ /* 0x000fe20003f25270 */
[----:B---3--:R-:W-:-:S12]  /*14060*/  @!P0 BRA `(.L_x_454) ;  /* 0x0000005800488947 */ /* 0x008fd80003800000 */
.L_x_595:
[----:B------:R-:W-:Y:S05]  /*14070*/  BSYNC B2 ;  /* 0x0000000000027941 */ /* 0x000fea0003800000 */
.L_x_453:
[----:B------:R-:W-:Y:S04]  /*14080*/  BSSY B2, `(.L_x_455) ;  /* 0x0000009000027945 */ /* 0x000fe80003800000 */
[----:B------:R-:W-:Y:S05]  /*14090*/  @P1 BRA `(.L_x_456) ;  /* 0x00000000001c1947 */ /* 0x000fea0003800000 */
[----:B-1----:R-:W1:Y:S02]  /*140a0*/  S2R R5, SR_TID.X ;  /* 0x0000000000057919 */ /* 0x002e640000002100 */
[----:B-1----:R-:W-:Y:S01]  /*140b0*/  LOP3.LUT R6, R5, 0x1f, RZ, 0xc0, !PT ;  /* 0x0000001f05067812 */ /* 0x002fe200078ec0ff */
[----:B------:R-:W-:-:S03]  /*140c0*/  IMAD.MOV.U32 R5, RZ, RZ, 0x3000 ;  /* 0x00003000ff057424 */ /* 0x000fc600078e00ff */
[----:B------:R-:W-:Y:S01]  /*140d0*/  ISETP.NE.AND P0, PT, R6, RZ, PT ;  /* 0x000000ff0600720c */ /* 0x000fe20003f05270 */
[----:B------:R3:W-:-:S12]  /*140e0*/  SYNCS.ARRIVE.TRANS64 RZ, [R8+URZ+0x19c90], R5 ;  /* 0x019c900508ff79a7 */ /* 0x0007d8000800003f */
[----:B---3--:R-:W-:Y:S05]  /*140f0*/  @!P0 BRA `(.L_x_456) ;  /* 0x0000000000048947 */ /* 0x008fea0003800000 */
[----:B------:R-:W-:Y:S01]  /*14100*/  BPT.TRAP 0x1 ;  /* 0x000000040000795c */ /* 0x000fe20000300000 */
.L_x_456:
[----:B------:R-:W-:Y:S05]  /*14110*/  BSYNC B2 ;  /* 0x0000000000027941 */ /* 0x000fea0003800000 */
.L_x_455:
[----:B------:R-:W-:Y:S01]  /*14120*/  IMAD.MOV.U32 R14, RZ, RZ, RZ ;  /* 0x000000ffff0e7224 */ /* 0x000fe200078e00ff */
[----:B------:R-:W-:Y:S01]  /*14130*/  UIADD3 UR4, UP0, UR40, 0x570, URZ ;  /* 0x0000057028047890 */ /* 0x000fe2000ff1e03f */
[----:B------:R-:W-:Y:S01]  /*14140*/  IMAD R6, R4, 0x80, R0 ;  /* 0x0000008004067824 */ /* 0x000fe200078e0200 */
[----:B------:R-:W-:Y:S01]  /*14150*/  PLOP3.LUT P0, PT, PT, PT, PT, 0x80, 0x0 ;  /* 0x000000000000781c */ /* 0x000fe20003f0f070 */
[----:B------:R-:W-:Y:S01]  /*14160*/  IMAD R7, R25, 0x3000, R22 ;  /* 0x0000300019077824 */ /* 0x000fe200078e0216 */
[----:B------:R-:W-:Y:S01]  /*14170*/  R2UR UR10, R14 ;  /* 0x000000000e0a72ca */ /* 0x000fe200000e0000 */
[----:B-1----:R-:W-:Y:S01]  /*14180*/  VIADD R5, R8, 0x19c90 ;  /* 0x00019c9008057836 */ /* 0x002fe20000000000 */
[----:B------:R-:W-:Y:S01]  /*14190*/  IADD3 R6, R6, -0x80, RZ ;  /* 0xffffff8006067810 */ /* 0x000fe20007ffe0ff */
[----:B------:R-:W-:Y:S01]  /*141a0*/  VIADD R9, R7, 0x13800 ;  /* 0x0001380007097836 */ /* 0x000fe20000000000 */
[----:B------:R-:W-:Y:S01]  /*141b0*/  UIADD3.X UR5, URZ, UR41, URZ, UP0, !UPT ;  /* 0x000000293f057290 */ /* 0x000fe200087fe43f */
[----:B------:R-:W-:Y:S01]  /*141c0*/  UMOV UR6, 0x0 ;  /* 0x0000000000067882 */ /* 0x000fe20000000000 */
[----:B------:R-:W-:-:S10]  /*141d0*/  UMOV UR7, 0x12f00000 ;  /* 0x12f0000000077882 */ /* 0x000fd40000000000 */
.L_x_457:
[----:B------:R-:W-:-:S13]  /*141e0*/  @P0 ELECT P2, URZ, PT ;  /* 0x00000000003f082f */ /* 0x000fda0003840000 */
[----:B------:R-:W-:Y:S02]  /*141f0*/  @P2 R2UR UR13, R2 ;  /* 0x00000000020d22ca */ /* 0x000fe400000e0000 */
[----:B------:R-:W-:Y:S02]  /*14200*/  @P2 R2UR UR12, R18 ;  /* 0x00000000120c22ca */ /* 0x000fe400000e0000 */
[----:B------:R-:W-:Y:S02]  /*14210*/  @P2 R2UR UR11, R6 ;  /* 0x00000000060b22ca */ /* 0x000fe400000e0000 */
[----:B------:R-:W-:Y:S02]  /*14220*/  @P2 R2UR UR9, R5 ;  /* 0x00000000050922ca */ /* 0x000fe400000e0000 */
[----:B------:R-:W-:Y:S02]  /*14230*/  @P2 R2UR UR8, R9 ;  /* 0x00000000090822ca */ /* 0x000fe400000e0000 */
[----:B------:R-:W-:-:S02]  /*14240*/  @P2 PLOP3.LUT P0, PT, P2, PT, PT, 0x8, 0x0 ;  /* 0x000000000000281c */ /* 0x000fc4000170e170 */
[----:B------:R-:W-:-:S09]  /*14250*/  PLOP3.LUT P2, PT, PT, PT, PT, 0x8, 0x0 ;  /* 0x000000000000781c */ /* 0x000fd20003f4e170 */
[----:B------:R1:W-:Y:S02]  /*14260*/  UTMALDG.4D [UR8], [UR4], desc[UR6] ;  /* 0x00000608040075b4 */ /* 0x0003e40008019000 */
[----:B-1----:R-:W-:Y:S05]  /*14270*/  @P0 BRA.U.ANY `(.L_x_457) ;  /* 0xfffffffd00d80947 */ /* 0x002fea000393ffff */
[----:B------:R-:W-:Y:S01]  /*14280*/  IMAD.MOV.U32 R13, RZ, RZ, 0x20 ;  /* 0x00000020ff0d7424 */ /* 0x000fe200078e00ff */
[----:B------:R-:W-:Y:S01]  /*14290*/  PLOP3.LUT P0, PT, PT, PT, PT, 0x80, 0x0 ;  /* 0x000000000000781c */ /* 0x000fe20003f0f070 */
[----:B------:R-:W-:Y:S01]  /*142a0*/  VIADD R9, R7, 0x14800 ;  /* 0x0001480007097836 */ /* 0x000fe20000000000 */
[----:B------:R-:W-:Y:S01]  /*142b0*/  UMOV UR6, 0x0 ;  /* 0x0000000000067882 */ /* 0x000fe20000000000 */
[----:B------:R-:W-:Y:S01]  /*142c0*/  UMOV UR7, 0x12f00000 ;  /* 0x12f0000000077882 */ /* 0x000fe20000000000 */
[----:B------:R-:W-:-:S15]  /*142d0*/  R2UR UR10, R13 ;  /* 0x000000000d0a72ca */ /* 0x000fde00000e0000 */
.L_x_458:
        /* <DEDUP_REMOVED lines=16> */
.L_x_459:
        /* <DEDUP_REMOVED lines=10> */
[----:B------:R-:W1:Y:S01]  /*14480*/  SYNCS.PHASECHK.TRANS64.TRYWAIT P0, [R8+URZ+0x19cc0], R10 ;  /* 0x019cc00a080075a7 */ /* 0x000e62000800017f */
[----:B------:R-:W-:Y:S04]  /*14490*/  BSSY B2, `(.L_x_460) ;  /* 0x0000002000027945 */ /* 0x000fe80003800000 */
[----:B-1----:R-:W-:Y:S05]  /*144a0*/  @!P0 BRA `(.L_x_461) ;  /* 0x00000054004c8947 */ /* 0x002fea0003800000 */
.L_x_596:
[----:B------:R-:W-:Y:S05]  /*144b0*/  BSYNC B2 ;  /* 0x0000000000027941 */ /* 0x000fea0003800000 */
.L_x_460:
[----:B------:R-:W-:Y:S01]  /*144c0*/  BSSY B2, `(.L_x_462) ;  /* 0x000000b000027945 */ /* 0x000fe20003800000 */
[----:B-12---:R-:W-:Y:S02]  /*144d0*/  IMAD.MOV.U32 R10, RZ, RZ, 0x0 ;  /* 0x00000000ff0a7424 */ /* 0x006fe400078e00ff */
[----:B0-----:R-:W-:Y:S01]  /*144e0*/  IMAD.MOV.U32 R11, RZ, RZ, 0x12f00000 ;  /* 0x12f00000ff0b7424 */ /* 0x001fe200078e00ff */
        /* <DEDUP_REMOVED lines=8> */
.L_x_463:
[----:B------:R-:W-:Y:S05]  /*14570*/  BSYNC B2 ;  /* 0x0000000000027941 */ /* 0x000fea0003800000 */
.L_x_462:
[----:B------:R-:W-:Y:S01]  /*14580*/  R2UR UR10, R14 ;  /* 0x000000000e0a72ca */ /* 0x000fe200000e0000 */
[----:B------:R-:W-:Y:S01]  /*14590*/  UIADD3 UR4, UP0, UR40, 0x670, URZ ;  /* 0x0000067028047890 */ /* 0x000fe2000ff1e03f */
[----:B------:R-:W-:Y:S01]  /*145a0*/  R2UR UR6, R10 ;  /* 0x000000000a0672ca */ /* 0x000fe200000e0000 */
[----:B------:R-:W-:Y:S01]  /*145b0*/  VIADD R8, R8, 0x19cb0 ;  /* 0x00019cb008087836 */ /* 0x000fe20000000000 */
[----:B------:R-:W-:Y:S01]  /*145c0*/  R2UR UR7, R11 ;  /* 0x000000000b0772ca */ /* 0x000fe200000e0000 */
[----:B------:R-:W-:Y:S01]  /*145d0*/  UIADD3.X UR5, URZ, UR41, URZ, UP0, !UPT ;  /* 0x000000293f057290 */ /* 0x000fe200087fe43f */
[----:B------:R-:W-:Y:S02]  /*145e0*/  PLOP3.LUT P0, PT, PT, PT, PT, 0x80, 0x0 ;  /* 0x000000000000781c */ /* 0x000fe40003f0f070 */
[----:B------:R-:W-:-:S11]  /*145f0*/  IADD3 R5, R7, 0x9000, RZ ;  /* 0x0000900007057810 */ /* 0x000fd60007ffe0ff */
.L_x_464:
        /* <DEDUP_REMOVED lines=15> */
.L_x_465:
        /* <DEDUP_REMOVED lines=15> */
.L_x_466:
        /* <DEDUP_REMOVED lines=9> */
[----:B--2---:R-:W-:Y:S05]  /*14870*/  @P0 BRA.U.ANY `(.L_x_466) ;  /* 0xfffffffd00d80947 */ /* 0x004fea000393ffff */
.L_x_452:
[----:B------:R-:W-:Y:S05]  /*14880*/  BSYNC B1 ;  /* 0x0000000000017941 */ /* 0x000fea0003800000 */
.L_x_451:
[----:B------:R-:W-:Y:S01]  /*14890*/  VIADD R9, R4, 0xfffffffe ;  /* 0xfffffffe04097836 */ /* 0x000fe20000000000 */
[----:B------:R-:W-:Y:S01]  /*148a0*/  PLOP3.LUT P0, PT, PT, PT, PT, 0x8, 0x0 ;  /* 0x000000000000781c */ /* 0x000fe20003f0e170 */
[----:B------:R-:W-:-:S03]  /*148b0*/  VIADD R25, R25, 0x1 ;  /* 0x0000000119197836 */ /* 0x000fc60000000000 */
[----:B------:R-:W-:Y:S02]  /*148c0*/  ISETP.GE.AND P2, PT, R9, R3, PT ;  /* 0x000000030900720c */ /* 0x000fe40003f46270 */
[----:B------:R-:W-:-:S04]  /*148d0*/  ISETP.NE.AND P1, PT, R25, 0x2, PT ;  /* 0x000000021900780c */ /* 0x000fc80003f25270 */
[----:B------:R-:W-:Y:S02]  /*148e0*/  SEL R4, RZ, 0x1, P1 ;  /* 0x00000001ff047807 */ /* 0x000fe40000800000 */
[----:B------:R-:W-:Y:S02]  /*148f0*/  SEL R25, R25, RZ, P1 ;  /* 0x000000ff19197207 */ /* 0x000fe40000800000 */
[----:B------:R-:W-:-:S03]  /*14900*/  LOP3.LUT R27, R27, R4, RZ, 0x3c, !PT ;  /* 0x000000041b1b7212 */ /* 0x000fc600078e3cff */
[----:B------:R-:W-:Y:S05]  /*14910*/  @!P2 BRA `(.L_x_445) ;  /* 0x000000080050a947 */ /* 0x000fea0003800000 */
.L_x_483:
[----:B------:R-:W-:Y:S05]  /*14920*/  YIELD ;  /* 0x0000000000007946 */ /* 0x000fea0003800000 */
        /* <DEDUP_REMOVED lines=10> */
.L_x_597:
[----:B------:R-:W-:Y:S05]  /*149d0*/  BSYNC B2 ;  /* 0x0000000000027941 */ /* 0x000fea0003800000 */
.L_x_469:
[----:B------:R-:W-:Y:S04]  /*149e0*/  BSSY B2, `(.L_x_471) ;  /* 0x0000009000027945 */ /* 0x000fe80003800000 */
[----:B------:R-:W-:Y:S05]  /*149f0*/  @P2 BRA `(.L_x_472) ;  /* 0x00000000001c2947 */ /* 0x000fea0003800000 */
[----:B------:R-:W1:Y:S02]  /*14a00*/  S2R R4, SR_TID.X ;  /* 0x0000000000047919 */ /* 0x000e640000002100 */
[----:B-1----:R-:W-:Y:S01]  /*14a10*/  LOP3.LUT R5, R4, 0x1f, RZ, 0xc0, !PT ;  /* 0x0000001f04057812 */ /* 0x002fe200078ec0ff */
[----:B------:R-:W-:-:S03]  /*14a20*/  IMAD.MOV.U32 R4, RZ, RZ, 0x3000 ;  /* 0x00003000ff047424 */ /* 0x000fc600078e00ff */
[----:B------:R-:W-:Y:S01]  /*14a30*/  ISETP.NE.AND P1, PT, R5, RZ, PT ;  /* 0x000000ff0500720c */ /* 0x000fe20003f25270 */
[----:B------:R3:W-:-:S12]  /*14a40*/  SYNCS.ARRIVE.TRANS64 RZ, [R8+URZ+0x19c90], R4 ;  /* 0x019c900408ff79a7 */ /* 0x0007d8000800003f */
[----:B---3--:R-:W-:Y:S05]  /*14a50*/  @!P1 BRA `(.L_x_472) ;  /* 0x0000000000049947 */ /* 0x008fea0003800000 */
[----:B------:R-:W-:Y:S01]  /*14a60*/  BPT.TRAP 0x1 ;  /* 0x000000040000795c */ /* 0x000fe20000300000 */
.L_x_472:
[----:B------:R-:W-:Y:S05]  /*14a70*/  BSYNC B2 ;  /* 0x0000000000027941 */ /* 0x000fea0003800000 */
.L_x_471:
[----:B------:R-:W-:Y:S01]  /*14a80*/  IMAD.MOV.U32 R12, RZ, RZ, RZ ;  /* 0x000000ffff0c7224 */ /* 0x000fe200078e00ff */
[----:B------:R-:W-:Y:S01]  /*14a90*/  UIADD3 UR4, UP0, UR40, 0x570, URZ ;  /* 0x0000057028047890 */ /* 0x000fe2000ff1e03f */
[----:B------:R-:W-:Y:S01]  /*14aa0*/  IMAD R6, R25, 0x3000, R22 ;  /* 0x0000300019067824 */ /* 0x000fe200078e0216 */
[----:B------:R-:W-:Y:S01]  /*14ab0*/  PLOP3.LUT P1, PT, PT, PT, PT, 0x80, 0x0 ;  /* 0x000000000000781c */ /* 0x000fe20003f2f070 */
[----:B-1----:R-:W-:Y:S01]  /*14ac0*/  IMAD R5, R9, 0x80, R0 ;  /* 0x0000008009057824 */ /* 0x002fe200078e0200 */
[----:B------:R-:W-:Y:S01]  /*14ad0*/  R2UR UR10, R12 ;  /* 0x000000000c0a72ca */ /* 0x000fe200000e0000 */
[----:B------:R-:W-:Y:S01]  /*14ae0*/  VIADD R4, R8, 0x19c90 ;  /* 0x00019c9008047836 */ /* 0x000fe20000000000 */
[----:B------:R-:W-:Y:S01]  /*14af0*/  UIADD3.X UR5, URZ, UR41, URZ, UP0, !UPT ;  /* 0x000000293f057290 */ /* 0x000fe200087fe43f */
[----:B------:R-:W-:Y:S01]  /*14b00*/  VIADD R10, R6, 0x13800 ;  /* 0x00013800060a7836 */ /* 0x000fe20000000000 */
[----:B------:R-:W-:Y:S01]  /*14b10*/  UMOV UR6, 0x0 ;  /* 0x0000000000067882 */ /* 0x000fe20000000000 */
[----:B------:R-:W-:-:S10]  /*14b20*/  UMOV UR7, 0x12f00000 ;  /* 0x12f0000000077882 */ /* 0x000fd40000000000 */
.L_x_473:
        /* <DEDUP_REMOVED lines=10> */
[----:B------:R-:W-:Y:S01]  /*14bd0*/  MOV R14, 0x20 ;  /* 0x00000020000e7802 */ /* 0x000fe20000000f00 */
[----:B------:R-:W-:Y:S01]  /*14be0*/  VIADD R10, R6, 0x14800 ;  /* 0x00014800060a7836 */ /* 0x000fe20000000000 */
[----:B------:R-:W-:Y:S01]  /*14bf0*/  PLOP3.LUT P1, PT, PT, PT, PT, 0x80, 0x0 ;  /* 0x000000000000781c */ /* 0x000fe20003f2f070 */
[----:B------:R-:W-:Y:S01]  /*14c00*/  UMOV UR6, 0x0 ;  /* 0x0000000000067882 */ /* 0x000fe20000000000 */
[----:B------:R-:W-:Y:S01]  /*14c10*/  R2UR UR10, R14 ;  /* 0x000000000e0a72ca */ /* 0x000fe200000e0000 */
[----:B------:R-:W-:-:S14]  /*14c20*/  UMOV UR7, 0x12f00000 ;  /* 0x12f0000000077882 */ /* 0x000fdc0000000000 */
.L_x_474:
        /* <DEDUP_REMOVED lines=16> */
.L_x_475:
        /* <DEDUP_REMOVED lines=13> */
.L_x_598:
[----:B------:R-:W-:Y:S05]  /*14e00*/  BSYNC B2 ;  /* 0x0000000000027941 */ /* 0x000fea0003800000 */
.L_x_476:
[----:B------:R-:W-:Y:S01]  /*14e10*/  BSSY B2, `(.L_x_478) ;  /* 0x000000b000027945 */ /* 0x000fe20003800000 */
[----:B------:R-:W-:Y:S02]  /*14e20*/  IMAD.MOV.U32 R10, RZ, RZ, 0x0 ;  /* 0x00000000ff0a7424 */ /* 0x000fe400078e00ff */
        /* <DEDUP_REMOVED lines=9> */
.L_x_479:
[----:B------:R-:W-:Y:S05]  /*14ec0*/  BSYNC B2 ;  /* 0x0000000000027941 */ /* 0x000fea0003800000 */
.L_x_478:
[----:B------:R-:W-:Y:S01]  /*14ed0*/  R2UR UR10, R12 ;  /* 0x000000000c0a72ca */ /* 0x000fe200000e0000 */
[----:B------:R-:W-:Y:S01]  /*14ee0*/  UIADD3 UR4, UP0, UR40, 0x670, URZ ;  /* 0x0000067028047890 */ /* 0x000fe2000ff1e03f */
[----:B------:R-:W-:Y:S01]  /*14ef0*/  R2UR UR6, R10 ;  /* 0x000000000a0672ca */ /* 0x000fe200000e0000 */
[----:B-12---:R-:W-:Y:S01]  /*14f00*/  VIADD R8, R8, 0x19cb0 ;  /* 0x00019cb008087836 */ /* 0x006fe20000000000 */
[----:B------:R-:W-:Y:S01]  /*14f10*/  R2UR UR7, R11 ;  /* 0x000000000b0772ca */ /* 0x000fe200000e0000 */
[----:B------:R-:W-:Y:S01]  /*14f20*/  VIADD R4, R6, 0x9000 ;  /* 0x0000900006047836 */ /* 0x000fe20000000000 */
[----:B------:R-:W-:Y:S01]  /*14f30*/  PLOP3.LUT P1, PT, PT, PT, PT, 0x80, 0x0 ;  /* 0x000000000000781c */ /* 0x000fe20003f2f070 */
[----:B------:R-:W-:-:S12]  /*14f40*/  UIADD3.X UR5, URZ, UR41, URZ, UP0, !UPT ;  /* 0x000000293f057290 */ /* 0x000fd800087fe43f */
.L_x_480:
        /* <DEDUP_REMOVED lines=15> */
.L_x_481:
        /* <DEDUP_REMOVED lines=15> */
.L_x_482:
        /* <DEDUP_REMOVED lines=10> */
.L_x_468:
[----:B------:R-:W-:Y:S05]  /*151d0*/  BSYNC B1 ;  /* 0x0000000000017941 */ /* 0x000fea0003800000 */
.L_x_467:
[C---:B------:R-:W-:Y:S01]  /*151e0*/  ISETP.GT.AND P2, PT, R9.reuse, R3, PT ;  /* 0x000000030900720c */ /* 0x040fe20003f44270 */
[----:B------:R-:W-:Y:S01]  /*151f0*/  VIADD R9, R9, 0xffffffff ;  /* 0xffffffff09097836 */ /* 0x000fe20000000000 */
[----:B------:R-:W-:-:S04]  /*15200*/  IADD3 R25, R25, 0x1, RZ ;  /* 0x0000000119197810 */ /* 0x000fc80007ffe0ff */
[----:B------:R-:W-:-:S04]  /*15210*/  ISETP.NE.AND P1, PT, R25, 0x2, PT ;  /* 0x000000021900780c */ /* 0x000fc80003f25270 */
[----:B------:R-:W-:Y:S02]  /*15220*/  SEL R4, RZ, 0x1, P1 ;  /* 0x00000001ff047807 */ /* 0x000fe40000800000 */
[----:B------:R-:W-:Y:S02]  /*15230*/  SEL R25, R25, RZ, P1 ;  /* 0x000000ff19197207 */ /* 0x000fe40000800000 */
[----:B------:R-:W-:Y:S01]  /*15240*/  LOP3.LUT R27, R27, R4, RZ, 0x3c, !PT ;  /* 0x000000041b1b7212 */ /* 0x000fe200078e3cff */
[----:B------:R-:W-:Y:S06]  /*15250*/  @P2 BRA `(.L_x_483) ;  /* 0xfffffff400b02947 */ /* 0x000fec000383ffff */
.L_x_445:
[----:B------:R-:W-:Y:S05]  /*15260*/  BSYNC B0 ;  /* 0x0000000000007941 */ /* 0x000fea0003800000 */
.L_x_444:
[----:B------:R-:W2:Y:S01]  /*15270*/  LDL R4, [R1+0x30] ;  /* 0x0000300001047983 */ /* 0x000ea20000100800 */
[----:B------:R-:W-:Y:S05]  /*15280*/  @!P0 WARPSYNC.ALL ;  /* 0x0000000000008948 */ /* 0x000fea0003800000 */
[----:B------:R-:W-:Y:S01]  /*15290*/  @!P0 BAR.SYNC.DEFER_BLOCKING 0xc, 0x200 ;  /* 0x0308000000008b1d */ /* 0x000fe20000010000 */
[----:B--2---:R-:W-:-:S13]  /*152a0*/  ISETP.GT.AND P0, PT, R4, RZ, PT ;  /* 0x000000ff0400720c */ /* 0x004fda0003f04270 */
[----:B------:R-:W-:Y:S05]  /*152b0*/  @P0 BRA `(.L_x_484) ;  /* 0x0000000000440947 */ /* 0x000fea0003800000 */
[----:B------:R-:W2:Y:S02]  /*152c0*/  S2R R4, SR_TID.X ;  /* 0x0000000000047919 */ /* 0x000ea40000002100 */
[----:B--2---:R-:W-:-:S04]  /*152d0*/  LOP3.LUT R4, R4, 0x7f, RZ, 0xc0, !PT ;  /* 0x0000007f04047812 */ /* 0x004fc800078ec0ff */
[----:B------:R-:W-:-:S13]  /*152e0*/  ISETP.NE.AND P0, PT, R4, RZ, PT ;  /* 0x000000ff0400720c */ /* 0x000fda0003f05270 */
[----:B------:R-:W-:Y:S05]  /*152f0*/  @P0 BRA `(.L_x_485) ;  /* 0x0000003000140947 */ /* 0x000fea0003800000 */
[----:B-1----:R-:W1:Y:S01]  /*15300*/  S2R R5, SR_LANEID ;  /* 0x0000000000057919 */ /* 0x002e620000000000 */
[----:B------:R-:W-:Y:S01]  /*15310*/  VOTEU.ANY UR4, UPT, PT ;  /* 0x0000000000047886 */ /* 0x000fe200038e0100 */
[----:B------:R-:W2:Y:S01]  /*15320*/  LDC.64 R2, c[0x0][0xc60] ;  /* 0x00031800ff027b82 */ /* 0x000ea20000000a00 */
[----:B------:R-:W1:Y:S02]  /*15330*/  FLO.U32 R0, UR4 ;  /* 0x0000000400007d00 */ /* 0x000e6400080e0000 */
[----:B-1----:R-:W-:-:S06]  /*15340*/  ISETP.EQ.U32.AND P0, PT, R0, R5, PT ;  /* 0x000000050000720c */ /* 0x002fcc0003f02070 */
[----:B------:R-:W2:Y:S07]  /*15350*/  POPC R5, UR4 ;  /* 0x0000000400057d09 */ /* 0x000eae0008000000 */
[----:B--2---:R-:W2:Y:S01]  /*15360*/  @P0 ATOMG.E.ADD.STRONG.GPU PT, R3, desc[UR42][R2.64], R5 ;  /* 0x00000005020309a8 */ /* 0x004ea200081ee1ea */
[----:B------:R-:W1:Y:S02]  /*15370*/  S2R R4, SR_LTMASK ;  /* 0x0000000000047919 */ /* 0x000e640000003900 */
[----:B-1----:R-:W-:-:S04]  /*15380*/  LOP3.LUT R4, R4, UR4, RZ, 0xc0, !PT ;  /* 0x0000000404047c12 */ /* 0x002fc8000f8ec0ff */
[----:B------:R-:W1:Y:S01]  /*15390*/  POPC R7, R4 ;  /* 0x0000000400077309 */ /* 0x000e620000000000 */
[----:B--2---:R-:W1:Y:S02]  /*153a0*/  SHFL.IDX PT, R0, R3, R0, 0x1f ;  /* 0x00001f0003007589 */ /* 0x004e6400000e0000 */
[----:B-1----:R-:W-:Y:S01]  /*153b0*/  IADD3 R16, R0, UR38, R7 ;  /* 0x0000002600107c10 */ /* 0x002fe2000fffe007 */
[----:B------:R-:W-:Y:S06]  /*153c0*/  BRA `(.L_x_485) ;  /* 0x0000002c00e07947 */ /* 0x000fec0003800000 */
.L_x_484:
        /* <DEDUP_REMOVED lines=9> */
[----:B------:R-:W-:Y:S01]  /*15460*/  MOV R13, RZ ;  /* 0x000000ff000d7202 */ /* 0x000fe20000000f00 */
[----:B------:R-:W2:Y:S01]  /*15470*/  LDC.64 R2, c[0x4][R2] ;  /* 0x0100000002027b82 */ /* 0x000ea20000000a00 */
[----:B-1----:R-:W-:Y:S02]  /*15480*/  IMAD.U32 R5, RZ, RZ, UR7 ;  /* 0x00000007ff057e24 */ /* 0x002fe4000f8e00ff */
[----:B------:R-:W-:Y:S02]  /*15490*/  IMAD.U32 R6, RZ, RZ, UR8 ;  /* 0x00000008ff067e24 */ /* 0x000fe4000f8e00ff */
[----:B------:R-:W-:-:S02]  /*154a0*/  IMAD.U32 R7, RZ, RZ, UR9 ;  /* 0x00000009ff077e24 */ /* 0x000fc4000f8e00ff */
[----:B------:R-:W-:Y:S02]  /*154b0*/  IMAD.U32 R10, RZ, RZ, UR4 ;  /* 0x00000004ff0a7e24 */ /* 0x000fe4000f8e00ff */
[----:B0-----:R-:W-:Y:S02]  /*154c0*/  IMAD.U32 R11, RZ, RZ, UR5 ;  /* 0x00000005ff0b7e24 */ /* 0x001fe4000f8e00ff */
[----:B------:R-:W-:Y:S02]  /*154d0*/  IMAD.MOV.U32 R8, RZ, RZ, 0x70 ;  /* 0x00000070ff087424 */ /* 0x000fe400078e00ff */
[----:B------:R-:W-:-:S07]  /*154e0*/  IMAD.MOV.U32 R12, RZ, RZ, 0x1 ;  /* 0x00000001ff0c7424 */ /* 0x000fce00078e00ff */
[----:B------:R-:W-:-:S07]  /*154f0*/  LEPC R20, `(.L_x_487) ;  /* 0x000000001014794e */ /* 0x000fce0000000000 */
[----:B--2---:R-:W-:Y:S05]  /*15500*/  CALL.ABS.NOINC R2 ;  /* 0x0000000002007343 */ /* 0x004fea0003c00000 */
.L_x_487:
[----:B------:R-:W-:Y:S05]  /*15510*/  BSYNC B6 ;  /* 0x0000000000067941 */ /* 0x000fea0003800000 */
.L_x_486:
        /* <DEDUP_REMOVED lines=11> */
[----:B------:R-:W2:Y:S01]  /*155d0*/  LDC.64 R2, c[0x4][R2] ;  /* 0x0100000002027b82 */ /* 0x000ea20000000a00 */
[----:B-1----:R-:W-:Y:S02]  /*155e0*/  IMAD.U32 R5, RZ, RZ, UR7 ;  /* 0x00000007ff057e24 */ /* 0x002fe4000f8e00ff */
[----:B------:R-:W-:Y:S02]  /*155f0*/  IMAD.U32 R6, RZ, RZ, UR8 ;  /* 0x00000008ff067e24 */ /* 0x000fe4000f8e00ff */
[----:B------:R-:W-:-:S02]  /*15600*/  IMAD.U32 R7, RZ, RZ, UR9 ;  /* 0x00000009ff077e24 */ /* 0x000fc4000f8e00ff */
[----:B------:R-:W-:Y:S02]  /*15610*/  IMAD.U32 R10, RZ, RZ, UR4 ;  /* 0x00000004ff0a7e24 */ /* 0x000fe4000f8e00ff */
[----:B0-----:R-:W-:Y:S02]  /*15620*/  IMAD.U32 R11, RZ, RZ, UR5 ;  /* 0x00000005ff0b7e24 */ /* 0x001fe4000f8e00ff */
[----:B------:R-:W-:Y:S02]  /*15630*/  IMAD.MOV.U32 R8, RZ, RZ, 0x70 ;  /* 0x00000070ff087424 */ /* 0x000fe400078e00ff */
[----:B------:R-:W-:Y:S02]  /*15640*/  IMAD.MOV.U32 R12, RZ, RZ, 0x1 ;  /* 0x00000001ff0c7424 */ /* 0x000fe400078e00ff */
[----:B------:R-:W-:-:S07]  /*15650*/  IMAD.MOV.U32 R13, RZ, RZ, RZ ;  /* 0x000000ffff0d7224 */ /* 0x000fce00078e00ff */
[----:B------:R-:W-:-:S07]  /*15660*/  LEPC R20, `(.L_x_489) ;  /* 0x000000001014794e */ /* 0x000fce0000000000 */
[----:B--2---:R-:W-:Y:S05]  /*15670*/  CALL.ABS.NOINC R2 ;  /* 0x0000000002007343 */ /* 0x004fea0003c00000 */
.L_x_489:
[----:B------:R-:W-:Y:S05]  /*15680*/  BSYNC B6 ;  /* 0x0000000000067941 */ /* 0x000fea0003800000 */
.L_x_488:
[----:B------:R-:W-:Y:S01]  /*15690*/  IADD3 R0, R22, 0x3000, RZ ;  /* 0x0000300016007810 */ /* 0x000fe20007ffe0ff */
[----:B------:R-:W-:Y:S03]  /*156a0*/  BSSY B6, `(.L_x_490) ;  /* 0x0000013000067945 */ /* 0x000fe60003800000 */
[----:B------:R-:W-:-:S13]  /*156b0*/  LOP3.LUT P0, RZ, R0, 0x3ff, RZ, 0xc0, !PT ;  /* 0x000003ff00ff7812 */ /* 0x000fda000780c0ff */
[----:B------:R-:W-:Y:S05]  /*156c0*/  @!P0 BRA `(.L_x_491) ;  /* 0x0000000000408947 */ /* 0x000fea0003800000 */
        /* <DEDUP_REMOVED lines=16> */
.L_x_491:
[----:B------:R-:W-:Y:S05]  /*157d0*/  BSYNC B6 ;  /* 0x0000000000067941 */ /* 0x000fea0003800000 */
.L_x_490:
[----:B------:R-:W-:Y:S01]  /*157e0*/  LOP3.LUT P6, RZ, R29, 0x1, RZ, 0xc0, !PT ;  /* 0x000000011dff7812 */ /* 0x000fe200078cc0ff */
[----:B------:R-:W-:-:S12]  /*157f0*/  BSSY B6, `(.L_x_492) ;  /* 0x0000012000067945 */ /* 0x000fd80003800000 */
[----:B------:R-:W-:Y:S05]  /*15800*/  @!P6 BRA `(.L_x_493) ;  /* 0x000000000040e947 */ /* 0x000fea0003800000 */
[----:B------:R-:W-:Y:S01]  /*15810*/  MOV R2, 0x0 ;  /* 0x0000000000027802 */ /* 0x000fe20000000f00 */
[----:B------:R-:W-:Y:S01]  /*15820*/  ULDC.64 UR4, c[0x4][0x98] ;  /* 0x0100260000047ab9 */ /* 0x000fe20000000a00 */
[----:B------:R-:W-:Y:S01]  /*15830*/  ULDC.64 UR6, c[0x4][0xa0] ;  /* 0x0100280000067ab9 */ /* 0x000fe20000000a00 */
[----:B------:R-:W-:Y:S01]  /*15840*/  ULDC.64 UR8, c[0x4][0x20] ;  /* 0x0100080000087ab9 */ /* 0x000fe20000000a00 */
[----:B------:R-:W-:Y:S01]  /*15850*/  IMAD.U32 R4, RZ, RZ, UR4 ;  /* 0x00000004ff047e24 */ /* 0x000fe2000f8e00ff */
[----:B-1----:R-:W-:Y:S01]  /*15860*/  MOV R5, UR5 ;  /* 0x0000000500057c02 */ /* 0x002fe20008000f00 */
[----:B------:R-:W1:Y:S01]  /*15870*/  LDC.64 R2, c[0x4][R2] ;  /* 0x0100000002027b82 */ /* 0x000e620000000a00 */
[----:B------:R-:W-:Y:S02]  /*15880*/  IMAD.U32 R6, RZ, RZ, UR6 ;  /* 0x00000006ff067e24 */ /* 0x000fe4000f8e00ff */
[----:B------:R-:W-:Y:S02]  /*15890*/  IMAD.U32 R7, RZ, RZ, UR7 ;  /* 0x00000007ff077e24 */ /* 0x000fe4000f8e00ff */
[----:B------:R-:W-:-:S02]  /*158a0*/  IMAD.U32 R10, RZ, RZ, UR8 ;  /* 0x00000008ff0a7e24 */ /* 0x000fc4000f8e00ff */
[----:B0-----:R-:W-:Y:S02]  /*158b0*/  IMAD.U32 R11, RZ, RZ, UR9 ;  /* 0x00000009ff0b7e24 */ /* 0x001fe4000f8e00ff */
[----:B------:R-:W-:Y:S02]  /*158c0*/  IMAD.MOV.U32 R8, RZ, RZ, 0x70 ;  /* 0x00000070ff087424 */ /* 0x000fe400078e00ff */
[----:B------:R-:W-:Y:S02]  /*158d0*/  IMAD.MOV.U32 R12, RZ, RZ, 0x1 ;  /* 0x00000001ff0c7424 */ /* 0x000fe400078e00ff */
[----:B------:R-:W-:-:S07]  /*158e0*/  IMAD.MOV.U32 R13, RZ, RZ, RZ ;  /* 0x000000ffff0d7224 */ /* 0x000fce00078e00ff */
[----:B------:R-:W-:-:S07]  /*158f0*/  LEPC R20, `(.L_x_493) ;  /* 0x000000001014794e */ /* 0x000fce0000000000 */
[----:B-1----:R-:W-:Y:S05]  /*15900*/  CALL.ABS.NOINC R2 ;  /* 0x0000000002007343 */ /* 0x002fea0003c00000 */
.L_x_493:
[----:B------:R-:W-:Y:S05]  /*15910*/  BSYNC B6 ;  /* 0x0000000000067941 */ /* 0x000fea0003800000 */
.L_x_492:
[----:B------:R-:W2:Y:S01]  /*15920*/  LDL.LU R20, [R1] ;  /* 0x0000000001147983 */ /* 0x000ea20000300800 */
[----:B------:R-:W-:Y:S02]  /*15930*/  ULDC.64 UR4, c[0x0][0x9f8] ;  /* 0x00027e0000047ab9 */ /* 0x000fe40000000a00 */
[----:B------:R-:W-:-:S04]  /*15940*/  ISETP.NE.U32.AND P0, PT, RZ, UR4, PT ;  /* 0x00000004ff007c0c */ /* 0x000fc8000bf05070 */
[----:B------:R-:W-:-:S13]  /*15950*/  ISETP.NE.AND.EX P0, PT, RZ, UR5, PT, P0 ;  /* 0x00000005ff007c0c */ /* 0x000fda000bf05300 */
[----:B------:R-:W-:-:S04]  /*15960*/  @P0 IADD3 R2, P1, R23, UR4, RZ ;  /* 0x0000000417020c10 */ /* 0x000fc8000ff3e0ff */
[----:B--2---:R-:W-:Y:S01]  /*15970*/  @P0 IADD3.X R3, R20, UR5, RZ, P1, !PT ;  /* 0x0000000514030c10 */ /* 0x004fe20008ffe4ff */
[----:B------:R-:W-:-:S04]  /*15980*/  ULDC.64 UR4, c[0x0][0xa08] ;  /* 0x0002820000047ab9 */ /* 0x000fc80000000a00 */
[----:B------:R2:W3:Y:S02]  /*15990*/  @P0 LDG.E R28, desc[UR42][R2.64] ;  /* 0x0000002a021c0981 */ /* 0x0004e4000c1e1900 */
[----:B--2---:R-:W2:Y:S02]  /*159a0*/  LDC.64 R2, c[0x0][0x418] ;  /* 0x00010600ff027b82 */ /* 0x004ea40000000a00 */
[----:B--2---:R-:W-:Y:S01]  /*159b0*/  LOP3.LUT P0, RZ, R2, UR4, RZ, 0xfc, !PT ;  /* 0x0000000402ff7c12 */ /* 0x004fe2000f80fcff */
[----:B------:R-:W-:-:S03]  /*159c0*/  UMOV UR4, 0xffffffff ;  /* 0xffffffff00047882 */ /* 0x000fc60000000000 */
[----:B------:R-:W-:Y:S02]  /*159d0*/  LOP3.LUT P0, RZ, R3, UR5, RZ, 0xfc, P0 ;  /* 0x0000000503ff7c12 */ /* 0x000fe4000800fcff */
[----:B---3--:R-:W-:Y:S02]  /*159e0*/  SHF.R.S32.HI R8, RZ, 0x1f, R28 ;  /* 0x0000001fff087819 */ /* 0x008fe4000001141c */
[----:B------:R-:W-:-:S03]  /*159f0*/  SEL R23, R28, RZ, !P0 ;  /* 0x000000ff1c177207 */ /* 0x000fc60004000000 */
[----:B------:R2:W-:Y:S01]  /*15a00*/  STL [R1], R8 ;  /* 0x0000000801007387 */ /* 0x0005e20000100800 */
[----:B------:R-:W-:Y:S05]  /*15a10*/  BRA.DIV UR4, `(.L_x_494) ;  /* 0x00000042042c7947 */ /* 0x000fea000b800000 */
[----:B------:R-:W3:Y:S02]  /*15a20*/  S2R R0, SR_TID.X ;  /* 0x0000000000007919 */ /* 0x000ee40000002100 */
[----:B---3--:R-:W-:-:S04]  /*15a30*/  SHF.R.U32.HI R0, RZ, 0x5, R0 ;  /* 0x00000005ff007819 */ /* 0x008fc80000011600 */
[----:B------:R-:W-:-:S05]  /*15a40*/  LOP3.LUT R0, R0, 0x3, RZ, 0xc0, !PT ;  /* 0x0000000300007812 */ /* 0x000fca00078ec0ff */
[----:B------:R3:W4:Y:S02]  /*15a50*/  SHFL.IDX PT, R14, R0, RZ, 0x1f ;  /* 0x00001fff000e7589 */ /* 0x00072400000e0000 */
.L_x_601:
[----:B----4-:R-:W-:Y:S02]  /*15a60*/  ISETP.NE.AND P0, PT, R14, RZ, PT ;  /* 0x000000ff0e00720c */ /* 0x010fe40003f05270 */
[----:B------:R-:W-:Y:S02]  /*15a70*/  PLOP3.LUT P1, PT, PT, PT, PT, 0x8, 0x0 ;  /* 0x000000000000781c */ /* 0x000fe40003f2e170 */
[----:B------:R-:W-:-:S11]  /*15a80*/  LOP3.LUT R29, R29, 0xfffffffe, RZ, 0xc0, !PT ;  /* 0xfffffffe1d1d7812 */ /* 0x000fd600078ec0ff */
[----:B------:R-:W-:Y:S01]  /*15a90*/  @P1 LOP3.LUT R29, R29, 0x1, RZ, 0xfc, !PT ;  /* 0x000000011d1d1812 */ /* 0x000fe200078efcff */
[----:B------:R-:W-:Y:S06]  /*15aa0*/  @P0 BRA `(.L_x_495) ;  /* 0x0000000400a00947 */ /* 0x000fec0003800000 */
[----:B------:R-:W-:-:S03]  /*15ab0*/  UMOV UR4, 0xffffffff ;  /* 0xffffffff00047882 */ /* 0x000fc60000000000 */
[----:B------:R-:W-:Y:S05]  /*15ac0*/  BRA.DIV UR4, `(.L_x_496) ;  /* 0x0000004204347947 */ /* 0x000fea000b800000 */
[----:B------:R-:W-:-:S13]  /*15ad0*/  ELECT P6, URZ, PT ;  /* 0x00000000003f782f */ /* 0x000fda00038c0000 */
.L_x_604:
[----:B------:R-:W-:Y:S05]  /*15ae0*/  @!P6 BRA `(.L_x_495) ;  /* 0x000000040090e947 */ /* 0x000fea0003800000 */
[----:B---3--:R-:W3:Y:S01]  /*15af0*/  LDL R0, [R1+0x34] ;  /* 0x0000340001007983 */ /* 0x008ee20000100800 */
[----:B------:R-:W-:-:S04]  /*15b00*/  ISETP.NE.U32.AND P0, PT, R2, RZ, PT ;  /* 0x000000ff0200720c */ /* 0x000fc80003f05070 */
[----:B------:R-:W-:Y:S02]  /*15b10*/  ISETP.NE.AND.EX P0, PT, R3, RZ, PT, P0 ;  /* 0x000000ff0300720c */ /* 0x000fe40003f05300 */
[----:B---3--:R-:W-:-:S11]  /*15b20*/  LEA.HI.SX32 R0, R0, 0xffffffff, 0x19 ;  /* 0xffffffff00007811 */ /* 0x008fd600078fcaff */
[----:B------:R-:W-:Y:S05]  /*15b30*/  @!P0 BRA `(.L_x_497) ;  /* 0x0000000000448947 */ /* 0x000fea0003800000 */
[----:B------:R-:W3:Y:S01]  /*15b40*/  LDC R7, c[0x0][0x43c] ;  /* 0x00010f00ff077b82 */ /* 0x000ee20000000800 */
[----:B------:R-:W-:Y:S01]  /*15b50*/  ULDC.64 UR4, c[0x0][0x428] ;  /* 0x00010a0000047ab9 */ /* 0x000fe20000000a00 */
[----:B---3--:R-:W-:-:S13]  /*15b60*/  ISETP.NE.AND P0, PT, R7, 0x1, PT ;  /* 0x000000010700780c */ /* 0x008fda0003f05270 */
[----:B-1----:R-:W1:Y:S02]  /*15b70*/  @P0 LDC.64 R4, c[0x0][0x440] ;  /* 0x00011000ff040b82 */ /* 0x002e640000000a00 */
        /* <DEDUP_REMOVED lines=13> */
.L_x_497:
[----:B------:R-:W-:Y:S01]  /*15c50*/  LEA R4, R24, R22, 0x3 ;  /* 0x0000001618047211 */ /* 0x000fe200078e18ff */
[----:B---3--:R-:W3:Y:S01]  /*15c60*/  S2R R2, SR_TID.X ;  /* 0x0000000000027919 */ /* 0x008ee20000002100 */
[----:B------:R-:W-:-:S04]  /*15c70*/  SHF.L.U32 R3, R26, 0x1f, RZ ;  /* 0x0000001f1a037819 */ /* 0x000fc800000006ff */
[----:B------:R-:W4:Y:S01]  /*15c80*/  SYNCS.PHASECHK.TRANS64.TRYWAIT P0, [R4+URZ+0x19c80], R3 ;  /* 0x019c8003040075a7 */ /* 0x000f22000800017f */
[----:B---3--:R-:W-:-:S04]  /*15c90*/  LOP3.LUT R2, R2, 0x7f, RZ, 0xc0, !PT ;  /* 0x0000007f02027812 */ /* 0x008fc800078ec0ff */
[----:B------:R-:W-:Y:S01]  /*15ca0*/  ISETP.NE.AND P1, PT, R2, RZ, PT ;  /* 0x000000ff0200720c */ /* 0x000fe20003f25270 */
[----:B----4-:R-:W-:-:S12]  /*15cb0*/  @!P0 BRA `(.L_x_498) ;  /* 0x0000003c00d88947 */ /* 0x010fd80003800000 */
.L_x_605:
[----:B------:R-:W-:Y:S05]  /*15cc0*/  @P1 BRA `(.L_x_499) ;  /* 0x00000000001c1947 */ /* 0x000fea0003800000 */
[----:B------:R-:W1:Y:S02]  /*15cd0*/  S2R R2, SR_TID.X ;  /* 0x0000000000027919 */ /* 0x000e640000002100 */
[----:B-1----:R-:W-:Y:S01]  /*15ce0*/  LOP3.LUT R5, R2, 0x1f, RZ, 0xc0, !PT ;  /* 0x0000001f02057812 */ /* 0x002fe200078ec0ff */
[----:B------:R-:W-:-:S03]  /*15cf0*/  IMAD.MOV.U32 R2, RZ, RZ, 0x3000 ;  /* 0x00003000ff027424 */ /* 0x000fc600078e00ff */
[----:B------:R-:W-:Y:S01]  /*15d00*/  ISETP.NE.AND P0, PT, R5, RZ, PT ;  /* 0x000000ff0500720c */ /* 0x000fe20003f05270 */
[----:B------:R4:W-:-:S12]  /*15d10*/  SYNCS.ARRIVE.TRANS64 RZ, [R4+URZ+0x19c70], R2 ;  /* 0x019c700204ff79a7 */ /* 0x0009d8000800003f */
[----:B----4-:R-:W-:Y:S05]  /*15d20*/  @!P0 BRA `(.L_x_499) ;  /* 0x0000000000048947 */ /* 0x010fea0003800000 */
[----:B------:R-:W-:Y:S01]  /*15d30*/  BPT.TRAP 0x1 ;  /* 0x000000040000795c */ /* 0x000fe20000300000 */
.L_x_499:
[----:B-1----:R-:W4:Y:S01]  /*15d40*/  LDL R5, [R1+0x4] ;  /* 0x0000040001057983 */ /* 0x002f220000100800 */
[----:B------:R-:W-:Y:S01]  /*15d50*/  IMAD R2, R24, 0x3000, R22 ;  /* 0x0000300018027824 */ /* 0x000fe200078e0216 */
[----:B------:R-:W-:Y:S01]  /*15d60*/  R2UR UR9, R4 ;  /* 0x00000000040972ca */ /* 0x000fe200000e0000 */
[----:B------:R-:W-:Y:S01]  /*15d70*/  UIADD3 UR4, UP0, UR40, 0x470, URZ ;  /* 0x0000047028047890 */ /* 0x000fe2000ff1e03f */
[----:B------:R-:W-:Y:S01]  /*15d80*/  R2UR UR12, R18 ;  /* 0x00000000120c72ca */ /* 0x000fe200000e0000 */
[----:B------:R-:W-:Y:S01]  /*15d90*/  UMOV UR10, URZ ;  /* 0x0000003f000a7c82 */ /* 0x000fe20008000000 */
[----:B------:R-:W-:Y:S01]  /*15da0*/  R2UR UR15, R2 ;  /* 0x00000000020f72ca */ /* 0x000fe200000e0000 */
[----:B------:R-:W-:Y:S01]  /*15db0*/  UIADD3.X UR5, URZ, UR41, URZ, UP0, !UPT ;  /* 0x000000293f057290 */ /* 0x000fe200087fe43f */
[----:B-----5:R-:W-:Y:S01]  /*15dc0*/  R2UR UR13, R23 ;  /* 0x00000000170d72ca */ /* 0x020fe200000e0000 */
[----:B------:R-:W-:Y:S01]  /*15dd0*/  UMOV UR6, 0x0 ;  /* 0x0000000000067882 */ /* 0x000fe20000000000 */
[----:B------:R-:W-:Y:S01]  /*15de0*/  UMOV UR7, 0x14f00000 ;  /* 0x14f0000000077882 */ /* 0x000fe20000000000 */
[----:B------:R-:W-:-:S04]  /*15df0*/  UMOV UR16, 0x20 ;  /* 0x0000002000107882 */ /* 0x000fc80000000000 */
[----:B------:R-:W-:-:S04]  /*15e00*/  UIADD3 UR9, UR9, 0x19c70, URZ ;  /* 0x00019c7009097890 */ /* 0x000fc8000fffe03f */
[----:B------:R-:W-:Y:S02]  /*15e10*/  UIADD3 UR8, UR15, 0x9000, URZ ;  /* 0x000090000f087890 */ /* 0x000fe4000fffe03f */
[----:B------:R-:W-:Y:S02]  /*15e20*/  UIADD3 UR14, UR15, 0xa000, URZ ;  /* 0x0000a0000f0e7890 */ /* 0x000fe4000fffe03f */
[----:B------:R-:W-:Y:S01]  /*15e30*/  UIADD3 UR15, UR15, 0xb000, URZ ;  /* 0x0000b0000f0f7890 */ /* 0x000fe2000fffe03f */
[----:B----4-:R-:W-:-:S05]  /*15e40*/  IMAD R0, R0, 0x80, R5 ;  /* 0x0000008000007824 */ /* 0x010fca00078e0205 */
[----:B------:R-:W-:-:S13]  /*15e50*/  R2UR UR11, R0 ;  /* 0x00000000000b72ca */ /* 0x000fda00000e0000 */
[----:B------:R1:W-:Y:S02]  /*15e60*/  UTMALDG.4D [UR8], [UR4], desc[UR6] ;  /* 0x00000608040075b4 */ /* 0x0003e40008019000 */
[----:B-1----:R-:W-:Y:S01]  /*15e70*/  UMOV UR8, UR14 ;  /* 0x0000000e00087c82 */ /* 0x002fe20008000000 */
[----:B------:R-:W-:Y:S01]  /*15e80*/  UMOV UR10, UR16 ;  /* 0x00000010000a7c82 */ /* 0x000fe20008000000 */
[----:B------:R-:W-:Y:S01]  /*15e90*/  UMOV UR14, 0x40 ;  /* 0x00000040000e7882 */ /* 0x000fe20000000000 */
[----:B------:R1:W-:Y:S02]  /*15ea0*/  UTMALDG.4D [UR8], [UR4], desc[UR6] ;  /* 0x00000608040075b4 */ /* 0x0003e40008019000 */
[----:B-1----:R-:W-:Y:S01]  /*15eb0*/  UMOV UR8, UR15 ;  /* 0x0000000f00087c82 */ /* 0x002fe20008000000 */
[----:B------:R-:W-:Y:S02]  /*15ec0*/  UMOV UR10, UR14 ;  /* 0x0000000e000a7c82 */ /* 0x000fe40008000000 */
[----:B------:R1:W-:Y:S01]  /*15ed0*/  UTMALDG.4D [UR8], [UR4], desc[UR6] ;  /* 0x00000608040075b4 */ /* 0x0003e20008019000 */
[----:B------:R-:W4:Y:S02]  /*15ee0*/  SYNCS.PHASECHK.TRANS64.TRYWAIT P0, [R4+URZ+0x19c40], R3 ;  /* 0x019c4003040075a7 */ /* 0x000f24000800017f */
[----:B-1--4-:R-:W-:Y:S05]  /*15ef0*/  @!P0 BRA `(.L_x_500) ;  /* 0x0000003c005c8947 */ /* 0x012fea0003800000 */
.L_x_606:
[----:B------:R-:W-:Y:S05]  /*15f00*/  @P1 BRA `(.L_x_501) ;  /* 0x00000000001c1947 */ /* 0x000fea0003800000 */
[----:B------:R-:W4:Y:S01]  /*15f10*/  S2R R5, SR_TID.X ;  /* 0x0000000000057919 */ /* 0x000f220000002100 */
[----:B-1-3--:R-:W-:-:S04]  /*15f20*/  IMAD.MOV.U32 R3, RZ, RZ, 0x3000 ;  /* 0x00003000ff037424 */ /* 0x00afc800078e00ff */
[----:B------:R1:W-:Y:S01]  /*15f30*/  SYNCS.ARRIVE.TRANS64 RZ, [R4+URZ+0x19c30], R3 ;  /* 0x019c300304ff79a7 */ /* 0x0003e2000800003f */
[----:B----4-:R-:W-:-:S04]  /*15f40*/  LOP3.LUT R5, R5, 0x1f, RZ, 0xc0, !PT ;  /* 0x0000001f05057812 */ /* 0x010fc800078ec0ff */
[----:B------:R-:W-:-:S13]  /*15f50*/  ISETP.NE.AND P0, PT, R5, RZ, PT ;  /* 0x000000ff0500720c */ /* 0x000fda0003f05270 */
[----:B-1----:R-:W-:Y:S05]  /*15f60*/  @!P0 BRA `(.L_x_501) ;  /* 0x0000000000048947 */ /* 0x002fea0003800000 */
[----:B------:R-:W-:Y:S01]  /*15f70*/  BPT.TRAP 0x1 ;  /* 0x000000040000795c */ /* 0x000fe20000300000 */
.L_x_501:
[----:B------:R-:W-:Y:S01]  /*15f80*/  R2UR UR15, R2 ;  /* 0x00000000020f72ca */ /* 0x000fe200000e0000 */
[----:B------:R-:W-:Y:S01]  /*15f90*/  UIADD3 UR4, UP0, UR40, 0x370, URZ ;  /* 0x0000037028047890 */ /* 0x000fe2000ff1e03f */
[----:B------:R-:W-:Y:S01]  /*15fa0*/  R2UR UR9, R4 ;  /* 0x00000000040972ca */ /* 0x000fe200000e0000 */
[----:B------:R-:W-:Y:S01]  /*15fb0*/  UMOV UR10, URZ ;  /* 0x0000003f000a7c82 */ /* 0x000fe20008000000 */
[----:B------:R-:W-:Y:S01]  /*15fc0*/  R2UR UR11, R0 ;  /* 0x00000000000b72ca */ /* 0x000fe200000e0000 */
[----:B------:R-:W-:Y:S01]  /*15fd0*/  UIADD3.X UR5, URZ, UR41, URZ, UP0, !UPT ;  /* 0x000000293f057290 */ /* 0x000fe200087fe43f */
[----:B------:R-:W-:Y:S01]  /*15fe0*/  R2UR UR12, R18 ;  /* 0x00000000120c72ca */ /* 0x000fe200000e0000 */
[----:B------:R-:W-:Y:S01]  /*15ff0*/  UMOV UR6, 0x0 ;  /* 0x0000000000067882 */ /* 0x000fe20000000000 */
[----:B------:R-:W-:Y:S01]  /*16000*/  R2UR UR13, R23 ;  /* 0x00000000170d72ca */ /* 0x000fe200000e0000 */
[----:B------:R-:W-:Y:S01]  /*16010*/  UMOV UR7, 0x14f00000 ;  /* 0x14f0000000077882 */ /* 0x000fe20000000000 */
[----:B------:R-:W-:Y:S01]  /*16020*/  UMOV UR16, 0x20 ;  /* 0x0000002000107882 */ /* 0x000fe20000000000 */
[----:B------:R-:W-:-:S02]  /*16030*/  PLOP3.LUT P0, PT, PT, PT, PT, 0x80, 0x0 ;  /* 0x000000000000781c */ /* 0x000fc40003f0f070 */
[----:B------:R-:W-:Y:S01]  /*16040*/  UIADD3 UR8, UR15, 0x13800, URZ ;  /* 0x000138000f087890 */ /* 0x000fe2000fffe03f */
[----:B------:R-:W-:Y:S01]  /*16050*/  LOP3.LUT R29, R29, 0xfffffffe, RZ, 0xc0, !PT ;  /* 0xfffffffe1d1d7812 */ /* 0x000fe200078ec0ff */
[----:B------:R-:W-:Y:S02]  /*16060*/  UIADD3 UR9, UR9, 0x19c30, URZ ;  /* 0x00019c3009097890 */ /* 0x000fe4000fffe03f */
[----:B------:R-:W-:Y:S02]  /*16070*/  UIADD3 UR14, UR15, 0x14800, URZ ;  /* 0x000148000f0e7890 */ /* 0x000fe4000fffe03f */
[----:B------:R-:W-:-:S05]  /*16080*/  UIADD3 UR15, UR15, 0x15800, URZ ;  /* 0x000158000f0f7890 */ /* 0x000fca000fffe03f */
[----:B------:R4:W-:Y:S01]  /*16090*/  UTMALDG.4D [UR8], [UR4], desc[UR6] ;  /* 0x00000608040075b4 */ /* 0x0009e20008019000 */
[----:B------:R-:W-:Y:S01]  /*160a0*/  @P0 LOP3.LUT R29, R29, 0x1, RZ, 0xfc, !PT ;  /* 0x000000011d1d0812 */ /* 0x000fe200078efcff */
[----:B----4-:R-:W-:Y:S01]  /*160b0*/  UMOV UR8, UR14 ;  /* 0x0000000e00087c82 */ /* 0x010fe20008000000 */
[----:B------:R-:W-:Y:S01]  /*160c0*/  UMOV UR10, UR16 ;  /* 0x00000010000a7c82 */ /* 0x000fe20008000000 */
[----:B------:R-:W-:Y:S01]  /*160d0*/  UMOV UR14, 0x40 ;  /* 0x00000040000e7882 */ /* 0x000fe20000000000 */
[----:B------:R4:W-:Y:S02]  /*160e0*/  UTMALDG.4D [UR8], [UR4], desc[UR6] ;  /* 0x00000608040075b4 */ /* 0x0009e40008019000 */
[----:B----4-:R-:W-:Y:S01]  /*160f0*/  UMOV UR8, UR15 ;  /* 0x0000000f00087c82 */ /* 0x010fe20008000000 */
[----:B------:R-:W-:Y:S02]  /*16100*/  UMOV UR10, UR14 ;  /* 0x0000000e000a7c82 */ /* 0x000fe40008000000 */
[----:B------:R4:W-:Y:S02]  /*16110*/  UTMALDG.4D [UR8], [UR4], desc[UR6] ;  /* 0x00000608040075b4 */ /* 0x0009e40008019000 */
[----:B----4-:R-:W-:Y:S01]  /*16120*/  NOP ;  /* 0x0000000000007918 */ /* 0x010fe20000000000 */
.L_x_495:
[----:B-1-3--:R-:W3:Y:S04]  /*16130*/  LDL.LU R4, [R1+0x1c] ;  /* 0x00001c0001047983 */ /* 0x00aee80000300800 */
[----:B------:R-:W4:Y:S04]  /*16140*/  LDL.LU R6, [R1+0x14] ;  /* 0x0000140001067983 */ /* 0x000f280000300800 */
[----:B------:R-:W5:Y:S01]  /*16150*/  LDL.LU R3, [R1+0x28] ;  /* 0x0000280001037983 */ /* 0x000f620000300800 */
[----:B------:R-:W-:Y:S05]  /*16160*/  WARPSYNC.ALL ;  /* 0x0000000000007948 */ /* 0x000fea0003800000 */
[----:B------:R-:W-:Y:S01]  /*16170*/  ULDC.64 UR6, c[0x0][0xa00] ;  /* 0x0002800000067ab9 */ /* 0x000fe20000000a00 */
[----:B------:R-:W-:Y:S01]  /*16180*/  ULDC.64 UR4, c[0x0][0x298] ;  /* 0x0000a60000047ab9 */ /* 0x000fe20000000a00 */
[----:B------:R-:W-:Y:S01]  /*16190*/  BAR.SYNC.DEFER_BLOCKING 0x8, 0x200 ;  /* 0x0208000000007b1d */ /* 0x000fe20000010000 */
[----:B------:R-:W-:Y:S01]  /*161a0*/  ISETP.NE.U32.AND P0, PT, RZ, UR6, PT ;  /* 0x00000006ff007c0c */ /* 0x000fe2000bf05070 */
[----:B------:R-:W-:-:S03]  /*161b0*/  VIADD R0, R22, 0xf000 ;  /* 0x0000f00016007836 */ /* 0x000fc60000000000 */
[----:B------:R-:W-:Y:S01]  /*161c0*/  ISETP.NE.AND.EX P0, PT, RZ, UR7, PT, P0 ;  /* 0x00000007ff007c0c */ /* 0x000fe2000bf05300 */
[----:B------:R-:W-:Y:S01]  /*161d0*/  BSSY B6, `(.L_x_502) ;  /* 0x0000020000067945 */ /* 0x000fe20003800000 */
[----:B------:R-:W-:Y:S02]  /*161e0*/  LOP3.LUT P1, RZ, R0, 0x9f, RZ, 0xc0, !PT ;  /* 0x0000009f00ff7812 */ /* 0x000fe4000782c0ff */
[----:B---3--:R-:W-:-:S05]  /*161f0*/  SHF.R.S32.HI R2, RZ, 0x1f, R4 ;  /* 0x0000001fff027819 */ /* 0x008fca0000011404 */
[----:B------:R-:W-:Y:S01]  /*16200*/  IMAD R2, R2, UR4, RZ ;  /* 0x0000000402027c24 */ /* 0x000fe2000f8e02ff */
[----:B-----5:R-:W-:-:S03]  /*16210*/  SEL R3, R3, RZ, !P0 ;  /* 0x000000ff03037207 */ /* 0x020fc60004000000 */
[----:B------:R-:W-:Y:S01]  /*16220*/  IMAD R0, R4, UR5, R2 ;  /* 0x0000000504007c24 */ /* 0x000fe2000f8e0202 */
[----:B----4-:R-:W-:Y:S01]  /*16230*/  SEL R2, R6, RZ, !P0 ;  /* 0x000000ff06027207 */ /* 0x010fe20004000000 */
[----:B------:R-:W-:-:S05]  /*16240*/  IMAD.WIDE.U32 R4, R4, UR4, RZ ;  /* 0x0000000404047c25 */ /* 0x000fca000f8e00ff */
[----:B------:R-:W-:Y:S04]  /*16250*/  STL.64 [R1+0x20], R4 ;  /* 0x0000200401007387 */ /* 0x000fe80000100a00 */
[----:B------:R1:W-:Y:S04]  /*16260*/  STL [R1+0x14], R2 ;  /* 0x0000140201007387 */ /* 0x0003e80000100800 */
[----:B------:R3:W-:Y:S01]  /*16270*/  STL [R1+0x40], R3 ;  /* 0x0000400301007387 */ /* 0x0007e20000100800 */
[----:B-1----:R-:W-:Y:S01]  /*16280*/  IMAD.IADD R2, R5, 0x1, R0 ;  /* 0x0000000105027824 */ /* 0x002fe200078e0200 */
[----:B------:R-:W-:-:S05]  /*16290*/  SHF.R.S32.HI R0, RZ, 0x1f, R18 ;  /* 0x0000001fff007819 */ /* 0x000fca0000011412 */
[----:B------:R3:W-:Y:S04]  /*162a0*/  STL [R1+0x28], R0 ;  /* 0x0000280001007387 */ /* 0x0007e80000100800 */
[----:B------:R3:W-:Y:S01]  /*162b0*/  STL [R1+0x1c], R2 ;  /* 0x00001c0201007387 */ /* 0x0007e20000100800 */
[----:B------:R-:W-:Y:S05]  /*162c0*/  @!P1 BRA `(.L_x_503) ;  /* 0x0000000000409947 */ /* 0x000fea0003800000 */
[----:B---3--:R-:W-:Y:S01]  /*162d0*/  MOV R2, 0x0 ;  /* 0x0000000000027802 */ /* 0x008fe20000000f00 */
[----:B------:R-:W-:Y:S01]  /*162e0*/  ULDC.64 UR4, c[0x4][0x98] ;  /* 0x0100260000047ab9 */ /* 0x000fe20000000a00 */
[----:B------:R-:W-:Y:S01]  /*162f0*/  ULDC.64 UR6, c[0x4][0xa0] ;  /* 0x0100280000067ab9 */ /* 0x000fe20000000a00 */
[----:B------:R-:W-:Y:S01]  /*16300*/  ULDC.64 UR8, c[0x4][0x28] ;  /* 0x01000a0000087ab9 */ /* 0x000fe20000000a00 */
[----:B------:R-:W-:Y:S01]  /*16310*/  IMAD.U32 R4, RZ, RZ, UR4 ;  /* 0x00000004ff047e24 */ /* 0x000fe2000f8e00ff */
[----:B0-----:R-:W-:Y:S01]  /*16320*/  MOV R11, UR9 ;  /* 0x00000009000b7c02 */ /* 0x001fe20008000f00 */
[----:B------:R-:W0:Y:S01]  /*16330*/  LDC.64 R2, c[0x4][R2] ;  /* 0x0100000002027b82 */ /* 0x000e220000000a00 */
[----:B------:R-:W-:Y:S02]  /*16340*/  IMAD.U32 R5, RZ, RZ, UR5 ;  /* 0x00000005ff057e24 */ /* 0x000fe4000f8e00ff */
[----:B------:R-:W-:Y:S02]  /*16350*/  IMAD.U32 R6, RZ, RZ, UR6 ;  /* 0x00000006ff067e24 */ /* 0x000fe4000f8e00ff */
[----:B------:R-:W-:-:S02]  /*16360*/  IMAD.U32 R7, RZ, RZ, UR7 ;  /* 0x00000007ff077e24 */ /* 0x000fc4000f8e00ff */
[----:B------:R-:W-:Y:S02]  /*16370*/  IMAD.U32 R10, RZ, RZ, UR8 ;  /* 0x00000008ff0a7e24 */ /* 0x000fe4000f8e00ff */
[----:B--2---:R-:W-:Y:S02]  /*16380*/  IMAD.MOV.U32 R8, RZ, RZ, 0x70 ;  /* 0x00000070ff087424 */ /* 0x004fe400078e00ff */
[----:B------:R-:W-:Y:S02]  /*16390*/  IMAD.MOV.U32 R12, RZ, RZ, 0x1 ;  /* 0x00000001ff0c7424 */ /* 0x000fe400078e00ff */
[----:B------:R-:W-:-:S07]  /*163a0*/  IMAD.MOV.U32 R13, RZ, RZ, RZ ;  /* 0x000000ffff0d7224 */ /* 0x000fce00078e00ff */
[----:B------:R-:W-:-:S07]  /*163b0*/  LEPC R20, `(.L_x_503) ;  /* 0x000000001014794e */ /* 0x000fce0000000000 */
[----:B0-----:R-:W-:Y:S05]  /*163c0*/  CALL.ABS.NOINC R2 ;  /* 0x0000000002007343 */ /* 0x001fea0003c00000 */
.L_x_503:
[----:B------:R-:W-:Y:S05]  /*163d0*/  BSYNC B6 ;  /* 0x0000000000067941 */ /* 0x000fea0003800000 */
.L_x_502:
[----:B---3--:R-:W3:Y:S01]  /*163e0*/  LDL.LU R0, [R1+0x1c] ;  /* 0x00001c0001007983 */ /* 0x008ee20000300800 */
[----:B------:R-:W1:Y:S01]  /*163f0*/  LDC R9, c[0x0][0x448] ;  /* 0x00011200ff097b82 */ /* 0x000e620000000800 */
[----:B------:R-:W-:Y:S01]  /*16400*/  ULDC.64 UR4, c[0x0][0x2d8] ;  /* 0x0000b60000047ab9 */ /* 0x000fe20000000a00 */
[----:B------:R-:W-:Y:S01]  /*16410*/  ULDC.64 UR6, c[0x0][0x2c8] ;  /* 0x0000b20000067ab9 */ /* 0x000fe20000000a00 */
[----:B------:R-:W3:Y:S01]  /*16420*/  LDL.LU.64 R2, [R1+0x20] ;  /* 0x0000200001027983 */ /* 0x000ee20000300a00 */
[----:B------:R-:W-:-:S03]  /*16430*/  ULDC.64 UR8, c[0x0][0x280] ;  /* 0x0000a00000087ab9 */ /* 0x000fc60000000a00 */
[----:B------:R-:W4:Y:S04]  /*16440*/  LDL.LU R20, [R1+0x28] ;  /* 0x0000280001147983 */ /* 0x000f280000300800 */
[----:B------:R-:W4:Y:S04]  /*16450*/  LDL.LU R21, [R1+0x40] ;  /* 0x0000400001157983 */ /* 0x000f280000300800 */
[----:B------:R-:W4:Y:S01]  /*16460*/  LDL.LU R4, [R1+0x14] ;  /* 0x0000140001047983 */ /* 0x000f220000300800 */
[----:B-1----:R-:W-:-:S13]  /*16470*/  ISETP.NE.AND P0, PT, R9, 0x1, PT ;  /* 0x000000010900780c */ /* 0x002fda0003f05270 */
[----:B------:R-:W1:Y:S08]  /*16480*/  @P0 LDC R5, c[0x0][0x450] ;  /* 0x00011400ff050b82 */ /* 0x000e700000000800 */
[----:B--2---:R-:W2:Y:S01]  /*16490*/  @P0 LDC R8, c[0x0][0x450] ;  /* 0x00011400ff080b82 */ /* 0x004ea20000000800 */
[----:B---3--:R-:W-:Y:S02]  /*164a0*/  IMAD.MOV.U32 R3, RZ, RZ, R0 ;  /* 0x000000ffff037224 */ /* 0x008fe400078e0000 */
[----:B----4-:R-:W-:-:S02]  /*164b0*/  IMAD R0, R20, UR4, RZ ;  /* 0x0000000414007c24 */ /* 0x010fc4000f8e02ff */
[C---:B------:R-:W-:Y:S01]  /*164c0*/  IMAD.WIDE.U32 R2, R18.reuse, UR4, R2 ;  /* 0x0000000412027c25 */ /* 0x040fe2000f8e0002 */
[----:B------:R-:W3:Y:S03]  /*164d0*/  S2R R20, SR_TID.X ;  /* 0x0000000000147919 */ /* 0x000ee60000002100 */
[----:B------:R-:W-:Y:S01]  /*164e0*/  IMAD R0, R18, UR5, R0 ;  /* 0x0000000512007c24 */ /* 0x000fe2000f8e0200 */
[----:B------:R-:W-:-:S03]  /*164f0*/  ULDC.64 UR4, c[0x0][0x2e0] ;  /* 0x0000b80000047ab9 */ /* 0x000fc60000000a00 */
[----:B------:R-:W-:Y:S02]  /*16500*/  IMAD.IADD R3, R3, 0x1, R0 ;  /* 0x0000000103037824 */ /* 0x000fe400078e0200 */
[----:B------:R-:W-:Y:S02]  /*16510*/  IMAD R0, R21, UR4, RZ ;  /* 0x0000000415007c24 */ /* 0x000fe4000f8e02ff */
[----:B------:R-:W4:Y:S01]  /*16520*/  S2R R21, SR_TID.X ;  /* 0x0000000000157919 */ /* 0x000f220000002100 */
[----:B------:R-:W-:-:S04]  /*16530*/  IMAD.WIDE.U32 R2, R4, UR4, R2 ;  /* 0x0000000404027c25 */ /* 0x000fc8000f8e0002 */
[----:B------:R-:W-:Y:S01]  /*16540*/  IMAD R0, R4, UR5, R0 ;  /* 0x0000000504007c24 */ /* 0x000fe2000f8e0200 */
[----:B------:R-:W-:Y:S01]  /*16550*/  ULDC.64 UR4, c[0x0][0x2d0] ;  /* 0x0000b40000047ab9 */ /* 0x000fe20000000a00 */
[----:B------:R-:W0:Y:S02]  /*16560*/  @P0 LDC R4, c[0x0][0x44c] ;  /* 0x00011300ff040b82 */ /* 0x000e240000000800 */
[----:B------:R-:W-:Y:S01]  /*16570*/  IMAD.IADD R3, R3, 0x1, R0 ;  /* 0x0000000103037824 */ /* 0x000fe200078e0200 */
[----:B---3--:R-:W-:-:S04]  /*16580*/  LOP3.LUT R20, R20, 0x7f, RZ, 0xc0, !PT ;  /* 0x0000007f14147812 */ /* 0x008fc800078ec0ff */
[----:B------:R-:W-:Y:S01]  /*16590*/  SHF.R.U32.HI R20, RZ, 0x1, R20 ;  /* 0x00000001ff147819 */ /* 0x000fe20000011614 */
[----:B----4-:R-:W-:Y:S02]  /*165a0*/  IMAD.SHL.U32 R6, R21, 0x40, RZ ;  /* 0x0000004015067824 */ /* 0x010fe400078e00ff */
[----:B------:R3:W5:Y:S03]  /*165b0*/  LDL R21, [R1+0x38] ;  /* 0x0000380001157983 */ /* 0x0007660000100800 */
[----:B------:R-:W-:-:S05]  /*165c0*/  LOP3.LUT R6, R20, 0x40, R6, 0xf8, !PT ;  /* 0x0000004014067812 */ /* 0x000fca00078ef806 */
[----:B------:R-:W-:-:S04]  /*165d0*/  IMAD R0, R17, 0xc0, R6 ;  /* 0x000000c011007824 */ /* 0x000fc800078e0206 */
[----:B0-----:R-:W-:-:S04]  /*165e0*/  @P0 IMAD.HI.U32 R6, R0, R4, RZ ;  /* 0x0000000400060227 */ /* 0x001fc800078e00ff */
[----:B------:R-:W-:Y:S01]  /*165f0*/  IMAD.MOV.U32 R4, RZ, RZ, R0 ;  /* 0x000000ffff047224 */ /* 0x000fe200078e0000 */
[----:B-1----:R-:W-:-:S04]  /*16600*/  @P0 SHF.R.U32.HI R4, RZ, R5, R6 ;  /* 0x00000005ff040219 */ /* 0x002fc80000011606 */
[--C-:B------:R-:W-:Y:S01]  /*16610*/  SHF.R.S32.HI R5, RZ, 0x1f, R4.reuse ;  /* 0x0000001fff057819 */ /* 0x100fe20000011404 */
[----:B------:R-:W-:-:S04]  /*16620*/  IMAD.MOV R6, RZ, RZ, -R4 ;  /* 0x000000ffff067224 */ /* 0x000fc800078e0a04 */
[----:B------:R-:W-:Y:S02]  /*16630*/  IMAD R5, R5, UR4, RZ ;  /* 0x0000000405057c24 */ /* 0x000fe4000f8e02ff */
[----:B------:R-:W-:Y:S02]  /*16640*/  IMAD R6, R9, R6, R0 ;  /* 0x0000000609067224 */ /* 0x000fe400078e0200 */
[C---:B------:R-:W-:Y:S02]  /*16650*/  IMAD R7, R4.reuse, UR5, R5 ;  /* 0x0000000504077c24 */ /* 0x040fe4000f8e0205 */
[----:B------:R-:W-:-:S04]  /*16660*/  IMAD.WIDE.U32 R4, R4, UR4, R2 ;  /* 0x0000000404047c25 */ /* 0x000fc8000f8e0002 */
[----:B------:R-:W-:Y:S01]  /*16670*/  IMAD.IADD R5, R5, 0x1, R7 ;  /* 0x0000000105057824 */ /* 0x000fe200078e0207 */
[----:B------:R-:W-:Y:S01]  /*16680*/  SHF.R.S32.HI R7, RZ, 0x1f, R6 ;  /* 0x0000001fff077819 */ /* 0x000fe20000011406 */
[----:B------:R-:W-:-:S04]  /*16690*/  IMAD.WIDE.U32 R4, R6, UR6, R4 ;  /* 0x0000000606047c25 */ /* 0x000fc8000f8e0004 */
[----:B------:R-:W-:-:S04]  /*166a0*/  IMAD R7, R7, UR6, RZ ;  /* 0x0000000607077c24 */ /* 0x000fc8000f8e02ff */
[----:B------:R-:W-:Y:S01]  /*166b0*/  IMAD R7, R6, UR7, R7 ;  /* 0x0000000706077c24 */ /* 0x000fe2000f8e0207 */
[----:B------:R-:W-:-:S04]  /*166c0*/  IADD3 R6, P1, R4, UR8, RZ ;  /* 0x0000000804067c10 */ /* 0x000fc8000ff3e0ff */
[----:B------:R-:W-:Y:S02]  /*166d0*/  IADD3.X R4, R5, UR9, R7, P1, !PT ;  /* 0x0000000905047c10 */ /* 0x000fe40008ffe407 */
[----:B------:R-:W0:Y:S01]  /*166e0*/  @P0 LDC R7, c[0x0][0x44c] ;  /* 0x00011300ff070b82 */ /* 0x000e220000000800 */
[----:B------:R-:W-:-:S05]  /*166f0*/  IADD3 R0, R0, 0x80, RZ ;  /* 0x0000008000007810 */ /* 0x000fca0007ffe0ff */
[----:B------:R-:W-:Y:S02]  /*16700*/  IMAD.MOV.U32 R5, RZ, RZ, R0 ;  /* 0x000000ffff057224 */ /* 0x000fe400078e0000 */
[----:B0-----:R-:W-:-:S05]  /*16710*/  @P0 IMAD.HI.U32 R7, R0, R7, RZ ;  /* 0x0000000700070227 */ /* 0x001fca00078e00ff */
[----:B--2---:R-:W-:Y:S02]  /*16720*/  @P0 SHF.R.U32.HI R5, RZ, R8, R7 ;  /* 0x00000008ff050219 */ /* 0x004fe40000011607 */
[----:B------:R3:W5:Y:S01]  /*16730*/  LDL R8, [R1+0x18] ;  /* 0x0000180001087983 */ /* 0x0007620000100800 */
[----:B------:R-:W0:Y:S01]  /*16740*/  S2R R11, SR_TID.X ;  /* 0x00000000000b7919 */ /* 0x000e220000002100 */
[----:B------:R-:W1:Y:S01]  /*16750*/  S2R R20, SR_TID.X ;  /* 0x0000000000147919 */ /* 0x000e620000002100 */
[----:B------:R-:W-:-:S04]  /*16760*/  IMAD.MOV R7, RZ, RZ, -R5 ;  /* 0x000000ffff077224 */ /* 0x000fc800078e0a05 */
[----:B------:R-:W-:Y:S01]  /*16770*/  IMAD R0, R9, R7, R0 ;  /* 0x0000000709007224 */ /* 0x000fe200078e0200 */
[----:B------:R-:W-:Y:S01]  /*16780*/  SHF.R.S32.HI R7, RZ, 0x1f, R5 ;  /* 0x0000001fff077819 */ /* 0x000fe20000011405 */
[----:B------:R-:W-:-:S04]  /*16790*/  IMAD.WIDE.U32 R2, R5, UR4, R2 ;  /* 0x0000000405027c25 */ /* 0x000fc8000f8e0002 */
[----:B------:R-:W-:Y:S01]  /*167a0*/  IMAD R7, R7, UR4, RZ ;  /* 0x0000000407077c24 */ /* 0x000fe2000f8e02ff */
[----:B------:R-:W-:-:S03]  /*167b0*/  ULDC UR4, c[0x0][0x2b8] ;  /* 0x0000ae0000047ab9 */ /* 0x000fc60000000800 */
[----:B------:R-:W-:Y:S01]  /*167c0*/  IMAD R7, R5, UR5, R7 ;  /* 0x0000000505077c24 */ /* 0x000fe2000f8e0207 */
[----:B------:R-:W-:-:S03]  /*167d0*/  SHF.R.S32.HI R5, RZ, 0x1f, R0 ;  /* 0x0000001fff057819 */ /* 0x000fc60000011400 */
[----:B------:R-:W-:Y:S02]  /*167e0*/  IMAD.IADD R3, R3, 0x1, R7 ;  /* 0x0000000103037824 */ /* 0x000fe400078e0207 */
[----:B0-----:R-:W-:Y:S02]  /*167f0*/  IMAD.SHL.U32 R11, R11, 0x10, RZ ;  /* 0x000000100b0b7824 */ /* 0x001fe400078e00ff */
[----:B-1----:R-:W-:-:S03]  /*16800*/  IMAD.SHL.U32 R10, R20, 0x10, RZ ;  /* 0x00000010140a7824 */ /* 0x002fc600078e00ff */
[----:B------:R-:W-:Y:S01]  /*16810*/  LOP3.LUT R11, R11, 0x10, RZ, 0xc0, !PT ;  /* 0x000000100b0b7812 */ /* 0x000fe200078ec0ff */
[----:B------:R-:W-:Y:S02]  /*16820*/  IMAD R5, R5, UR6, RZ ;  /* 0x0000000605057c24 */ /* 0x000fe4000f8e02ff */
[----:B------:R-:W-:Y:S01]  /*16830*/  IMAD.WIDE.U32 R2, R0, UR6, R2 ;  /* 0x0000000600027c25 */ /* 0x000fe2000f8e0002 */
[C---:B------:R-:W-:Y:S02]  /*16840*/  LOP3.LUT R12, R11.reuse, 0x20, RZ, 0xfc, !PT ;  /* 0x000000200b0c7812 */ /* 0x040fe400078efcff */
[----:B------:R-:W-:Y:S02]  /*16850*/  LOP3.LUT R10, R10, 0x10, RZ, 0xc0, !PT ;  /* 0x000000100a0a7812 */ /* 0x000fe400078ec0ff */
[----:B------:R-:W-:Y:S01]  /*16860*/  LOP3.LUT R11, R11, 0x40, RZ, 0xfc, !PT ;  /* 0x000000400b0b7812 */ /* 0x000fe200078efcff */
[----:B------:R-:W-:Y:S01]  /*16870*/  IMAD R5, R0, UR7, R5 ;  /* 0x0000000700057c24 */ /* 0x000fe2000f8e0205 */
[----:B------:R-:W-:-:S02]  /*16880*/  IADD3 R7, P3, R2, UR8, RZ ;  /* 0x0000000802077c10 */ /* 0x000fc4000ff7e0ff */
[----:B------:R-:W-:Y:S02]  /*16890*/  ISETP.GE.AND P2, PT, R10, UR4, PT ;  /* 0x000000040a007c0c */ /* 0x000fe4000bf46270 */
[----:B------:R-:W-:Y:S02]  /*168a0*/  ISETP.GE.AND P1, PT, R12, UR4, PT ;  /* 0x000000040c007c0c */ /* 0x000fe4000bf26270 */
[----:B------:R-:W-:Y:S01]  /*168b0*/  ISETP.GE.AND P0, PT, R11, UR4, PT ;  /* 0x000000040b007c0c */ /* 0x000fe2000bf06270 */
[----:B------:R-:W-:Y:S01]  /*168c0*/  UMOV UR4, 0xffffffff ;  /* 0xffffffff00047882 */ /* 0x000fe20000000000 */
[----:B------:R-:W-:Y:S02]  /*168d0*/  LOP3.LUT R20, R20, 0x7f, RZ, 0xc0, !PT ;  /* 0x0000007f14147812 */ /* 0x000fe400078ec0ff */
[----:B------:R-:W-:Y:S02]  /*168e0*/  IADD3.X R5, R3, UR9, R5, P3, !PT ;  /* 0x0000000903057c10 */ /* 0x000fe40009ffe405 */
[----:B------:R-:W-:Y:S01]  /*168f0*/  SHF.R.U32.HI R20, RZ, 0x1, R20 ;  /* 0x00000001ff147819 */ /* 0x000fe20000011614 */
[----:B---3--:R-:W-:Y:S06]  /*16900*/  BRA.DIV UR4, `(.L_x_504) ;  /* 0x0000003204ec7947 */ /* 0x008fec000b800000 */
[----:B------:R-:W0:Y:S01]  /*16910*/  SHFL.IDX PT, R3, R6, RZ, 0x1e1f ;  /* 0x001e1fff06037589 */ /* 0x000e2200000e0000 */
[----:B-----5:R-:W-:Y:S02]  /*16920*/  IMAD R0, R21, R9, RZ ;  /* 0x0000000915007224 */ /* 0x020fe400078e02ff */
[----:B------:R-:W-:Y:S01]  /*16930*/  IMAD R17, R17, 0xc0, R20 ;  /* 0x000000c011117824 */ /* 0x000fe200078e0214 */
[----:B------:R-:W1:Y:S04]  /*16940*/  SHFL.IDX PT, R2, R4, RZ, 0x1e1f ;  /* 0x001e1fff04027589 */ /* 0x000e6800000e0000 */
[----:B------:R-:W-:Y:S01]  /*16950*/  ISETP.GE.AND P4, PT, R17, R0, PT ;  /* 0x000000001100720c */ /* 0x000fe20003f86270 */
[----:B------:R-:W2:Y:S04]  /*16960*/  SHFL.IDX PT, R6, R6, 0x1, 0x1e1f ;  /* 0x003e1f0006067f89 */ /* 0x000ea800000e0000 */
[----:B------:R-:W3:Y:S08]  /*16970*/  SHFL.IDX PT, R4, R4, 0x1, 0x1e1f ;  /* 0x003e1f0004047f89 */ /* 0x000ef000000e0000 */
[----:B0-----:R-:W-:-:S05]  /*16980*/  @!P4 IADD3 R3, P3, R10, R3, RZ ;  /* 0x000000030a03c210 */ /* 0x001fca0007f7e0ff */
[----:B-1----:R-:W-:-:S05]  /*16990*/  @!P4 IMAD.X R2, RZ, RZ, R2, P3 ;  /* 0x000000ffff02c224 */ /* 0x002fca00018e0602 */
[----:B------:R-:W-:-:S04]  /*169a0*/  @!P4 LOP3.LUT R3, R3, R2, RZ, 0x3c, !PT ;  /* 0x000000020303c212 */ /* 0x000fc800078e3cff */
[----:B------:R-:W-:-:S04]  /*169b0*/  @!P4 LOP3.LUT R2, R3, R2, RZ, 0x3c, !PT ;  /* 0x000000020302c212 */ /* 0x000fc800078e3cff */
[----:B------:R-:W-:-:S05]  /*169c0*/  @!P4 LOP3.LUT R3, R3, R2, RZ, 0x3c, !PT ;  /* 0x000000020303c212 */ /* 0x000fca00078e3cff */
[----:B------:R-:W-:Y:S04]  /*169d0*/  @!P4 LDGSTS.E.BYPASS.LTC128B.128 [R8+0xf000], desc[UR42][R2.64], !P2 ;  /* 0x0f0000000208cfae */ /* 0x000fe8000d101d6a */
[----:B------:R-:W-:Y:S04]  /*169e0*/  @!P4 LDGSTS.E.BYPASS.LTC128B.128 [R8+0x10800], desc[UR42][R2.64+0x20], !P1 ;  /* 0x108000200208cfae */ /* 0x000fe8000c901d6a */
[----:B------:R0:W-:Y:S02]  /*169f0*/  @!P4 LDGSTS.E.BYPASS.LTC128B.128 [R8+0x12000], desc[UR42][R2.64+0x40], !P0 ;  /* 0x120000400208cfae */ /* 0x0001e4000c101d6a */
[----:B0-----:R-:W-:-:S05]  /*16a00*/  VIADD R2, R17, 0x40 ;  /* 0x0000004011027836 */ /* 0x001fca0000000000 */
[----:B------:R-:W-:-:S13]  /*16a10*/  ISETP.GE.AND P4, PT, R2, R0, PT ;  /* 0x000000000200720c */ /* 0x000fda0003f86270 */
[----:B--2---:R-:W-:-:S05]  /*16a20*/  @!P4 IADD3 R2, P3, R10, R6, RZ ;  /* 0x000000060a02c210 */ /* 0x004fca0007f7e0ff */
[----:B---3--:R-:W-:-:S05]  /*16a30*/  @!P4 IMAD.X R3, RZ, RZ, R4, P3 ;  /* 0x000000ffff03c224 */ /* 0x008fca00018e0604 */
[----:B------:R-:W-:Y:S04]  /*16a40*/  @!P4 LDGSTS.E.BYPASS.LTC128B.128 [R8+0xf800], desc[UR42][R2.64], !P2 ;  /* 0x0f8000000208cfae */ /* 0x000fe8000d101d6a */
[----:B------:R-:W-:Y:S04]  /*16a50*/  @!P4 LDGSTS.E.BYPASS.LTC128B.128 [R8+0x11000], desc[UR42][R2.64+0x20], !P1 ;  /* 0x110000200208cfae */ /* 0x000fe8000c901d6a */
[----:B------:R0:W-:Y:S04]  /*16a60*/  @!P4 LDGSTS.E.BYPASS.LTC128B.128 [R8+0x12800], desc[UR42][R2.64+0x40], !P0 ;  /* 0x128000400208cfae */ /* 0x0001e8000c101d6a */
[----:B0-----:R0:W1:Y:S04]  /*16a70*/  SHFL.IDX PT, R3, R5, RZ, 0x1e1f ;  /* 0x001e1fff05037589 */ /* 0x00106800000e0000 */
[----:B------:R0:W2:Y:S02]  /*16a80*/  SHFL.IDX PT, R2, R7, RZ, 0x1e1f ;  /* 0x001e1fff07027589 */ /* 0x0000a400000e0000 */
.L_x_613:
[----:B------:R-:W-:Y:S01]  /*16a90*/  VIADD R17, R17, 0x80 ;  /* 0x0000008011117836 */ /* 0x000fe20000000000 */
[----:B------:R-:W-:Y:S04]  /*16aa0*/  BSSY B0, `(.L_x_505) ;  /* 0x000000b000007945 */ /* 0x000fe80003800000 */
[----:B------:R-:W-:-:S13]  /*16ab0*/  ISETP.GE.AND P3, PT, R17, R0, PT ;  /* 0x000000001100720c */ /* 0x000fda0003f66270 */
[----:B------:R-:W-:Y:S05]  /*16ac0*/  @P3 BRA `(.L_x_506) ;  /* 0x0000000000203947 */ /* 0x000fea0003800000 */
[----:B--2---:R-:W-:-:S05]  /*16ad0*/  IADD3 R2, P3, R10, R2, RZ ;  /* 0x000000020a027210 */ /* 0x004fca0007f7e0ff */
[----:B-1----:R-:W-:-:S05]  /*16ae0*/  IMAD.X R3, RZ, RZ, R3, P3 ;  /* 0x000000ffff037224 */ /* 0x002fca00018e0603 */
[----:B------:R-:W-:Y:S01]  /*16af0*/  @!PT LDS RZ, [RZ] ;  /* 0x00000000fffff984 */ /* 0x000fe20000000800 */
[----:B------:R-:W-:Y:S01]  /*16b00*/  @!PT LDS RZ, [RZ] ;  /* 0x00000000fffff984 */ /* 0x000fe20000000800 */
[----:B------:R-:W-:Y:S01]  /*16b10*/  @!PT LDS RZ, [RZ] ;  /* 0x00000000fffff984 */ /* 0x000fe20000000800 */
[----:B------:R3:W-:Y:S04]  /*16b20*/  LDGSTS.E.BYPASS.LTC128B.128 [R8+0x10000], desc[UR42][R2.64], !P2 ;  /* 0x1000000002087fae */ /* 0x0007e8000d101d6a */
[----:B------:R3:W-:Y:S04]  /*16b30*/  LDGSTS.E.BYPASS.LTC128B.128 [R8+0x11800], desc[UR42][R2.64+0x20], !P1 ;  /* 0x1180002002087fae */ /* 0x0007e8000c901d6a */
[----:B------:R3:W-:Y:S02]  /*16b40*/  LDGSTS.E.BYPASS.LTC128B.128 [R8+0x13000], desc[UR42][R2.64+0x40], !P0 ;  /* 0x1300004002087fae */ /* 0x0007e4000c101d6a */
.L_x_506:
[----:B------:R-:W-:Y:S05]  /*16b50*/  BSYNC B0 ;  /* 0x0000000000007941 */ /* 0x000fea0003800000 */
.L_x_505:
[----:B------:R-:W-:Y:S01]  /*16b60*/  NOP ;  /* 0x0000000000007918 */ /* 0x000fe20000000000 */
[----:B------:R-:W-:-:S13]  /*16b70*/  PLOP3.LUT P0, PT, PT, PT, PT, 0x80, 0x0 ;  /* 0x000000000000781c */ /* 0x000fda0003f0f070 */
.L_x_507:
[----:B------:R-:W-:Y:S02]  /*16b80*/  PLOP3.LUT P1, PT, P1, P0, PT, 0xa2, 0x0 ;  /* 0x000000000000781c */ /* 0x000fe40000f21472 */
[----:B------:R-:W-:-:S08]  /*16b90*/  @P0 R2UR P1, UR4, R22 ;  /* 0x00000000160402ca */ /* 0x000fd00000020000 */
[----:B------:R-:W-:-:S05]  /*16ba0*/  @P0 PLOP3.LUT P0, PT, P1, PT, PT, 0x80, 0x0 ;  /* 0x000000000000081c */ /* 0x000fca0000f0f070 */
[----:B------:R-:W-:Y:S01]  /*16bb0*/  @!P1 SYNCS.ARRIVE.TRANS64.RED.A0T1 RZ, [UR4+0x19c00], RZ ;  /* 0x019c00ffffff99a7 */ /* 0x000fe20008200404 */
[----:B------:R-:W-:Y:S07]  /*16bc0*/  @!P1 ARRIVES.LDGSTSBAR.64.TRANSCNT [UR4+0x19c00] ;  /* 0x019c0000ff0099b0 */ /* 0x000fee0008000a84 */
[----:B------:R-:W-:Y:S05]  /*16bd0*/  @P0 BRA.U.ANY `(.L_x_507) ;  /* 0xfffffffd00e80947 */ /* 0x000fea000393ffff */
[----:B--23--:R-:W2:Y:S02]  /*16be0*/  LDL.LU R2, [R1+0x3c] ;  /* 0x00003c0001027983 */ /* 0x00cea40000300800 */
[----:B--2---:R-:W-:-:S04]  /*16bf0*/  IADD3 R2, R2, 0x1, RZ ;  /* 0x0000000102027810 */ /* 0x004fc80007ffe0ff */
[----:B------:R-:W-:Y:S01]  /*16c00*/  LEA.HI R0, R2, R2, RZ, 0x1 ;  /* 0x0000000202007211 */ /* 0x000fe200078f08ff */
[----:B------:R2:W-:Y:S03]  /*16c10*/  STL [R1+0x3c], R2 ;  /* 0x00003c0201007387 */ /* 0x0005e60000100800 */
[----:B------:R-:W-:-:S05]  /*16c20*/  LOP3.LUT R0, R0, 0xfffffffe, RZ, 0xc0, !PT ;  /* 0xfffffffe00007812 */ /* 0x000fca00078ec0ff */
[----:B------:R-:W-:-:S05]  /*16c30*/  IMAD.IADD R0, R2, 0x1, -R0 ;  /* 0x0000000102007824 */ /* 0x000fca00078e0a00 */
[----:B-1----:R-:W-:Y:S01]  /*16c40*/  SHF.L.U32 R3, R0, 0x1f, RZ ;  /* 0x0000001f00037819 */ /* 0x002fe200000006ff */
[----:B------:R-:W-:Y:S01]  /*16c50*/  NOP ;  /* 0x0000000000007918 */ /* 0x000fe20000000000 */
[----:B------:R2:W-:Y:S01]  /*16c60*/  SYNCS.ARRIVE.TRANS64.A1T0 RZ, [R22+URZ+0x19c00], RZ ;  /* 0x019c00ff16ff79a7 */ /* 0x0005e2000810003f */
[----:B------:R-:W-:Y:S01]  /*16c70*/  BSSY B0, `(.L_x_508) ;  /* 0x0000003000007945 */ /* 0x000fe20003800000 */
[----:B------:R-:W1:Y:S03]  /*16c80*/  SYNCS.PHASECHK.TRANS64.TRYWAIT P0, [R22+URZ+0x19c20], R3 ;  /* 0x019c2003160075a7 */ /* 0x000e66000800017f */
[----:B-12---:R-:W-:Y:S05]  /*16c90*/  @!P0 BRA `(.L_x_509) ;  /* 0x0000003000f88947 */ /* 0x006fea0003800000 */
.L_x_614:
[----:B------:R-:W-:Y:S05]  /*16ca0*/  BSYNC B0 ;  /* 0x0000000000007941 */ /* 0x000fea0003800000 */
.L_x_508:
[----:B------:R-:W2:Y:S02]  /*16cb0*/  LDL.LU R0, [R1+0x30] ;  /* 0x0000300001007983 */ /* 0x000ea40000300800 */
[----:B--2---:R-:W-:-:S13]  /*16cc0*/  ISETP.GE.AND P0, PT, R0, 0x81, PT ;  /* 0x000000810000780c */ /* 0x004fda0003f06270 */
[----:B------:R-:W-:Y:S05]  /*16cd0*/  @!P0 BRA `(.L_x_510) ;  /* 0x00000010000c8947 */ /* 0x000fea0003800000 */
[----:B------:R-:W2:Y:S01]  /*16ce0*/  LDL.LU R0, [R1+0x34] ;  /* 0x0000340001007983 */ /* 0x000ea20000300800 */
[----:B------:R-:W-:Y:S01]  /*16cf0*/  IMAD.MOV.U32 R8, RZ, RZ, R26 ;  /* 0x000000ffff087224 */ /* 0x000fe200078e001a */
[----:B--2---:R-:W-:Y:S01]  /*16d00*/  LEA.HI.SX32 R2, R0, 0xfffffffe, 0x19 ;  /* 0xfffffffe00027811 */ /* 0x004fe200078fcaff */
[----:B------:R-:W-:-:S07]  /*16d10*/  IMAD.MOV.U32 R0, RZ, RZ, R24 ;  /* 0x000000ffff007224 */ /* 0x000fce00078e0018 */
.L_x_534:
[----:B------:R-:W-:Y:S01]  /*16d20*/  LOP3.LUT P1, RZ, R29, 0x1, RZ, 0xc0, !PT ;  /* 0x000000011dff7812 */ /* 0x000fe2000782c0ff */
[----:B------:R-:W-:Y:S01]  /*16d30*/  VIADD R24, R0, 0x1 ;  /* 0x0000000100187836 */ /* 0x000fe20000000000 */
[----:B------:R-:W-:Y:S05]  /*16d40*/  YIELD ;  /* 0x0000000000007946 */ /* 0x000fea0003800000 */
[----:B------:R-:W-:Y:S01]  /*16d50*/  ISETP.NE.AND P0, PT, R24, 0x2, PT ;  /* 0x000000021800780c */ /* 0x000fe20003f05270 */
[----:B------:R-:W-:Y:S03]  /*16d60*/  BSSY B0, `(.L_x_511) ;  /* 0x00000a5000007945 */ /* 0x000fe60003800000 */
[----:B-1----:R-:W-:-:S02]  /*16d70*/  SEL R3, RZ, 0x1, P0 ;  /* 0x00000001ff037807 */ /* 0x002fc40000000000 */
[----:B------:R-:W-:Y:S02]  /*16d80*/  SEL R24, R24, RZ, P0 ;  /* 0x000000ff18187207 */ /* 0x000fe40000000000 */
[----:B------:R-:W-:Y:S01]  /*16d90*/  LOP3.LUT R26, R8, R3, RZ, 0x3c, !PT ;  /* 0x00000003081a7212 */ /* 0x000fe200078e3cff */
[----:B------:R-:W-:Y:S06]  /*16da0*/  @!P1 BRA `(.L_x_512) ;  /* 0x0000000800809947 */ /* 0x000fec0003800000 */
[----:B------:R-:W-:Y:S01]  /*16db0*/  ULDC.64 UR4, c[0x0][0x418] ;  /* 0x0001060000047ab9 */ /* 0x000fe20000000a00 */
[----:B------:R-:W-:Y:S01]  /*16dc0*/  IMAD.MOV.U32 R3, RZ, RZ, R2 ;  /* 0x000000ffff037224 */ /* 0x000fe200078e0002 */
[----:B------:R-:W-:-:S04]  /*16dd0*/  ISETP.NE.U32.AND P0, PT, RZ, UR4, PT ;  /* 0x00000004ff007c0c */ /* 0x000fc8000bf05070 */
[----:B------:R-:W-:-:S13]  /*16de0*/  ISETP.NE.AND.EX P0, PT, RZ, UR5, PT, P0 ;  /* 0x00000005ff007c0c */ /* 0x000fda000bf05300 */
[----:B------:R-:W-:Y:S05]  /*16df0*/  @!P0 BRA `(.L_x_513) ;  /* 0x0000000000488947 */ /* 0x000fea0003800000 */
[----:B0-----:R-:W2:Y:S01]  /*16e00*/  LDL R7, [R1] ;  /* 0x0000000001077983 */ /* 0x001ea20000100800 */
[----:B------:R-:W0:Y:S01]  /*16e10*/  LDC R3, c[0x0][0x43c] ;  /* 0x00010f00ff037b82 */ /* 0x000e220000000800 */
[----:B------:R-:W-:Y:S01]  /*16e20*/  ULDC.64 UR6, c[0x0][0x428] ;  /* 0x00010a0000067ab9 */ /* 0x000fe20000000a00 */
        /* <DEDUP_REMOVED lines=9> */
[----:B--2---:R-:W-:-:S04]  /*16ec0*/  IMAD R6, R7, UR6, RZ ;  /* 0x0000000607067c24 */ /* 0x004fc8000f8e02ff */
[----:B------:R-:W-:-:S04]  /*16ed0*/  IMAD R6, R28, UR7, R6 ;  /* 0x000000071c067c24 */ /* 0x000fc8000f8e0206 */
[----:B------:R-:W-:Y:S01]  /*16ee0*/  IMAD.IADD R5, R6, 0x1, R5 ;  /* 0x0000000106057824 */ /* 0x000fe200078e0205 */
[----:B------:R-:W-:-:S04]  /*16ef0*/  LEA R6, P0, R4, UR4, 0x2 ;  /* 0x0000000404067c11 */ /* 0x000fc8000f8010ff */
[----:B------:R-:W-:-:S05]  /*16f00*/  LEA.HI.X R7, R4, UR5, R5, 0x2, P0 ;  /* 0x0000000504077c11 */ /* 0x000fca00080f1405 */
[----:B------:R1:W5:Y:S04]  /*16f10*/  LDG.E R23, desc[UR42][R6.64] ;  /* 0x0000002a06177981 */ /* 0x000368000c1e1900 */
.L_x_513:
[----:B------:R-:W0:Y:S01]  /*16f20*/  S2R R4, SR_TID.X ;  /* 0x0000000000047919 */ /* 0x000e220000002100 */
[----:B-1----:R-:W-:Y:S01]  /*16f30*/  IMAD R6, R24, 0x8, R22 ;  /* 0x0000000818067824 */ /* 0x002fe200078e0216 */
[----:B------:R-:W-:Y:S01]  /*16f40*/  BSSY B1, `(.L_x_514) ;  /* 0x0000006000017945 */ /* 0x000fe20003800000 */
[----:B0-----:R-:W-:Y:S02]  /*16f50*/  LOP3.LUT R5, R4, 0x7f, RZ, 0xc0, !PT ;  /* 0x0000007f04057812 */ /* 0x001fe400078ec0ff */
[----:B------:R-:W-:Y:S02]  /*16f60*/  SHF.L.U32 R4, R26, 0x1f, RZ ;  /* 0x0000001f1a047819 */ /* 0x000fe400000006ff */
[----:B------:R-:W-:Y:S02]  /*16f70*/  ISETP.NE.AND P1, PT, R5, RZ, PT ;  /* 0x000000ff0500720c */ /* 0x000fe40003f25270 */
[----:B------:R-:W0:Y:S02]  /*16f80*/  SYNCS.PHASECHK.TRANS64.TRYWAIT P0, [R6+URZ+0x19c80], R4 ;  /* 0x019c8004060075a7 */ /* 0x000e24000800017f */
[----:B0-----:R-:W-:Y:S09]  /*16f90*/  @!P0 BRA `(.L_x_515) ;  /* 0x00000030004c8947 */ /* 0x001ff20003800000 */
.L_x_615:
[----:B------:R-:W-:Y:S05]  /*16fa0*/  BSYNC B1 ;  /* 0x0000000000017941 */ /* 0x000fea0003800000 */
.L_x_514:
[----:B------:R-:W-:Y:S04]  /*16fb0*/  BSSY B1, `(.L_x_516) ;  /* 0x0000009000017945 */ /* 0x000fe80003800000 */
[----:B------:R-:W-:Y:S05]  /*16fc0*/  @P1 BRA `(.L_x_517) ;  /* 0x00000000001c1947 */ /* 0x000fea0003800000 */
[----:B------:R-:W1:Y:S02]  /*16fd0*/  S2R R5, SR_TID.X ;  /* 0x0000000000057919 */ /* 0x000e640000002100 */
[----:B-1----:R-:W-:Y:S01]  /*16fe0*/  LOP3.LUT R7, R5, 0x1f, RZ, 0xc0, !PT ;  /* 0x0000001f05077812 */ /* 0x002fe200078ec0ff */
[----:B------:R-:W-:-:S03]  /*16ff0*/  IMAD.MOV.U32 R5, RZ, RZ, 0x3000 ;  /* 0x00003000ff057424 */ /* 0x000fc600078e00ff */
[----:B------:R-:W-:Y:S01]  /*17000*/  ISETP.NE.AND P0, PT, R7, RZ, PT ;  /* 0x000000ff0700720c */ /* 0x000fe20003f05270 */
[----:B------:R1:W-:-:S12]  /*17010*/  SYNCS.ARRIVE.TRANS64 RZ, [R6+URZ+0x19c70], R5 ;  /* 0x019c700506ff79a7 */ /* 0x0003d8000800003f */
[----:B-1----:R-:W-:Y:S05]  /*17020*/  @!P0 BRA `(.L_x_517) ;  /* 0x0000000000048947 */ /* 0x002fea0003800000 */
[----:B------:R-:W-:Y:S01]  /*17030*/  BPT.TRAP 0x1 ;  /* 0x000000040000795c */ /* 0x000fe20000300000 */
.L_x_517:
[----:B------:R-:W-:Y:S05]  /*17040*/  BSYNC B1 ;  /* 0x0000000000017941 */ /* 0x000fea0003800000 */
.L_x_516:
[----:B------:R-:W2:Y:S01]  /*17050*/  LDL R5, [R1+0x4] ;  /* 0x0000040001057983 */ /* 0x000ea20000100800 */
[----:B------:R-:W-:Y:S01]  /*17060*/  MOV R11, RZ ;  /* 0x000000ff000b7202 */ /* 0x000fe20000000f00 */
[----:B------:R-:W-:Y:S01]  /*17070*/  IMAD R7, R24, 0x3000, R22 ;  /* 0x0000300018077824 */ /* 0x000fe200078e0216 */
[----:B------:R-:W-:Y:S01]  /*17080*/  UIADD3 UR4, UP0, UR40, 0x470, URZ ;  /* 0x0000047028047890 */ /* 0x000fe2000ff1e03f */
[----:B------:R-:W-:Y:S01]  /*17090*/  PLOP3.LUT P0, PT, PT, PT, PT, 0x80, 0x0 ;  /* 0x000000000000781c */ /* 0x000fe20003f0f070 */
[----:B------:R-:W-:Y:S01]  /*170a0*/  UMOV UR6, 0x0 ;  /* 0x0000000000067882 */ /* 0x000fe20000000000 */
[----:B------:R-:W-:Y:S01]  /*170b0*/  R2UR UR10, R11 ;  /* 0x000000000b0a72ca */ /* 0x000fe200000e0000 */
[----:B------:R-:W-:Y:S01]  /*170c0*/  VIADD R9, R7, 0x9000 ;  /* 0x0000900007097836 */ /* 0x000fe20000000000 */
[----:B------:R-:W-:Y:S01]  /*170d0*/  UIADD3.X UR5, URZ, UR41, URZ, UP0, !UPT ;  /* 0x000000293f057290 */ /* 0x000fe200087fe43f */
[----:B------:R-:W-:Y:S01]  /*170e0*/  UMOV UR7, 0x14f00000 ;  /* 0x14f0000000077882 */ /* 0x000fe20000000000 */
[----:B--2---:R-:W-:-:S02]  /*170f0*/  IMAD R3, R3, 0x80, R5 ;  /* 0x0000008003037824 */ /* 0x004fc400078e0205 */
[----:B------:R-:W-:-:S09]  /*17100*/  VIADD R5, R6, 0x19c70 ;  /* 0x00019c7006057836 */ /* 0x000fd20000000000 */
.L_x_518:
[----:B------:R-:W-:-:S13]  /*17110*/  @P0 ELECT P2, URZ, PT ;  /* 0x00000000003f082f */ /* 0x000fda0003840000 */
[----:B-----5:R-:W-:Y:S02]  /*17120*/  @P2 R2UR UR13, R23 ;  /* 0x00000000170d22ca */ /* 0x020fe400000e0000 */
        /* <DEDUP_REMOVED lines=14> */
.L_x_519:
        /* <DEDUP_REMOVED lines=16> */
.L_x_520:
        /* <DEDUP_REMOVED lines=13> */
.L_x_616:
[----:B------:R-:W-:Y:S05]  /*173e0*/  BSYNC B1 ;  /* 0x0000000000017941 */ /* 0x000fea0003800000 */
.L_x_521:
[----:B------:R-:W-:Y:S01]  /*173f0*/  BSSY B1, `(.L_x_523) ;  /* 0x000000b000017945 */ /* 0x000fe20003800000 */
[----:B01----:R-:W-:Y:S02]  /*17400*/  IMAD.MOV.U32 R4, RZ, RZ, 0x0 ;  /* 0x00000000ff047424 */ /* 0x003fe400078e00ff */
        /* <DEDUP_REMOVED lines=9> */
.L_x_524:
[----:B------:R-:W-:Y:S05]  /*174a0*/  BSYNC B1 ;  /* 0x0000000000017941 */ /* 0x000fea0003800000 */
.L_x_523:
        /* <DEDUP_REMOVED lines=8> */
.L_x_525:
        /* <DEDUP_REMOVED lines=15> */
.L_x_526:
        /* <DEDUP_REMOVED lines=15> */
.L_x_527:
        /* <DEDUP_REMOVED lines=10> */
.L_x_512:
[----:B------:R-:W-:Y:S05]  /*177b0*/  BSYNC B0 ;  /* 0x0000000000007941 */ /* 0x000fea0003800000 */
.L_x_511:
[----:B------:R-:W-:-:S06]  /*177c0*/  UISETP.NE.AND UP0, UPT, UR36, 0x3, UPT ;  /* 0x000000032400788c */ /* 0x000fcc000bf05270 */
[----:B------:R-:W-:-:S13]  /*177d0*/  PLOP3.LUT P0, PT, PT, PT, UP0, 0x80, 0x0 ;  /* 0x000000000000781c */ /* 0x000fda0003f0f008 */
[----:B------:R-:W-:Y:S05]  /*177e0*/  @!P0 BRA `(.L_x_528) ;  /* 0x0000000000048947 */ /* 0x000fea0003800000 */
[----:B------:R-:W-:Y:S01]  /*177f0*/  BPT.TRAP 0x1 ;  /* 0x000000040000795c */ /* 0x000fe20000300000 */
.L_x_528:
[----:B------:R-:W-:Y:S01]  /*17800*/  IMAD.U32 R3, RZ, RZ, UR39 ;  /* 0x00000027ff037e24 */ /* 0x000fe2000f8e00ff */
[----:B------:R-:W-:Y:S01]  /*17810*/  LOP3.LUT R4, R8, 0x1, RZ, 0x3c, !PT ;  /* 0x0000000108047812 */ /* 0x000fe200078e3cff */
[----:B------:R-:W-:Y:S03]  /*17820*/  BSSY B0, `(.L_x_529) ;  /* 0x0000006000007945 */ /* 0x000fe60003800000 */
[----:B------:R-:W-:Y:S01]  /*17830*/  ISETP.NE.AND P1, PT, R3, 0x3, PT ;  /* 0x000000030300780c */ /* 0x000fe20003f25270 */
[----:B------:R-:W-:Y:S01]  /*17840*/  IMAD R3, R0, 0x8, R22 ;  /* 0x0000000800037824 */ /* 0x000fe200078e0216 */
[----:B------:R-:W-:-:S04]  /*17850*/  SHF.L.U32 R4, R4, 0x1f, RZ ;  /* 0x0000001f04047819 */ /* 0x000fc800000006ff */
[----:B------:R-:W1:Y:S02]  /*17860*/  SYNCS.PHASECHK.TRANS64.TRYWAIT P0, [R3+URZ+0x19c70], R4 ;  /* 0x019c7004030075a7 */ /* 0x000e64000800017f */
[----:B-1----:R-:W-:Y:S05]  /*17870*/  @!P0 BRA `(.L_x_530) ;  /* 0x00000028003c8947 */ /* 0x002fea0003800000 */
.L_x_617:
[----:B------:R-:W-:Y:S05]  /*17880*/  BSYNC B0 ;  /* 0x0000000000007941 */ /* 0x000fea0003800000 */
.L_x_529:
[----:B------:R-:W-:Y:S05]  /*17890*/  @!P1 BRA `(.L_x_531) ;  /* 0x0000000000049947 */ /* 0x000fea0003800000 */
[----:B------:R-:W-:Y:S01]  /*178a0*/  BPT.TRAP 0x1 ;  /* 0x000000040000795c */ /* 0x000fe20000300000 */
.L_x_531:
[----:B-1----:R-:W-:Y:S01]  /*178b0*/  SHF.L.U32 R4, R8, 0x1f, RZ ;  /* 0x0000001f08047819 */ /* 0x002fe200000006ff */
[----:B------:R-:W-:-:S03]  /*178c0*/  IMAD R10, R0, 0x3000, RZ ;  /* 0x00003000000a7824 */ /* 0x000fc600078e02ff */
[----:B------:R-:W1:Y:S02]  /*178d0*/  SYNCS.PHASECHK.TRANS64.TRYWAIT P0, [R3+URZ+0x19c60], R4 ;  /* 0x019c6004030075a7 */ /* 0x000e64000800017f */
[----:B-1----:R-:W-:Y:S05]  /*178e0*/  @!P0 BRA `(.L_x_532) ;  /* 0x0000002800348947 */ /* 0x002fea0003800000 */
.L_x_618:
[----:B------:R-:W2:Y:S04]  /*178f0*/  LDL R0, [R1+0x10] ;  /* 0x0000100001007983 */ /* 0x000ea80000100800 */
[----:B------:R-:W3:Y:S04]  /*17900*/  LDL R11, [R1+0x8] ;  /* 0x00000800010b7983 */ /* 0x000ee80000100800 */
[----:B------:R-:W4:Y:S01]  /*17910*/  LDL R13, [R1+0xc] ;  /* 0x00000c00010d7983 */ /* 0x000f220000100800 */
[----:B------:R-:W-:Y:S05]  /*17920*/  WARPSYNC.ALL ;  /* 0x0000000000007948 */ /* 0x000fea0003800000 */
[----:B--2---:R-:W-:-:S02]  /*17930*/  LOP3.LUT R0, R10, R0, RZ, 0xfc, !PT ;  /* 0x000000000a007212 */ /* 0x004fc400078efcff */
[----:B---3--:R-:W-:-:S03]  /*17940*/  LOP3.LUT R12, R10, R11, RZ, 0xfc, !PT ;  /* 0x0000000b0a0c7212 */ /* 0x008fc600078efcff */
[C---:B------:R-:W-:Y:S02]  /*17950*/  IMAD.IADD R0, R22.reuse, 0x1, R0 ;  /* 0x0000000116007824 */ /* 0x040fe400078e0200 */
[----:B------:R-:W-:-:S03]  /*17960*/  IMAD.IADD R12, R22, 0x1, R12 ;  /* 0x00000001160c7824 */ /* 0x000fc600078e020c */
[----:B01----:R-:W0:Y:S02]  /*17970*/  LDSM.16.MT88.4 R4, [R0+0x9000] ;  /* 0x009000000004783b */ /* 0x003e240000004200 */
        /* <DEDUP_REMOVED lines=17> */
[----:B------:R-:W0:Y:S01]  /*17a90*/  LDSM.16.MT88.4 R4, [R0+0x9800] ;  /* 0x009800000004783b */ /* 0x000e220000004200 */
[----:B----4-:R-:W-:Y:S02]  /*17aa0*/  IADD3 R12, R13, 0x3000, R12 ;  /* 0x000030000d0c7810 */ /* 0x010fe40007ffe00c */
[C-C-:B0-----:R-:W-:Y:S02]  /*17ab0*/  PRMT R8, R4.reuse, 0x6420, R5.reuse ;  /* 0x0000642004087816 */ /* 0x141fe40000000005 */
        /* <DEDUP_REMOVED lines=24> */
.L_x_533:
[----:B------:R-:W2:Y:S01]  /*17c40*/  S2R R0, SR_TID.X ;  /* 0x0000000000007919 */ /* 0x000ea20000002100 */
[----:B-1----:R1:W-:Y:S01]  /*17c50*/  SYNCS.ARRIVE.TRANS64.A1T0 RZ, [R3+URZ+0x19c50], RZ ;  /* 0x019c50ff03ff79a7 */ /* 0x0023e2000810003f */
[----:B0-----:R-:W-:Y:S02]  /*17c60*/  MOV R8, R26 ;  /* 0x0000001a00087202 */ /* 0x001fe40000000f00 */
[----:B--2---:R-:W-:Y:S01]  /*17c70*/  LOP3.LUT R0, R0, 0x7f, RZ, 0xc0, !PT ;  /* 0x0000007f00007812 */ /* 0x004fe200078ec0ff */
[----:B------:R-:W-:Y:S03]  /*17c80*/  BAR.SYNC.DEFER_BLOCKING 0x2, 0x80 ;  /* 0x0082000000007b1d */ /* 0x000fe60000010000 */
[----:B------:R-:W-:Y:S01]  /*17c90*/  ISETP.NE.AND P0, PT, R0, RZ, PT ;  /* 0x000000ff0000720c */ /* 0x000fe20003f05270 */
[----:B------:R-:W-:-:S12]  /*17ca0*/  IMAD.MOV.U32 R0, RZ, RZ, R24 ;  /* 0x000000ffff007224 */ /* 0x000fd800078e0018 */
[----:B-1----:R-:W-:-:S05]  /*17cb0*/  @!P0 VIADD R3, R3, 0x19c80 ;  /* 0x00019c8003038836 */ /* 0x002fca0000000000 */
[----:B------:R-:W-:-:S04]  /*17cc0*/  @!P0 PRMT R3, RZ, 0x654, R3 ;  /* 0x00000654ff038816 */ /* 0x000fc80000000003 */
[----:B------:R2:W-:Y:S01]  /*17cd0*/  @!P0 SYNCS.ARRIVE.TRANS64.RED.A1T0 RZ, [R3+URZ], RZ ;  /* 0x000000ff03ff89a7 */ /* 0x0005e2000810043f */
[C---:B------:R-:W-:Y:S01]  /*17ce0*/  ISETP.GT.AND P0, PT, R2.reuse, RZ, PT ;  /* 0x000000ff0200720c */ /* 0x040fe20003f04270 */
[----:B------:R-:W-:-:S12]  /*17cf0*/  VIADD R2, R2, 0xffffffff ;  /* 0xffffffff02027836 */ /* 0x000fd80000000000 */
[----:B--2---:R-:W-:Y:S05]  /*17d00*/  @P0 BRA `(.L_x_534) ;  /* 0xfffffff000040947 */ /* 0x004fea000383ffff */
.L_x_510:
[----:B-1----:R-:W1:Y:S01]  /*17d10*/  S2R R3, SR_TID.X ;  /* 0x0000000000037919 */ /* 0x002e620000002100 */
[----:B------:R-:W-:Y:S01]  /*17d20*/  BSSY B0, `(.L_x_535) ;  /* 0x0000010000007945 */ /* 0x000fe20003800000 */
[----:B-1----:R-:W-:-:S04]  /*17d30*/  LOP3.LUT R3, R3, 0x7f, RZ, 0xc0, !PT ;  /* 0x0000007f03037812 */ /* 0x002fc800078ec0ff */
[----:B------:R-:W-:-:S13]  /*17d40*/  ISETP.NE.AND P0, PT, R3, RZ, PT ;  /* 0x000000ff0300720c */ /* 0x000fda0003f05270 */
[----:B------:R-:W-:Y:S05]  /*17d50*/  @P0 BRA `(.L_x_536) ;  /* 0x0000000000300947 */ /* 0x000fea0003800000 */
[----:B0-----:R-:W0:Y:S01]  /*17d60*/  S2R R5, SR_LANEID ;  /* 0x0000000000057919 */ /* 0x001e220000000000 */
        /* <DEDUP_REMOVED lines=10> */
[----:B0-----:R-:W-:-:S07]  /*17e10*/  IADD3 R16, R0, UR38, R7 ;  /* 0x0000002600107c10 */ /* 0x001fce000fffe007 */
.L_x_536:
[----:B------:R-:W-:Y:S05]  /*17e20*/  BSYNC B0 ;  /* 0x0000000000007941 */ /* 0x000fea0003800000 */
.L_x_535:
[----:B------:R-:W-:-:S06]  /*17e30*/  UISETP.NE.AND UP0, UPT, UR36, 0x3, UPT ;  /* 0x000000032400788c */ /* 0x000fcc000bf05270 */
[----:B------:R-:W-:-:S13]  /*17e40*/  PLOP3.LUT P1, PT, PT, PT, UP0, 0x80, 0x0 ;  /* 0x000000000000781c */ /* 0x000fda0003f2f008 */
[----:B------:R-:W-:Y:S05]  /*17e50*/  @!P1 BRA `(.L_x_537) ;  /* 0x0000000000049947 */ /* 0x000fea0003800000 */
[----:B------:R-:W-:Y:S01]  /*17e60*/  BPT.TRAP 0x1 ;  /* 0x000000040000795c */ /* 0x000fe20000300000 */
.L_x_537:
[----:B------:R-:W-:Y:S01]  /*17e70*/  LOP3.LUT R0, R26, 0x1, RZ, 0x3c, !PT ;  /* 0x000000011a007812 */ /* 0x000fe200078e3cff */
[----:B------:R-:W-:Y:S01]  /*17e80*/  IMAD R3, R24, 0x8, R22 ;  /* 0x0000000818037824 */ /* 0x000fe200078e0216 */
[----:B------:R-:W-:Y:S01]  /*17e90*/  BSSY B0, `(.L_x_538) ;  /* 0x0000006000007945 */ /* 0x000fe20003800000 */
[----:B------:R-:W-:Y:S01]  /*17ea0*/  IMAD.U32 R2, RZ, RZ, UR39 ;  /* 0x00000027ff027e24 */ /* 0x000fe2000f8e00ff */
[----:B------:R-:W-:-:S04]  /*17eb0*/  SHF.L.U32 R0, R0, 0x1f, RZ ;  /* 0x0000001f00007819 */ /* 0x000fc800000006ff */
[----:B------:R-:W1:Y:S01]  /*17ec0*/  SYNCS.PHASECHK.TRANS64.TRYWAIT P1, [R3+URZ+0x19c70], R0 ;  /* 0x019c7000030075a7 */ /* 0x000e62000802017f */
[----:B------:R-:W-:Y:S01]  /*17ed0*/  ISETP.NE.AND P2, PT, R2, 0x3, PT ;  /* 0x000000030200780c */ /* 0x000fe20003f45270 */
[----:B-1----:R-:W-:-:S12]  /*17ee0*/  @!P1 BRA `(.L_x_539) ;  /* 0x0000002000c89947 */ /* 0x002fd80003800000 */
.L_x_619:
[----:B------:R-:W-:Y:S05]  /*17ef0*/  BSYNC B0 ;  /* 0x0000000000007941 */ /* 0x000fea0003800000 */
.L_x_538:
[----:B------:R-:W-:Y:S05]  /*17f00*/  @!P2 BRA `(.L_x_540) ;  /* 0x000000000004a947 */ /* 0x000fea0003800000 */
[----:B------:R-:W-:Y:S01]  /*17f10*/  BPT.TRAP 0x1 ;  /* 0x000000040000795c */ /* 0x000fe20000300000 */
.L_x_540:
[----:B-1----:R-:W-:-:S04]  /*17f20*/  SHF.L.U32 R0, R26, 0x1f, RZ ;  /* 0x0000001f1a007819 */ /* 0x002fc800000006ff */
[----:B------:R-:W1:Y:S02]  /*17f30*/  SYNCS.PHASECHK.TRANS64.TRYWAIT P1, [R3+URZ+0x19c60], R0 ;  /* 0x019c6000030075a7 */ /* 0x000e64000802017f */
[----:B-1----:R-:W-:Y:S05]  /*17f40*/  @!P1 BRA `(.L_x_541) ;  /* 0x0000002000c49947 */ /* 0x002fea0003800000 */
.L_x_620:
[----:B------:R-:W0:Y:S04]  /*17f50*/  LDL R4, [R1+0x10] ;  /* 0x0000100001047983 */ /* 0x000e280000100800 */
[----:B------:R-:W2:Y:S04]  /*17f60*/  LDL R10, [R1+0x8] ;  /* 0x00000800010a7983 */ /* 0x000ea80000100800 */
[----:B------:R-:W3:Y:S01]  /*17f70*/  LDL R12, [R1+0xc] ;  /* 0x00000c00010c7983 */ /* 0x000ee20000100800 */
[----:B------:R-:W-:Y:S01]  /*17f80*/  IMAD R2, R24, 0x3000, RZ ;  /* 0x0000300018027824 */ /* 0x000fe200078e02ff */
[----:B------:R-:W-:Y:S05]  /*17f90*/  WARPSYNC.ALL ;  /* 0x0000000000007948 */ /* 0x000fea0003800000 */
[----:B0-----:R-:W-:-:S02]  /*17fa0*/  LOP3.LUT R5, R2, R4, RZ, 0xfc, !PT ;  /* 0x0000000402057212 */ /* 0x001fc400078efcff */
[----:B--2---:R-:W-:-:S03]  /*17fb0*/  LOP3.LUT R2, R2, R10, RZ, 0xfc, !PT ;  /* 0x0000000a02027212 */ /* 0x004fc600078efcff */
[C---:B-1----:R-:W-:Y:S02]  /*17fc0*/  IMAD.IADD R0, R22.reuse, 0x1, R5 ;  /* 0x0000000116007824 */ /* 0x042fe400078e0205 */
        /* <DEDUP_REMOVED lines=20> */
[----:B---3--:R-:W-:Y:S02]  /*18110*/  IADD3 R2, R12, 0x3000, R2 ;  /* 0x000030000c027810 */ /* 0x008fe40007ffe002 */
        /* <DEDUP_REMOVED lines=25> */
.L_x_542:
[----:B-1----:R1:W-:Y:S01]  /*182b0*/  SYNCS.ARRIVE.TRANS64.A1T0 RZ, [R3+URZ+0x19c50], RZ ;  /* 0x019c50ff03ff79a7 */ /* 0x0023e2000810003f */
[----:B------:R-:W-:Y:S02]  /*182c0*/  @!P0 VIADD R0, R3, 0x19c80 ;  /* 0x00019c8003008836 */ /* 0x000fe40000000000 */
[----:B------:R-:W-:-:S03]  /*182d0*/  VIADD R24, R24, 0x1 ;  /* 0x0000000118187836 */ /* 0x000fc60000000000 */
[----:B------:R-:W-:Y:S01]  /*182e0*/  @!P0 PRMT R0, RZ, 0x654, R0 ;  /* 0x00000654ff008816 */ /* 0x000fe20000000000 */
[----:B------:R-:W-:Y:S06]  /*182f0*/  BAR.SYNC.DEFER_BLOCKING 0x2, 0x80 ;  /* 0x0082000000007b1d */ /* 0x000fec0000010000 */
[----:B------:R2:W-:Y:S01]  /*18300*/  @!P0 SYNCS.ARRIVE.TRANS64.RED.A1T0 RZ, [R0+URZ], RZ ;  /* 0x000000ff00ff89a7 */ /* 0x0005e2000810043f */
[----:B------:R-:W-:-:S04]  /*18310*/  ISETP.NE.AND P0, PT, R24, 0x2, PT ;  /* 0x000000021800780c */ /* 0x000fc80003f05270 */
[----:B-1----:R-:W-:Y:S02]  /*18320*/  SEL R3, RZ, 0x1, P0 ;  /* 0x00000001ff037807 */ /* 0x002fe40000000000 */
[----:B------:R-:W-:Y:S02]  /*18330*/  SEL R24, R24, RZ, P0 ;  /* 0x000000ff18187207 */ /* 0x000fe40000000000 */
[----:B--2---:R-:W-:-:S07]  /*18340*/  LOP3.LUT R26, R26, R3, RZ, 0x3c, !PT ;  /* 0x000000031a1a7212 */ /* 0x004fce00078e3cff */
.L_x_485:
[----:B------:R-:W-:-:S13]  /*18350*/  LOP3.LUT P0, RZ, R29, 0x2, RZ, 0xc0, !PT ;  /* 0x000000021dff7812 */ /* 0x000fda000780c0ff */
[----:B------:R-:W-:Y:S05]  /*18360*/  @!P0 BRA `(.L_x_543) ;  /* 0x0000000000248947 */ /* 0x000fea0003800000 */
[----:B------:R-:W-:Y:S05]  /*18370*/  WARPSYNC.ALL ;  /* 0x0000000000007948 */ /* 0x000fea0003800000 */
[----:B------:R-:W2:Y:S08]  /*18380*/  S2UR UR5, SR_CgaCtaId ;  /* 0x00000000000579c3 */ /* 0x000eb00000008800 */
[----:B------:R-:W-:Y:S06]  /*18390*/  BAR.SYNC.DEFER_BLOCKING 0x5, 0x200 ;  /* 0x0148000000007b1d */ /* 0x000fec0000010000 */
[----:B------:R-:W-:-:S02]  /*183a0*/  UMOV UR4, 0x400 ;  /* 0x0000040000047882 */ /* 0x000fc40000000000 */
[----:B--2---:R-:W-:-:S06]  /*183b0*/  ULEA UR4, UR5, UR4, 0x18 ;  /* 0x0000000405047291 */ /* 0x004fcc000f8ec03f */
[----:B-1----:R-:W-:-:S05]  /*183c0*/  IMAD.U32 R22, RZ, RZ, UR4 ;  /* 0x00000004ff167e24 */ /* 0x002fca000f8e00ff */
[----:B------:R1:W2:Y:S01]  /*183d0*/  LDS.128 R16, [R22+0x19cd0] ;  /* 0x019cd00016107984 */ /* 0x0002a20000000c00 */
[----:B------:R-:W-:Y:S06]  /*183e0*/  BAR.ARV 0x4, 0x200 ;  /* 0x0108000000007b1d */ /* 0x000fec0000002000 */
[----:B------:R-:W-:Y:S05]  /*183f0*/  BRA `(.L_x_544) ;  /* 0x0000000800407947 */ /* 0x000fea0003800000 */
.L_x_543:
[----:B------:R-:W0:Y:S01]  /*18400*/  S2R R0, SR_TID.X ;  /* 0x0000000000007919 */ /* 0x000e220000002100 */
[----:B------:R-:W-:Y:S01]  /*18410*/  UMOV UR4, 0xffffffff ;  /* 0xffffffff00047882 */ /* 0x000fe20000000000 */
[----:B0-----:R-:W-:-:S04]  /*18420*/  LOP3.LUT R8, R0, 0x1f, RZ, 0xc0, !PT ;  /* 0x0000001f00087812 */ /* 0x001fc800078ec0ff */
[----:B------:R-:W-:Y:S01]  /*18430*/  ISETP.NE.AND P0, PT, R8, 0x1f, PT ;  /* 0x0000001f0800780c */ /* 0x000fe20003f05270 */
[----:B------:R-:W-:-:S12]  /*18440*/  BRA.DIV UR4, `(.L_x_545) ;  /* 0x0000001e04987947 */ /* 0x000fd8000b800000 */
[----:B-1----:R-:W-:Y:S01]  /*18450*/  IMAD.IADD R5, R19, 0x1, R8 ;  /* 0x0000000113057824 */ /* 0x002fe200078e0208 */
[----:B------:R-:W-:-:S04]  /*18460*/  ULDC UR4, c[0x0][0xc3c] ;  /* 0x00030f0000047ab9 */ /* 0x000fc80000000800 */
[----:B------:R-:W-:-:S13]  /*18470*/  ISETP.GE.OR P1, PT, R5, UR4, !P0 ;  /* 0x0000000405007c0c */ /* 0x000fda000c726670 */
[----:B------:R-:W0:Y:S02]  /*18480*/  @!P1 LDC.64 R2, c[0x0][0xc80] ;  /* 0x00032000ff029b82 */ /* 0x000e240000000a00 */
[----:B0-----:R-:W-:-:S06]  /*18490*/  @!P1 IMAD.WIDE R2, R5, 0x4, R2 ;  /* 0x0000000405029825 */ /* 0x001fcc00078e0202 */
[----:B------:R0:W2:Y:S01]  /*184a0*/  @!P1 LDG.E R3, desc[UR42][R2.64] ;  /* 0x0000002a02039981 */ /* 0x0000a2000c1e1900 */
[C---:B------:R-:W-:Y:S02]  /*184b0*/  ISETP.GE.U32.AND P2, PT, R8.reuse, 0x2, PT ;  /* 0x000000020800780c */ /* 0x040fe40003f46070 */
[C---:B------:R-:W-:Y:S01]  /*184c0*/  ISETP.GE.U32.AND P3, PT, R8.reuse, 0x4, PT ;  /* 0x000000040800780c */ /* 0x040fe20003f66070 */
[----:B------:R-:W-:Y:S01]  /*184d0*/  SHFL.IDX PT, R0, R16, RZ, 0x1f ;  /* 0x00001fff10007589 */ /* 0x000fe200000e0000 */
[C---:B------:R-:W-:Y:S02]  /*184e0*/  ISETP.GE.U32.AND P4, PT, R8.reuse, 0x8, PT ;  /* 0x000000080800780c */ /* 0x040fe40003f86070 */
[C---:B------:R-:W-:Y:S01]  /*184f0*/  ISETP.GE.U32.AND P5, PT, R8.reuse, 0x10, PT ;  /* 0x000000100800780c */ /* 0x040fe20003fa6070 */
[----:B------:R-:W-:Y:S01]  /*18500*/  SHFL.IDX PT, R4, R16, 0x1, 0x1f ;  /* 0x00201f0010047f89 */ /* 0x000fe200000e0000 */
[----:B0-----:R-:W-:Y:S02]  /*18510*/  IMAD.MOV.U32 R2, RZ, RZ, RZ ;  /* 0x000000ffff027224 */ /* 0x001fe400078e00ff */
[----:B--2---:R-:W-:Y:S01]  /*18520*/  @!P1 IMAD.MOV.U32 R2, RZ, RZ, R3 ;  /* 0x000000ffff029224 */ /* 0x004fe200078e0003 */
[----:B------:R-:W-:-:S04]  /*18530*/  ISETP.NE.AND P1, PT, R8, RZ, PT ;  /* 0x000000ff0800720c */ /* 0x000fc80003f25270 */
        /* <DEDUP_REMOVED lines=15> */
[----:B------:R0:W1:Y:S02]  /*18630*/  SHFL.IDX PT, R14, R3, 0x1f, 0x1f ;  /* 0x03e01f00030e7f89 */ /* 0x00006400000e0000 */
.L_x_630:
[----:B------:R-:W-:Y:S02]  /*18640*/  ULDC UR4, c[0x0][0xc38] ;  /* 0x00030e0000047ab9 */ /* 0x000fe40000000800 */
[----:B------:R-:W-:-:S04]  /*18650*/  IMAD.U32 R16, RZ, RZ, UR4 ;  /* 0x00000004ff107e24 */ /* 0x000fc8000f8e00ff */
[----:B-1----:R-:W-:-:S04]  /*18660*/  IMAD R5, R14, R16, RZ ;  /* 0x000000100e057224 */ /* 0x002fc800078e02ff */
[----:B------:R-:W-:-:S05]  /*18670*/  IMAD.IADD R4, R4, 0x1, R5 ;  /* 0x0000000104047824 */ /* 0x000fca00078e0205 */
[----:B------:R-:W-:-:S13]  /*18680*/  ISETP.GT.AND P6, PT, R4, R0, PT ;  /* 0x000000000400720c */ /* 0x000fda0003fc4270 */
[----:B------:R-:W-:Y:S05]  /*18690*/  @P6 BRA `(.L_x_546) ;  /* 0x00000000009c6947 */ /* 0x000fea0003800000 */
.L_x_551:
[----:B------:R-:W1:Y:S01]  /*186a0*/  LDC R6, c[0x0][0xc3c] ;  /* 0x00030f00ff067b82 */ /* 0x000e620000000800 */
[----:B------:R-:W-:-:S05]  /*186b0*/  VIADD R19, R19, 0x1f ;  /* 0x0000001f13137836 */ /* 0x000fca0000000000 */
[----:B-1----:R-:W-:-:S13]  /*186c0*/  ISETP.GE.AND P6, PT, R19, R6, PT ;  /* 0x000000061300720c */ /* 0x002fda0003fc6270 */
[----:B------:R-:W-:Y:S05]  /*186d0*/  @P6 BRA `(.L_x_547) ;  /* 0x0000000400446947 */ /* 0x000fea0003800000 */
[----:B------:R-:W1:Y:S01]  /*186e0*/  S2R R2, SR_TID.X ;  /* 0x0000000000027919 */ /* 0x000e620000002100 */
[----:B------:R-:W-:Y:S01]  /*186f0*/  BSSY B0, `(.L_x_548) ;  /* 0x0000009000007945 */ /* 0x000fe20003800000 */
[----:B-1----:R-:W-:-:S05]  /*18700*/  LOP3.LUT R2, R2, 0x1f, RZ, 0xc0, !PT ;  /* 0x0000001f02027812 */ /* 0x002fca00078ec0ff */
[----:B------:R-:W-:Y:S02]  /*18710*/  IMAD.IADD R5, R19, 0x1, R2 ;  /* 0x0000000113057824 */ /* 0x000fe400078e0202 */
[----:B------:R-:W-:-:S03]  /*18720*/  IMAD.MOV.U32 R2, RZ, RZ, RZ ;  /* 0x000000ffff027224 */ /* 0x000fc600078e00ff */
[----:B------:R-:W-:-:S13]  /*18730*/  ISETP.GE.OR P6, PT, R5, R6, !P0 ;  /* 0x000000060500720c */ /* 0x000fda00047c6670 */
[----:B------:R-:W-:Y:S05]  /*18740*/  @P6 BRA `(.L_x_549) ;  /* 0x00000000000c6947 */ /* 0x000fea0003800000 */
[----:B0-----:R-:W0:Y:S02]  /*18750*/  LDC.64 R2, c[0x0][0xc80] ;  /* 0x00032000ff027b82 */ /* 0x001e240000000a00 */
[----:B0-----:R-:W-:-:S06]  /*18760*/  IMAD.WIDE R2, R5, 0x4, R2 ;  /* 0x0000000405027825 */ /* 0x001fcc00078e0202 */
[----:B------:R1:W5:Y:S02]  /*18770*/  LDG.E R2, desc[UR42][R2.64] ;  /* 0x0000002a02027981 */ /* 0x000364000c1e1900 */
.L_x_549:
[----:B------:R-:W-:Y:S05]  /*18780*/  BSYNC B0 ;  /* 0x0000000000007941 */ /* 0x000fea0003800000 */
.L_x_548:
[----:B------:R-:W-:-:S03]  /*18790*/  UMOV UR4, 0xffffffff ;  /* 0xffffffff00047882 */ /* 0x000fc60000000000 */
[----:B------:R-:W-:Y:S05]  /*187a0*/  BRA.DIV UR4, `(.L_x_550) ;  /* 0x0000001e04e47947 */ /* 0x000fea000b800000 */
[----:B-----5:R-:W2:Y:S02]  /*187b0*/  SHFL.UP PT, R14, R2, 0x1, RZ ;  /* 0x04200000020e7989 */ /* 0x020ea400000e00ff */
[----:B--2---:R-:W-:-:S04]  /*187c0*/  SEL R13, R14, RZ, P1 ;  /* 0x000000ff0e0d7207 */ /* 0x004fc80000800000 */
[----:B------:R-:W-:-:S05]  /*187d0*/  IADD3 R13, R2, R13, RZ ;  /* 0x0000000d020d7210 */ /* 0x000fca0007ffe0ff */
[----:B------:R-:W2:Y:S02]  /*187e0*/  SHFL.UP PT, R14, R13, 0x2, RZ ;  /* 0x044000000d0e7989 */ /* 0x000ea400000e00ff */
[----:B--2---:R-:W-:-:S05]  /*187f0*/  SEL R14, R14, RZ, P2 ;  /* 0x000000ff0e0e7207 */ /* 0x004fca0001000000 */
[----:B------:R-:W-:-:S05]  /*18800*/  IMAD.IADD R5, R13, 0x1, R14 ;  /* 0x000000010d057824 */ /* 0x000fca00078e020e */
        /* <DEDUP_REMOVED lines=8> */
[----:B01----:R-:W-:-:S05]  /*18890*/  IMAD.IADD R3, R7, 0x1, R14 ;  /* 0x0000000107037824 */ /* 0x003fca00078e020e */
[----:B------:R0:W1:Y:S02]  /*188a0*/  SHFL.IDX PT, R14, R3, 0x1f, 0x1f ;  /* 0x03e01f00030e7f89 */ /* 0x00006400000e0000 */
.L_x_638:
[----:B------:R-:W-:Y:S02]  /*188b0*/  ULDC UR4, c[0x0][0xc38] ;  /* 0x00030e0000047ab9 */ /* 0x000fe40000000800 */
[----:B------:R-:W-:-:S04]  /*188c0*/  IMAD.U32 R16, RZ, RZ, UR4 ;  /* 0x00000004ff107e24 */ /* 0x000fc8000f8e00ff */
[----:B-1----:R-:W-:-:S04]  /*188d0*/  IMAD R5, R14, R16, RZ ;  /* 0x000000100e057224 */ /* 0x002fc800078e02ff */
[----:B------:R-:W-:-:S05]  /*188e0*/  IMAD.IADD R4, R5, 0x1, R4 ;  /* 0x0000000105047824 */ /* 0x000fca00078e0204 */
[----:B------:R-:W-:-:S13]  /*188f0*/  ISETP.GT.AND P6, PT, R4, R0, PT ;  /* 0x000000000400720c */ /* 0x000fda0003fc4270 */
[----:B------:R-:W-:Y:S05]  /*18900*/  @!P6 BRA `(.L_x_551) ;  /* 0xfffffffc0064e947 */ /* 0x000fea000383ffff */
.L_x_546:
[----:B------:R-:W-:Y:S01]  /*18910*/  IMAD.IADD R6, R4, 0x1, -R5 ;  /* 0x0000000104067824 */ /* 0x000fe200078e0a05 */
[----:B------:R-:W-:-:S03]  /*18920*/  UMOV UR4, 0xffffffff ;  /* 0xffffffff00047882 */ /* 0x000fc60000000000 */
[----:B------:R-:W-:-:S05]  /*18930*/  IMAD R5, R3, R16, R6 ;  /* 0x0000001003057224 */ /* 0x000fca00078e0206 */
[----:B------:R-:W-:Y:S01]  /*18940*/  ISETP.GT.AND P6, PT, R5, R0, PT ;  /* 0x000000000500720c */ /* 0x000fe20003fc4270 */
[----:B------:R-:W-:-:S12]  /*18950*/  BRA.DIV UR4, `(.L_x_552) ;  /* 0x0000002204347947 */ /* 0x000fd8000b800000 */
[----:B------:R-:W-:-:S04]  /*18960*/  VOTE.ANY R5, PT, !P6 ;  /* 0x0000000000057806 */ /* 0x000fc800070e0100 */
[----:B------:R-:W1:Y:S02]  /*18970*/  POPC R4, R5 ;  /* 0x0000000500047309 */ /* 0x000e640000000000 */
[----:B-1----:R1:W2:Y:S02]  /*18980*/  SHFL.IDX PT, R17, R2, R4, 0x1f ;  /* 0x00001f0402117589 */ /* 0x0022a400000e0000 */
.L_x_642:
[----:B------:R-:W-:Y:S01]  /*18990*/  ISETP.NE.AND P0, PT, R5, RZ, PT ;  /* 0x000000ff0500720c */ /* 0x000fe20003f05270 */
[----:B------:R-:W-:-:S12]  /*189a0*/  IMAD.MOV.U32 R14, RZ, RZ, RZ ;  /* 0x000000ffff0e7224 */ /* 0x000fd800078e00ff */
[----:B------:R-:W-:Y:S05]  /*189b0*/  @!P0 BRA `(.L_x_553) ;  /* 0x0000000000108947 */ /* 0x000fea0003800000 */
[----:B------:R-:W-:Y:S01]  /*189c0*/  UMOV UR4, 0xffffffff ;  /* 0xffffffff00047882 */ /* 0x000fe20000000000 */
[----:B------:R-:W-:Y:S02]  /*189d0*/  VIADD R12, R4, 0xffffffff ;  /* 0xffffffff040c7836 */ /* 0x000fe40000000000 */
[----:B------:R-:W-:Y:S05]  /*189e0*/  BRA.DIV UR4, `(.L_x_554) ;  /* 0x0000002204587947 */ /* 0x000fea000b800000 */
[----:B------:R3:W4:Y:S02]  /*189f0*/  SHFL.IDX PT, R14, R3, R12, 0x1f ;  /* 0x00001f0c030e7589 */ /* 0x00072400000e0000 */
.L_x_553:
[-C--:B--2---:R-:W-:Y:S01]  /*18a00*/  IABS R5, R17.reuse ;  /* 0x0000001100057213 */ /* 0x084fe20000000000 */
[----:B----4-:R-:W-:Y:S01]  /*18a10*/  IMAD R16, R14, R16, R6 ;  /* 0x000000100e107224 */ /* 0x010fe200078e0206 */
[----:B------:R-:W-:Y:S02]  /*18a20*/  IABS R8, R17 ;  /* 0x0000001100087213 */ /* 0x000fe40000000000 */
[----:B------:R-:W2:Y:S01]  /*18a30*/  I2F.RP R6, R5 ;  /* 0x0000000500067306 */ /* 0x000ea20000209400 */
[----:B------:R-:W-:Y:S01]  /*18a40*/  IMAD.IADD R0, R0, 0x1, -R16 ;  /* 0x0000000100007824 */ /* 0x000fe200078e0a10 */
[----:B------:R-:W-:-:S06]  /*18a50*/  IADD3 R19, R4, R19, RZ ;  /* 0x0000001304137210 */ /* 0x000fcc0007ffe0ff */
[----:B--2---:R-:W2:Y:S02]  /*18a60*/  MUFU.RCP R6, R6 ;  /* 0x0000000600067308 */ /* 0x004ea40000001000 */
[----:B--2---:R-:W-:Y:S01]  /*18a70*/  IADD3 R7, R6, 0xffffffe, RZ ;  /* 0x0ffffffe06077810 */ /* 0x004fe20007ffe0ff */
[----:B------:R-:W-:-:S05]  /*18a80*/  IMAD.MOV R6, RZ, RZ, -R8 ;  /* 0x000000ffff067224 */ /* 0x000fca00078e0a08 */
[----:B0--3--:R-:W1:Y:S02]  /*18a90*/  F2I.FTZ.U32.TRUNC.NTZ R3, R7 ;  /* 0x0000000700037305 */ /* 0x009e64000021f000 */
[----:B-1----:R-:W-:-:S04]  /*18aa0*/  IMAD.MOV R2, RZ, RZ, -R3 ;  /* 0x000000ffff027224 */ /* 0x002fc800078e0a03 */
[----:B------:R-:W-:Y:S02]  /*18ab0*/  IMAD R9, R2, R5, RZ ;  /* 0x0000000502097224 */ /* 0x000fe400078e02ff */
[----:B------:R-:W-:-:S04]  /*18ac0*/  IMAD.MOV.U32 R2, RZ, RZ, RZ ;  /* 0x000000ffff027224 */ /* 0x000fc800078e00ff */
[----:B------:R-:W-:Y:S01]  /*18ad0*/  IMAD.HI.U32 R2, R3, R9, R2 ;  /* 0x0000000903027227 */ /* 0x000fe200078e0002 */
[----:B------:R-:W-:-:S05]  /*18ae0*/  IABS R3, R0 ;  /* 0x0000000000037213 */ /* 0x000fca0000000000 */
        /* <DEDUP_REMOVED lines=11> */
[----:B------:R-:W-:-:S05]  /*18ba0*/  @!P1 LOP3.LUT R2, RZ, R17, RZ, 0x33, !PT ;  /* 0x00000011ff029212 */ /* 0x000fca00078e33ff */
[--C-:B------:R-:W-:Y:S02]  /*18bb0*/  IMAD.MOV R3, RZ, RZ, -R2.reuse ;  /* 0x000000ffff037224 */ /* 0x100fe400078e0a02 */
[----:B------:R-:W-:Y:S02]  /*18bc0*/  IMAD.MOV.U32 R18, RZ, RZ, R2 ;  /* 0x000000ffff127224 */ /* 0x000fe400078e0002 */
[----:B------:R-:W-:Y:S01]  /*18bd0*/  IMAD R17, R17, R3, R0 ;  /* 0x0000000311117224 */ /* 0x000fe200078e0200 */
[----:B------:R-:W-:Y:S06]  /*18be0*/  BRA `(.L_x_555) ;  /* 0x00000000001c7947 */ /* 0x000fec0003800000 */
.L_x_547:
[----:B------:R-:W-:Y:S01]  /*18bf0*/  UMOV UR4, URZ ;  /* 0x0000003f00047c82 */ /* 0x000fe20008000000 */
[----:B------:R-:W-:Y:S01]  /*18c00*/  UMOV UR5, URZ ;  /* 0x0000003f00057c82 */ /* 0x000fe20008000000 */
[----:B------:R-:W-:Y:S01]  /*18c10*/  ULDC UR6, c[0x0][0xc3c] ;  /* 0x00030f0000067ab9 */ /* 0x000fe20000000800 */
[----:B------:R-:W-:Y:S02]  /*18c20*/  IMAD.MOV.U32 R16, RZ, RZ, R0 ;  /* 0x000000ffff107224 */ /* 0x000fe400078e0000 */
[----:B------:R-:W-:Y:S02]  /*18c30*/  IMAD.U32 R17, RZ, RZ, UR4 ;  /* 0x00000004ff117e24 */ /* 0x000fe4000f8e00ff */
[----:B------:R-:W-:Y:S02]  /*18c40*/  IMAD.U32 R18, RZ, RZ, UR5 ;  /* 0x00000005ff127e24 */ /* 0x000fe4000f8e00ff */
[----:B------:R-:W-:-:S07]  /*18c50*/  IMAD.U32 R19, RZ, RZ, UR6 ;  /* 0x00000006ff137e24 */ /* 0x000fce000f8e00ff */
.L_x_555:
[----:B------:R-:W1:Y:S01]  /*18c60*/  S2R R0, SR_TID.X ;  /* 0x0000000000007919 */ /* 0x000e620000002100 */
[----:B------:R-:W-:Y:S05]  /*18c70*/  WARPSYNC.ALL ;  /* 0x0000000000007948 */ /* 0x000fea0003800000 */
[----:B------:R-:W-:Y:S01]  /*18c80*/  BAR.SYNC.DEFER_BLOCKING 0x4, 0x200 ;  /* 0x0108000000007b1d */ /* 0x000fe20000010000 */
[----:B-1----:R-:W-:-:S04]  /*18c90*/  LOP3.LUT R0, R0, 0x1f, RZ, 0xc0, !PT ;  /* 0x0000001f00007812 */ /* 0x002fc800078ec0ff */
[----:B------:R-:W-:-:S13]  /*18ca0*/  ISETP.NE.AND P0, PT, R0, RZ, PT ;  /* 0x000000ff0000720c */ /* 0x000fda0003f05270 */
[----:B0-----:R-:W0:Y:S01]  /*18cb0*/  @!P0 S2R R3, SR_CgaCtaId ;  /* 0x0000000000038919 */ /* 0x001e220000008800 */
[----:B------:R-:W-:-:S04]  /*18cc0*/  @!P0 MOV R0, 0x400 ;  /* 0x0000040000008802 */ /* 0x000fc80000000f00 */
[----:B0-----:R-:W-:-:S05]  /*18cd0*/  @!P0 LEA R22, R3, R0, 0x18 ;  /* 0x0000000003168211 */ /* 0x001fca00078ec0ff */
[----:B------:R0:W-:Y:S01]  /*18ce0*/  @!P0 STS.128 [R22+0x19cd0], R16 ;  /* 0x019cd01016008388 */ /* 0x0001e20000000c00 */
[----:B------:R-:W-:Y:S06]  /*18cf0*/  BAR.ARV 0x5, 0x200 ;  /* 0x0148000000007b1d */ /* 0x000fec0000002000 */
.L_x_544:
[----:B------:R-:W-:Y:S02]  /*18d00*/  ULDC UR4, c[0x0][0xc3c] ;  /* 0x00030f0000047ab9 */ /* 0x000fe40000000800 */
[----:B--2---:R-:W-:-:S13]  /*18d10*/  ISETP.GE.AND P0, PT, R19, UR4, PT ;  /* 0x0000000413007c0c */ /* 0x004fda000bf06270 */
[----:B------:R-:W-:Y:S05]  /*18d20*/  @!P0 BRA `(.L_x_556) ;  /* 0xffffffa800b08947 */ /* 0x000fea000383ffff */
[----:B------:R-:W-:Y:S05]  /*18d30*/  BSYNC B7 ;  /* 0x0000000000077941 */ /* 0x000fea0003800000 */
.L_x_440:
[----:B------:R-:W2:Y:S01]  /*18d40*/  LDL.LU R0, [R1+0x3c] ;  /* 0x00003c0001007983 */ /* 0x000ea20000300800 */
[----:B------:R-:W-:Y:S01]  /*18d50*/  BSSY B0, `(.L_x_557) ;  /* 0x000000b000007945 */ /* 0x000fe20003800000 */
[----:B------:R-:W3:Y:S01]  /*18d60*/  S2R R5, SR_CgaCtaId ;  /* 0x0000000000057919 */ /* 0x000ee20000008800 */
[----:B--2---:R-:W-:-:S05]  /*18d70*/  VIADD R0, R0, 0x1 ;  /* 0x0000000100007836 */ /* 0x004fca0000000000 */
[----:B01----:R-:W-:-:S04]  /*18d80*/  LEA.HI R2, R0, R0, RZ, 0x1 ;  /* 0x0000000000027211 */ /* 0x003fc800078f08ff */
[----:B------:R-:W-:Y:S02]  /*18d90*/  LOP3.LUT R3, R2, 0xfffffffe, RZ, 0xc0, !PT ;  /* 0xfffffffe02037812 */ /* 0x000fe400078ec0ff */
[----:B------:R-:W-:-:S03]  /*18da0*/  MOV R2, 0x400 ;  /* 0x0000040000027802 */ /* 0x000fc60000000f00 */
[----:B------:R-:W-:Y:S01]  /*18db0*/  IMAD.IADD R0, R0, 0x1, -R3 ;  /* 0x0000000100007824 */ /* 0x000fe200078e0a03 */
[----:B---3--:R-:W-:-:S04]  /*18dc0*/  LEA R9, R5, R2, 0x18 ;  /* 0x0000000205097211 */ /* 0x008fc800078ec0ff */
[----:B------:R-:W-:-:S04]  /*18dd0*/  SHF.L.U32 R0, R0, 0x1f, RZ ;  /* 0x0000001f00007819 */ /* 0x000fc800000006ff */
[----:B------:R-:W0:Y:S02]  /*18de0*/  SYNCS.PHASECHK.TRANS64.TRYWAIT P0, [R9+URZ+0x19c20], R0 ;  /* 0x019c2000090075a7 */ /* 0x000e24000800017f */
[----:B0-----:R-:W-:Y:S05]  /*18df0*/  @!P0 BRA `(.L_x_558) ;  /* 0x0000001c00788947 */ /* 0x001fea0003800000 */
.L_x_645:
[----:B------:R-:W-:Y:S05]  /*18e00*/  BSYNC B0 ;  /* 0x0000000000007941 */ /* 0x000fea0003800000 */
.L_x_557:
[----:B------:R-:W-:-:S03]  /*18e10*/  UMOV UR4, 0xffffffff ;  /* 0xffffffff00047882 */ /* 0x000fc60000000000 */
[----:B------:R-:W-:Y:S05]  /*18e20*/  BRA.DIV UR4, `(.L_x_559) ;  /* 0x0000001e04807947 */ /* 0x000fea000b800000 */
[----:B0-----:R-:W0:Y:S02]  /*18e30*/  S2R R0, SR_TID.X ;  /* 0x0000000000007919 */ /* 0x001e240000002100 */
[----:B0-----:R-:W-:-:S04]  /*18e40*/  SHF.R.U32.HI R0, RZ, 0x5, R0 ;  /* 0x00000005ff007819 */ /* 0x001fc80000011600 */
[----:B------:R-:W-:-:S05]  /*18e50*/  LOP3.LUT R0, R0, 0x3, RZ, 0xc0, !PT ;  /* 0x0000000300007812 */ /* 0x000fca00078ec0ff */
[----:B------:R0:W1:Y:S02]  /*18e60*/  SHFL.IDX PT, R14, R0, RZ, 0x1f ;  /* 0x00001fff000e7589 */ /* 0x00006400000e0000 */
.L_x_648:
[----:B-1----:R-:W-:-:S13]  /*18e70*/  ISETP.NE.AND P0, PT, R14, RZ, PT ;  /* 0x000000ff0e00720c */ /* 0x002fda0003f05270 */
[----:B------:R-:W-:Y:S05]  /*18e80*/  @P0 BRA `(.L_x_315) ;  /* 0x0000000000a40947 */ /* 0x000fea0003800000 */
[----:B------:R-:W-:-:S03]  /*18e90*/  UMOV UR4, 0xffffffff ;  /* 0xffffffff00047882 */ /* 0x000fc60000000000 */
[----:B------:R-:W-:Y:S05]  /*18ea0*/  BRA.DIV UR4, `(.L_x_560) ;  /* 0x0000001e04947947 */ /* 0x000fea000b800000 */
[----:B------:R-:W-:-:S13]  /*18eb0*/  ELECT P6, URZ, PT ;  /* 0x00000000003f782f */ /* 0x000fda00038c0000 */
.L_x_651:
[----:B------:R-:W-:Y:S05]  /*18ec0*/  @!P6 BRA `(.L_x_315) ;  /* 0x000000000094e947 */ /* 0x000fea0003800000 */
[----:B------:R-:W-:-:S06]  /*18ed0*/  ULOP3.LUT UR4, UR37, 0x2, URZ, 0xfc, !UPT ;  /* 0x0000000225047892 */ /* 0x000fcc000f8efc3f */
[----:B0-----:R-:W-:-:S05]  /*18ee0*/  IMAD.U32 R0, RZ, RZ, UR4 ;  /* 0x00000004ff007e24 */ /* 0x001fca000f8e00ff */
[----:B------:R-:W-:-:S13]  /*18ef0*/  ISETP.NE.AND P0, PT, R0, 0x3, PT ;  /* 0x000000030000780c */ /* 0x000fda0003f05270 */
[----:B------:R-:W-:Y:S05]  /*18f00*/  @!P0 BRA `(.L_x_561) ;  /* 0x0000000000048947 */ /* 0x000fea0003800000 */
[----:B------:R-:W-:Y:S01]  /*18f10*/  BPT.TRAP 0x1 ;  /* 0x000000040000795c */ /* 0x000fe20000300000 */
.L_x_561:
[----:B------:R-:W-:Y:S01]  /*18f20*/  VIADD R3, R9, 0x19c40 ;  /* 0x00019c4009037836 */ /* 0x000fe20000000000 */
[----:B------:R-:W-:Y:S01]  /*18f30*/  SHF.L.U32 R2, R26, 0x1f, RZ ;  /* 0x0000001f1a027819 */ /* 0x000fe200000006ff */
[----:B------:R-:W-:-:S03]  /*18f40*/  VIADD R0, R24, 0x1 ;  /* 0x0000000118007836 */ /* 0x000fc60000000000 */
[----:B------:R-:W-:Y:S02]  /*18f50*/  LEA R7, R24, R3, 0x3 ;  /* 0x0000000318077211 */ /* 0x000fe400078e18ff */
[C---:B------:R-:W-:Y:S02]  /*18f60*/  ISETP.NE.AND P2, PT, R0.reuse, 0x2, PT ;  /* 0x000000020000780c */ /* 0x040fe40003f45270 */
[----:B------:R-:W0:Y:S02]  /*18f70*/  SYNCS.PHASECHK.TRANS64.TRYWAIT P1, [R7+URZ], R2 ;  /* 0x00000002070075a7 */ /* 0x000e24000802017f */
[----:B------:R-:W-:Y:S02]  /*18f80*/  SEL R5, RZ, 0x1, P2 ;  /* 0x00000001ff057807 */ /* 0x000fe40001000000 */
[----:B------:R-:W-:Y:S02]  /*18f90*/  SEL R4, R0, RZ, P2 ;  /* 0x000000ff00047207 */ /* 0x000fe40001000000 */
[----:B------:R-:W-:-:S03]  /*18fa0*/  LOP3.LUT R0, R26, R5, RZ, 0x3c, !PT ;  /* 0x000000051a007212 */ /* 0x000fc600078e3cff */
[----:B------:R-:W-:Y:S01]  /*18fb0*/  IMAD R3, R4, 0x8, R3 ;  /* 0x0000000804037824 */ /* 0x000fe200078e0203 */
[----:B------:R-:W-:Y:S01]  /*18fc0*/  SHF.L.U32 R0, R0, 0x1f, RZ ;  /* 0x0000001f00007819 */ /* 0x000fe200000006ff */
[----:B0-----:R-:W-:Y:S06]  /*18fd0*/  @!P1 BRA `(.L_x_562) ;  /* 0x0000001c00689947 */ /* 0x001fec0003800000 */
.L_x_652:
[----:B------:R-:W1:Y:S02]  /*18fe0*/  SYNCS.PHASECHK.TRANS64.TRYWAIT P1, [R3+URZ], R0 ;  /* 0x00000000030075a7 */ /* 0x000e64000802017f */
[----:B-1----:R-:W-:Y:S05]  /*18ff0*/  @!P1 BRA `(.L_x_563) ;  /* 0x0000001c00749947 */ /* 0x002fea0003800000 */
.L_x_653:
[----:B------:R-:W-:Y:S05]  /*19000*/  @!P0 BRA `(.L_x_564) ;  /* 0x0000000000048947 */ /* 0x000fea0003800000 */
[----:B------:R-:W-:Y:S01]  /*19010*/  BPT.TRAP 0x1 ;  /* 0x000000040000795c */ /* 0x000fe20000300000 */
.L_x_564:
[----:B-1----:R-:W-:-:S04]  /*19020*/  IMAD R3, R24, 0x8, R9 ;  /* 0x0000000818037824 */ /* 0x002fc800078e0209 */
[----:B------:R-:W1:Y:S02]  /*19030*/  SYNCS.PHASECHK.TRANS64.TRYWAIT P1, [R3+URZ+0x19c60], R2 ;  /* 0x019c6002030075a7 */ /* 0x000e64000802017f */
[----:B-1----:R-:W-:Y:S05]  /*19040*/  @!P1 BRA `(.L_x_565) ;  /* 0x0000001c00749947 */ /* 0x002fea0003800000 */
.L_x_654:
[----:B------:R-:W-:Y:S05]  /*19050*/  @!P0 BRA `(.L_x_566) ;  /* 0x0000000000048947 */ /* 0x000fea0003800000 */
[----:B------:R-:W-:Y:S01]  /*19060*/  BPT.TRAP 0x1 ;  /* 0x000000040000795c */ /* 0x000fe20000300000 */
.L_x_566:
[----:B------:R-:W-:-:S04]  /*19070*/  IMAD R5, R4, 0x8, R9 ;  /* 0x0000000804057824 */ /* 0x000fc800078e0209 */
[----:B------:R-:W2:Y:S02]  /*19080*/  SYNCS.PHASECHK.TRANS64.TRYWAIT P1, [R5+URZ+0x19c60], R0 ;  /* 0x019c6000050075a7 */ /* 0x000ea4000802017f */
[----:B--2---:R-:W-:Y:S05]  /*19090*/  @!P1 BRA `(.L_x_567) ;  /* 0x0000001c00749947 */ /* 0x004fea0003800000 */
.L_x_655:
[----:B------:R-:W-:Y:S05]  /*190a0*/  @!P0 BRA `(.L_x_568) ;  /* 0x0000000000048947 */ /* 0x000fea0003800000 */
[----:B------:R-:W-:Y:S01]  /*190b0*/  BPT.TRAP 0x1 ;  /* 0x000000040000795c */ /* 0x000fe20000300000 */
.L_x_568:
[----:B------:R-:W3:Y:S02]  /*190c0*/  SYNCS.PHASECHK.TRANS64.TRYWAIT P0, [R3+URZ+0x19c80], R2 ;  /* 0x019c8002030075a7 */ /* 0x000ee4000800017f */
[----:B---3--:R-:W-:Y:S05]  /*190d0*/  @!P0 BRA `(.L_x_569) ;  /* 0x0000001c00788947 */ /* 0x008fea0003800000 */
.L_x_570:
[----:B----4-:R4:W0:Y:S02]  /*190e0*/  SYNCS.PHASECHK.TRANS64.TRYWAIT P0, [R5+URZ+0x19c80], R0 ;  /* 0x019c8000050075a7 */ /* 0x010824000800017f */
[----:B0-----:R-:W-:Y:S05]  /*190f0*/  @!P0 NANOSLEEP.SYNCS 0x989680 ;  /* 0x009896800000895d */ /* 0x001fea0003900000 */
[----:B------:R-:W0:Y:S02]  /*19100*/  @!P0 SYNCS.PHASECHK.TRANS64 P0, [R5+URZ+0x19c80], R0 ;  /* 0x019c8000050085a7 */ /* 0x000e24000800007f */
[----:B0-----:R-:W-:Y:S05]  /*19110*/  @!P0 BRA `(.L_x_570) ;  /* 0xfffffffc00f08947 */ /* 0x001fea000383ffff */
.L_x_315:
[----:B------:R-:W-:Y:S05]  /*19120*/  BSYNC B8 ;  /* 0x0000000000087941 */ /* 0x000fea0003800000 */
.L_x_312:
[----:B------:R-:W-:Y:S05]  /*19130*/  EXIT ;  /* 0x000000000000794d */ /* 0x000fea0003800000 */
.L_x_331:
[----:B0-----:R0:W1:Y:S02]  /*19140*/  SYNCS.PHASECHK.TRANS64.TRYWAIT P5, [R83+URZ+0x19c90], R86 ;  /* 0x019c9056530075a7 */ /* 0x00106400080a017f */
[----:B-1----:R-:W-:Y:S05]  /*19150*/  @!P5 NANOSLEEP.SYNCS 0x989680 ;  /* 0x009896800000d95d */ /* 0x002fea0003900000 */
[----:B------:R-:W1:Y:S02]  /*19160*/  @!P5 SYNCS.PHASECHK.TRANS64 P5, [R83+URZ+0x19c90], R86 ;  /* 0x019c90565300d5a7 */ /* 0x000e6400080a007f */
[----:B-1----:R-:W-:Y:S05]  /*19170*/  @!P5 BRA `(.L_x_331) ;  /* 0xfffffffc00f0d947 */ /* 0x002fea000383ffff */
[----:B------:R-:W-:Y:S05]  /*19180*/  BRA `(.L_x_571) ;  /* 0xfffffe9400987947 */ /* 0x000fea000383ffff */
.L_x_347:
[----:B-1----:R1:W2:Y:S02]  /*19190*/  SYNCS.PHASECHK.TRANS64.TRYWAIT P5, [R83+URZ+0x19c90], R86 ;  /* 0x019c9056530075a7 */ /* 0x0022a400080a017f */
[----:B--2---:R-:W-:Y:S05]  /*191a0*/  @!P5 NANOSLEEP.SYNCS 0x989680 ;  /* 0x009896800000d95d */ /* 0x004fea0003900000 */
[----:B------:R-:W2:Y:S02]  /*191b0*/  @!P5 SYNCS.PHASECHK.TRANS64 P5, [R83+URZ+0x19c90], R86 ;  /* 0x019c90565300d5a7 */ /* 0x000ea400080a007f */
[----:B--2---:R-:W-:Y:S05]  /*191c0*/  @!P5 BRA `(.L_x_347) ;  /* 0xfffffffc00f0d947 */ /* 0x004fea000383ffff */
[----:B------:R-:W-:Y:S05]  /*191d0*/  BRA `(.L_x_572) ;  /* 0xfffffeac008c7947 */ /* 0x000fea000383ffff */
.L_x_356:
[----:B0-----:R0:W1:Y:S02]  /*191e0*/  SYNCS.PHASECHK.TRANS64.TRYWAIT P5, [R83+URZ+0x19c90], R86 ;  /* 0x019c9056530075a7 */ /* 0x00106400080a017f */
[----:B-1----:R-:W-:Y:S05]  /*191f0*/  @!P5 NANOSLEEP.SYNCS 0x989680 ;  /* 0x009896800000d95d */ /* 0x002fea0003900000 */
[----:B------:R-:W1:Y:S02]  /*19200*/  @!P5 SYNCS.PHASECHK.TRANS64 P5, [R83+URZ+0x19c90], R86 ;  /* 0x019c90565300d5a7 */ /* 0x000e6400080a007f */
[----:B-1----:R-:W-:Y:S05]  /*19210*/  @!P5 BRA `(.L_x_356) ;  /* 0xfffffffc00f0d947 */ /* 0x002fea000383ffff */
[----:B------:R-:W-:Y:S05]  /*19220*/  BRA `(.L_x_573) ;  /* 0xfffffecc00907947 */ /* 0x000fea000383ffff */
.L_x_360:
[----:B--2---:R2:W3:Y:S02]  /*19230*/  SYNCS.PHASECHK.TRANS64.TRYWAIT P5, [R83+URZ+0x19cb0], R86 ;  /* 0x019cb056530075a7 */ /* 0x0044e400080a017f */
[----:B---3--:R-:W-:Y:S05]  /*19240*/  @!P5 NANOSLEEP.SYNCS 0x989680 ;  /* 0x009896800000d95d */ /* 0x008fea0003900000 */
[----:B------:R-:W3:Y:S02]  /*19250*/  @!P5 SYNCS.PHASECHK.TRANS64 P5, [R83+URZ+0x19cb0], R86 ;  /* 0x019cb0565300d5a7 */ /* 0x000ee400080a007f */
[----:B---3--:R-:W-:Y:S05]  /*19260*/  @!P5 BRA `(.L_x_360) ;  /* 0xfffffffc00f0d947 */ /* 0x008fea000383ffff */
[----:B------:R-:W-:Y:S05]  /*19270*/  BRA `(.L_x_574) ;  /* 0xfffffed000007947 */ /* 0x000fea000383ffff */
.L_x_378:
[----:B------:R-:W-:Y:S01]  /*19280*/  BSSY B1, `(.L_x_575) ;  /* 0x0000008000017945 */ /* 0x000fe20003800000 */
[----:B------:R-:W-:Y:S02]  /*19290*/  IMAD.MOV.U32 R13, RZ, RZ, R24 ;  /* 0x000000ffff0d7224 */ /* 0x000fe400078e0018 */
[----:B------:R-:W-:Y:S02]  /*192a0*/  IMAD.MOV.U32 R12, RZ, RZ, RZ ;  /* 0x000000ffff0c7224 */ /* 0x000fe400078e00ff */
[----:B------:R-:W-:Y:S02]  /*192b0*/  IMAD.MOV.U32 R11, RZ, RZ, 0x1e1f ;  /* 0x00001e1fff0b7424 */ /* 0x000fe400078e00ff */
[----:B------:R-:W-:-:S07]  /*192c0*/  IMAD.MOV.U32 R15, RZ, RZ, -0x1 ;  /* 0xffffffffff0f7424 */ /* 0x000fce00078e00ff */
[----:B------:R-:W-:Y:S05]  /*192d0*/  WARPSYNC.COLLECTIVE R15, `(.L_x_576) ;  /* 0x000000000f087348 */ /* 0x000fea0003c00000 */
[----:B------:R0:W1:Y:S02]  /*192e0*/  SHFL.IDX P6, R14, R13, R12, R11 ;  /* 0x0000000c0d0e7389 */ /* 0x00006400000c000b */
[----:B01----:R-:W-:Y:S01]  /*192f0*/  ENDCOLLECTIVE ;  /* 0x000000000000791b */ /* 0x003fe20003800000 */
.L_x_576:
[----:B------:R-:W-:Y:S05]  /*19300*/  BSYNC B1 ;  /* 0x0000000000017941 */ /* 0x000fea0003800000 */
.L_x_575:
[----:B------:R-:W-:Y:S01]  /*19310*/  MOV R13, R28 ;  /* 0x0000001c000d7202 */ /* 0x000fe20000000f00 */
[----:B------:R-:W-:Y:S02]  /*19320*/  IMAD.MOV.U32 R12, RZ, RZ, RZ ;  /* 0x000000ffff0c7224 */ /* 0x000fe400078e00ff */
[----:B------:R-:W-:Y:S02]  /*19330*/  IMAD.MOV.U32 R11, RZ, RZ, 0x1e1f ;  /* 0x00001e1fff0b7424 */ /* 0x000fe400078e00ff */
[----:B------:R-:W-:Y:S02]  /*19340*/  IMAD.MOV.U32 R15, RZ, RZ, -0x1 ;  /* 0xffffffffff0f7424 */ /* 0x000fe400078e00ff */
[----:B------:R-:W-:-:S07]  /*19350*/  IMAD.MOV.U32 R0, RZ, RZ, R14 ;  /* 0x000000ffff007224 */ /* 0x000fce00078e000e */
[----:B------:R-:W-:Y:S05]  /*19360*/  WARPSYNC.COLLECTIVE R15, `(.L_x_577) ;  /* 0x000000000f087348 */ /* 0x000fea0003c00000 */
[----:B------:R0:W1:Y:S02]  /*19370*/  SHFL.IDX P6, R14, R13, R12, R11 ;  /* 0x0000000c0d0e7389 */ /* 0x00006400000c000b */
[----:B01----:R-:W-:Y:S01]  /*19380*/  ENDCOLLECTIVE ;  /* 0x000000000000791b */ /* 0x003fe20003800000 */
.L_x_577:
[----:B------:R-:W-:Y:S02]  /*19390*/  IMAD.MOV.U32 R13, RZ, RZ, R30 ;  /* 0x000000ffff0d7224 */ /* 0x000fe400078e001e */
[----:B------:R-:W-:-:S07]  /*193a0*/  IMAD.MOV.U32 R28, RZ, RZ, R14 ;  /* 0x000000ffff1c7224 */ /* 0x000fce00078e000e */
[----:B------:R-:W-:Y:S05]  /*193b0*/  WARPSYNC.COLLECTIVE R15, `(.L_x_578) ;  /* 0x000000000f087348 */ /* 0x000fea0003c00000 */
[----:B------:R0:W1:Y:S02]  /*193c0*/  SHFL.IDX P6, R14, R13, R12, R11 ;  /* 0x0000000c0d0e7389 */ /* 0x00006400000c000b */
[----:B01----:R-:W-:Y:S01]  /*193d0*/  ENDCOLLECTIVE ;  /* 0x000000000000791b */ /* 0x003fe20003800000 */
.L_x_578:
[----:B------:R-:W-:Y:S02]  /*193e0*/  IMAD.MOV.U32 R13, RZ, RZ, R26 ;  /* 0x000000ffff0d7224 */ /* 0x000fe400078e001a */
[----:B------:R-:W-:-:S07]  /*193f0*/  IMAD.MOV.U32 R3, RZ, RZ, R14 ;  /* 0x000000ffff037224 */ /* 0x000fce00078e000e */
[----:B------:R-:W-:Y:S05]  /*19400*/  WARPSYNC.COLLECTIVE R15, `(.L_x_579) ;  /* 0x000000000f087348 */ /* 0x000fea0003c00000 */
[----:B------:R0:W1:Y:S02]  /*19410*/  SHFL.IDX P6, R14, R13, R12, R11 ;  /* 0x0000000c0d0e7389 */ /* 0x00006400000c000b */
[----:B01----:R-:W-:Y:S01]  /*19420*/  ENDCOLLECTIVE ;  /* 0x000000000000791b */ /* 0x003fe20003800000 */
.L_x_579:
[----:B------:R-:W-:Y:S05]  /*19430*/  BRA `(.L_x_580) ;  /* 0xfffffed800fc7947 */ /* 0x000fea000383ffff */
.L_x_382:
[----:B0-----:R0:W3:Y:S02]  /*19440*/  SYNCS.PHASECHK.TRANS64.TRYWAIT P0, [R16+URZ+0x19c00], R21 ;  /* 0x019c0015100075a7 */ /* 0x0010e4000800017f */
[----:B---3--:R-:W-:Y:S05]  /*19450*/  @!P0 NANOSLEEP.SYNCS 0x989680 ;  /* 0x009896800000895d */ /* 0x008fea0003900000 */
[----:B------:R-:W3:Y:S02]  /*19460*/  @!P0 SYNCS.PHASECHK.TRANS64 P0, [R16+URZ+0x19c00], R21 ;  /* 0x019c0015100085a7 */ /* 0x000ee4000800007f */
[----:B---3--:R-:W-:Y:S05]  /*19470*/  @!P0 BRA `(.L_x_382) ;  /* 0xfffffffc00f08947 */ /* 0x008fea000383ffff */
[----:B------:R-:W-:Y:S05]  /*19480*/  BRA `(.L_x_581) ;  /* 0xfffffedc00c47947 */ /* 0x000fea000383ffff */
.L_x_388:
[----:B------:R-:W-:Y:S01]  /*19490*/  BSSY B1, `(.L_x_582) ;  /* 0x0000008000017945 */ /* 0x000fe20003800000 */
[----:B------:R-:W-:Y:S01]  /*194a0*/  IMAD.MOV.U32 R13, RZ, RZ, R24 ;  /* 0x000000ffff0d7224 */ /* 0x000fe200078e0018 */
[----:B------:R-:W-:Y:S01]  /*194b0*/  MOV R11, 0x1e1f ;  /* 0x00001e1f000b7802 */ /* 0x000fe20000000f00 */
[----:B------:R-:W-:Y:S02]  /*194c0*/  IMAD.MOV.U32 R12, RZ, RZ, RZ ;  /* 0x000000ffff0c7224 */ /* 0x000fe400078e00ff */
[----:B------:R-:W-:-:S07]  /*194d0*/  IMAD.MOV.U32 R15, RZ, RZ, -0x1 ;  /* 0xffffffffff0f7424 */ /* 0x000fce00078e00ff */
[----:B------:R-:W-:Y:S05]  /*194e0*/  WARPSYNC.COLLECTIVE R15, `(.L_x_583) ;  /* 0x000000000f087348 */ /* 0x000fea0003c00000 */
[----:B------:R0:W1:Y:S02]  /*194f0*/  SHFL.IDX P6, R14, R13, R12, R11 ;  /* 0x0000000c0d0e7389 */ /* 0x00006400000c000b */
[----:B01----:R-:W-:Y:S01]  /*19500*/  ENDCOLLECTIVE ;  /* 0x000000000000791b */ /* 0x003fe20003800000 */
.L_x_583:
[----:B------:R-:W-:Y:S05]  /*19510*/  BSYNC B1 ;  /* 0x0000000000017941 */ /* 0x000fea0003800000 */
.L_x_582:
[----:B------:R-:W-:Y:S02]  /*19520*/  IMAD.MOV.U32 R13, RZ, RZ, R28 ;  /* 0x000000ffff0d7224 */ /* 0x000fe400078e001c */
[----:B------:R-:W-:Y:S02]  /*19530*/  IMAD.MOV.U32 R12, RZ, RZ, RZ ;  /* 0x000000ffff0c7224 */ /* 0x000fe400078e00ff */
[----:B------:R-:W-:Y:S02]  /*19540*/  IMAD.MOV.U32 R11, RZ, RZ, 0x1e1f ;  /* 0x00001e1fff0b7424 */ /* 0x000fe400078e00ff */
[----:B------:R-:W-:Y:S02]  /*19550*/  IMAD.MOV.U32 R15, RZ, RZ, -0x1 ;  /* 0xffffffffff0f7424 */ /* 0x000fe400078e00ff */
[----:B------:R-:W-:-:S07]  /*19560*/  IMAD.MOV.U32 R0, RZ, RZ, R14 ;  /* 0x000000ffff007224 */ /* 0x000fce00078e000e */
[----:B------:R-:W-:Y:S05]  /*19570*/  WARPSYNC.COLLECTIVE R15, `(.L_x_584) ;  /* 0x000000000f087348 */ /* 0x000fea0003c00000 */
[----:B------:R0:W1:Y:S02]  /*19580*/  SHFL.IDX P6, R14, R13, R12, R11 ;  /* 0x0000000c0d0e7389 */ /* 0x00006400000c000b */
[----:B01----:R-:W-:Y:S01]  /*19590*/  ENDCOLLECTIVE ;  /* 0x000000000000791b */ /* 0x003fe20003800000 */
.L_x_584:
[----:B------:R-:W-:Y:S02]  /*195a0*/  IMAD.MOV.U32 R13, RZ, RZ, R30 ;  /* 0x000000ffff0d7224 */ /* 0x000fe400078e001e */
[----:B------:R-:W-:-:S07]  /*195b0*/  IMAD.MOV.U32 R29, RZ, RZ, R14 ;  /* 0x000000ffff1d7224 */ /* 0x000fce00078e000e */
[----:B------:R-:W-:Y:S05]  /*195c0*/  WARPSYNC.COLLECTIVE R15, `(.L_x_585) ;  /* 0x000000000f087348 */ /* 0x000fea0003c00000 */
[----:B------:R0:W1:Y:S02]  /*195d0*/  SHFL.IDX P6, R14, R13, R12, R11 ;  /* 0x0000000c0d0e7389 */ /* 0x00006400000c000b */
[----:B01----:R-:W-:Y:S01]  /*195e0*/  ENDCOLLECTIVE ;  /* 0x000000000000791b */ /* 0x003fe20003800000 */
.L_x_585:
[----:B------:R-:W-:Y:S01]  /*195f0*/  MOV R13, R26 ;  /* 0x0000001a000d7202 */ /* 0x000fe20000000f00 */
[----:B------:R-:W-:-:S07]  /*19600*/  IMAD.MOV.U32 R3, RZ, RZ, R14 ;  /* 0x000000ffff037224 */ /* 0x000fce00078e000e */
[----:B------:R-:W-:Y:S05]  /*19610*/  WARPSYNC.COLLECTIVE R15, `(.L_x_586) ;  /* 0x000000000f087348 */ /* 0x000fea0003c00000 */
[----:B------:R0:W1:Y:S02]  /*19620*/  SHFL.IDX P6, R14, R13, R12, R11 ;  /* 0x0000000c0d0e7389 */ /* 0x00006400000c000b */
[----:B01----:R-:W-:Y:S01]  /*19630*/  ENDCOLLECTIVE ;  /* 0x000000000000791b */ /* 0x003fe20003800000 */
.L_x_586:
[----:B------:R-:W-:Y:S01]  /*19640*/  IMAD.MOV.U32 R21, RZ, RZ, R14 ;  /* 0x000000ffff157224 */ /* 0x000fe200078e000e */
[----:B------:R-:W-:Y:S06]  /*19650*/  BRA `(.L_x_587) ;  /* 0xfffffef4003c7947 */ /* 0x000fec000383ffff */
.L_x_392:
[----:B-1----:R1:W3:Y:S02]  /*19660*/  SYNCS.PHASECHK.TRANS64.TRYWAIT P0, [R16+URZ+0x19c00], R37 ;  /* 0x019c0025100075a7 */ /* 0x0022e4000800017f */
[----:B---3--:R-:W-:Y:S05]  /*19670*/  @!P0 NANOSLEEP.SYNCS 0x989680 ;  /* 0x009896800000895d */ /* 0x008fea0003900000 */
[----:B------:R-:W3:Y:S02]  /*19680*/  @!P0 SYNCS.PHASECHK.TRANS64 P0, [R16+URZ+0x19c00], R37 ;  /* 0x019c0025100085a7 */ /* 0x000ee4000800007f */
[----:B---3--:R-:W-:Y:S05]  /*19690*/  @!P0 BRA `(.L_x_392) ;  /* 0xfffffffc00f08947 */ /* 0x008fea000383ffff */
[----:B------:R-:W-:Y:S05]  /*196a0*/  BRA `(.L_x_588) ;  /* 0xfffffef800007947 */ /* 0x000fea000383ffff */
.L_x_398:
[----:B-1----:R1:W2:Y:S02]  /*196b0*/  SYNCS.PHASECHK.TRANS64.TRYWAIT P1, [R0+URZ+0x19c30], R7 ;  /* 0x019c3007000075a7 */ /* 0x0022a4000802017f */
[----:B--2---:R-:W-:Y:S05]  /*196c0*/  @!P1 NANOSLEEP.SYNCS 0x989680 ;  /* 0x009896800000995d */ /* 0x004fea0003900000 */
[----:B------:R-:W2:Y:S02]  /*196d0*/  @!P1 SYNCS.PHASECHK.TRANS64 P1, [R0+URZ+0x19c30], R7 ;  /* 0x019c3007000095a7 */ /* 0x000ea4000802007f */
[----:B--2---:R-:W-:Y:S05]  /*196e0*/  @!P1 BRA `(.L_x_398) ;  /* 0xfffffffc00f09947 */ /* 0x004fea000383ffff */
[----:B------:R-:W-:Y:S05]  /*196f0*/  BRA `(.L_x_397) ;  /* 0xffffff1800647947 */ /* 0x000fea000383ffff */
.L_x_405:
[----:B-1----:R1:W2:Y:S02]  /*19700*/  SYNCS.PHASECHK.TRANS64.TRYWAIT P1, [R15+URZ+0x19c30], R10 ;  /* 0x019c300a0f0075a7 */ /* 0x0022a4000802017f */
[----:B--2---:R-:W-:Y:S05]  /*19710*/  @!P1 NANOSLEEP.SYNCS 0x989680 ;  /* 0x009896800000995d */ /* 0x004fea0003900000 */
[----:B------:R-:W2:Y:S02]  /*19720*/  @!P1 SYNCS.PHASECHK.TRANS64 P1, [R15+URZ+0x19c30], R10 ;  /* 0x019c300a0f0095a7 */ /* 0x000ea4000802007f */
[----:B--2---:R-:W-:Y:S05]  /*19730*/  @!P1 BRA `(.L_x_405) ;  /* 0xfffffffc00f09947 */ /* 0x004fea000383ffff */
[----:B------:R-:W-:Y:S05]  /*19740*/  BRA `(.L_x_404) ;  /* 0xffffff4000c47947 */ /* 0x000fea000383ffff */
.L_x_410:
[----:B-1----:R1:W2:Y:S02]  /*19750*/  SYNCS.PHASECHK.TRANS64.TRYWAIT P1, [R20+URZ+0x19c50], R9 ;  /* 0x019c5009140075a7 */ /* 0x0022a4000802017f */
[----:B--2---:R-:W-:Y:S05]  /*19760*/  @!P1 NANOSLEEP.SYNCS 0x989680 ;  /* 0x009896800000995d */ /* 0x004fea0003900000 */
[----:B------:R-:W2:Y:S02]  /*19770*/  @!P1 SYNCS.PHASECHK.TRANS64 P1, [R20+URZ+0x19c50], R9 ;  /* 0x019c5009140095a7 */ /* 0x000ea4000802007f */
[----:B--2---:R-:W-:Y:S05]  /*19780*/  @!P1 BRA `(.L_x_410) ;  /* 0xfffffffc00f09947 */ /* 0x004fea000383ffff */
[----:B------:R-:W-:Y:S05]  /*19790*/  BRA `(.L_x_409) ;  /* 0xffffff4400487947 */ /* 0x000fea000383ffff */
.L_x_417:
[----:B--2---:R2:W3:Y:S02]  /*197a0*/  SYNCS.PHASECHK.TRANS64.TRYWAIT P1, [R10+URZ+0x19c50], R5 ;  /* 0x019c50050a0075a7 */ /* 0x0044e4000802017f */
[----:B---3--:R-:W-:Y:S05]  /*197b0*/  @!P1 NANOSLEEP.SYNCS 0x989680 ;  /* 0x009896800000995d */ /* 0x008fea0003900000 */
[----:B------:R-:W3:Y:S02]  /*197c0*/  @!P1 SYNCS.PHASECHK.TRANS64 P1, [R10+URZ+0x19c50], R5 ;  /* 0x019c50050a0095a7 */ /* 0x000ee4000802007f */
[----:B---3--:R-:W-:Y:S05]  /*197d0*/  @!P1 BRA `(.L_x_417) ;  /* 0xfffffffc00f09947 */ /* 0x008fea000383ffff */
[----:B------:R-:W-:Y:S05]  /*197e0*/  BRA `(.L_x_416) ;  /* 0xffffff6400d47947 */ /* 0x000fea000383ffff */
.L_x_446:
[----:B------:R-:W1:Y:S01]  /*197f0*/  S2R R6, SR_TID.X ;  /* 0x0000000000067919 */ /* 0x000e620000002100 */
[----:B------:R-:W-:Y:S01]  /*19800*/  BSSY B1, `(.L_x_589) ;  /* 0x000000a000017945 */ /* 0x000fe20003800000 */
[----:B------:R-:W-:Y:S02]  /*19810*/  IMAD.MOV.U32 R12, RZ, RZ, RZ ;  /* 0x000000ffff0c7224 */ /* 0x000fe400078e00ff */
[----:B0-----:R-:W-:Y:S02]  /*19820*/  IMAD.MOV.U32 R11, RZ, RZ, 0x1f ;  /* 0x0000001fff0b7424 */ /* 0x001fe400078e00ff */
[----:B------:R-:W-:Y:S01]  /*19830*/  IMAD.MOV.U32 R15, RZ, RZ, -0x1 ;  /* 0xffffffffff0f7424 */ /* 0x000fe200078e00ff */
[----:B-1----:R-:W-:-:S04]  /*19840*/  SHF.R.U32.HI R6, RZ, 0x5, R6 ;  /* 0x00000005ff067819 */ /* 0x002fc80000011606 */
[----:B------:R-:W-:-:S05]  /*19850*/  LOP3.LUT R6, R6, 0x3, RZ, 0xc0, !PT ;  /* 0x0000000306067812 */ /* 0x000fca00078ec0ff */
[----:B------:R-:W-:-:S07]  /*19860*/  IMAD.MOV.U32 R13, RZ, RZ, R6 ;  /* 0x000000ffff0d7224 */ /* 0x000fce00078e0006 */
[----:B------:R-:W-:Y:S05]  /*19870*/  WARPSYNC.COLLECTIVE R15, `(.L_x_590) ;  /* 0x000000000f087348 */ /* 0x000fea0003c00000 */
[----:B------:R0:W1:Y:S02]  /*19880*/  SHFL.IDX P6, R14, R13, R12, R11 ;  /* 0x0000000c0d0e7389 */ /* 0x00006400000c000b */
[----:B01----:R-:W-:Y:S01]  /*19890*/  ENDCOLLECTIVE ;  /* 0x000000000000791b */ /* 0x003fe20003800000 */
.L_x_590:
[----:B------:R-:W-:Y:S05]  /*198a0*/  BSYNC B1 ;  /* 0x0000000000017941 */ /* 0x000fea0003800000 */
.L_x_589:
[----:B------:R-:W-:Y:S05]  /*198b0*/  BRA `(.L_x_591) ;  /* 0xffffffa400847947 */ /* 0x000fea000383ffff */
.L_x_448:
[----:B------:R-:W-:Y:S01]  /*198c0*/  BSSY B1, `(.L_x_592) ;  /* 0x0000006000017945 */ /* 0x000fe20003800000 */
[----:B------:R-:W-:-:S07]  /*198d0*/  IMAD.MOV.U32 R15, RZ, RZ, -0x1 ;  /* 0xffffffffff0f7424 */ /* 0x000fce00078e00ff */
[----:B01----:R-:W-:Y:S05]  /*198e0*/  WARPSYNC.COLLECTIVE R15, `(.L_x_593) ;  /* 0x000000000f0c7348 */ /* 0x003fea0003c00000 */
[----:B------:R-:W-:Y:S02]  /*198f0*/  ELECT P6, UR62, PT ;  /* 0x00000000003e782f */ /* 0x000fe400038c0000 */
[----:B------:R-:W-:Y:S01]  /*19900*/  MOV R14, UR62 ;  /* 0x0000003e000e7c02 */ /* 0x000fe20008000f00 */
[----:B01----:R-:W-:Y:S10]  /*19910*/  ENDCOLLECTIVE ;  /* 0x000000000000791b */ /* 0x003ff40003800000 */
.L_x_593:
[----:B------:R-:W-:Y:S05]  /*19920*/  BSYNC B1 ;  /* 0x0000000000017941 */ /* 0x000fea0003800000 */
.L_x_592:
[----:B------:R-:W-:Y:S05]  /*19930*/  BRA `(.L_x_447) ;  /* 0xffffffa4007c7947 */ /* 0x000fea000383ffff */
.L_x_450:
[----:B-1----:R1:W2:Y:S02]  /*19940*/  SYNCS.PHASECHK.TRANS64.TRYWAIT P0, [R22+URZ+0x19c20], R5 ;  /* 0x019c2005160075a7 */ /* 0x0022a4000800017f */
[----:B--2---:R-:W-:Y:S05]  /*19950*/  @!P0 NANOSLEEP.SYNCS 0x989680 ;  /* 0x009896800000895d */ /* 0x004fea0003900000 */
[----:B------:R-:W2:Y:S02]  /*19960*/  @!P0 SYNCS.PHASECHK.TRANS64 P0, [R22+URZ+0x19c20], R5 ;  /* 0x019c2005160085a7 */ /* 0x000ea4000800007f */
[----:B--2---:R-:W-:Y:S05]  /*19970*/  @!P0 BRA `(.L_x_450) ;  /* 0xfffffffc00f08947 */ /* 0x004fea000383ffff */
[----:B------:R-:W-:Y:S05]  /*19980*/  BRA `(.L_x_594) ;  /* 0xffffffa4008c7947 */ /* 0x000fea000383ffff */
.L_x_454:
[----:B--2---:R2:W3:Y:S02]  /*19990*/  SYNCS.PHASECHK.TRANS64.TRYWAIT P0, [R8+URZ+0x19ca0], R10 ;  /* 0x019ca00a080075a7 */ /* 0x0044e4000800017f */
[----:B---3--:R-:W-:Y:S05]  /*199a0*/  @!P0 NANOSLEEP.SYNCS 0x989680 ;  /* 0x009896800000895d */ /* 0x008fea0003900000 */
[----:B------:R-:W3:Y:S02]  /*199b0*/  @!P0 SYNCS.PHASECHK.TRANS64 P0, [R8+URZ+0x19ca0], R10 ;  /* 0x019ca00a080085a7 */ /* 0x000ee4000800007f */
[----:B---3--:R-:W-:Y:S05]  /*199c0*/  @!P0 BRA `(.L_x_454) ;  /* 0xfffffffc00f08947 */ /* 0x008fea000383ffff */
[----:B------:R-:W-:Y:S05]  /*199d0*/  BRA `(.L_x_595) ;  /* 0xffffffa400a47947 */ /* 0x000fea000383ffff */
.L_x_461:
[----:B-1----:R1:W3:Y:S02]  /*199e0*/  SYNCS.PHASECHK.TRANS64.TRYWAIT P0, [R8+URZ+0x19cc0], R10 ;  /* 0x019cc00a080075a7 */ /* 0x0022e4000800017f */
[----:B---3--:R-:W-:Y:S05]  /*199f0*/  @!P0 NANOSLEEP.SYNCS 0x989680 ;  /* 0x009896800000895d */ /* 0x008fea0003900000 */
[----:B------:R-:W3:Y:S02]  /*19a00*/  @!P0 SYNCS.PHASECHK.TRANS64 P0, [R8+URZ+0x19cc0], R10 ;  /* 0x019cc00a080085a7 */ /* 0x000ee4000800007f */
[----:B---3--:R-:W-:Y:S05]  /*19a10*/  @!P0 BRA `(.L_x_461) ;  /* 0xfffffffc00f08947 */ /* 0x008fea000383ffff */
[----:B------:R-:W-:Y:S05]  /*19a20*/  BRA `(.L_x_596) ;  /* 0xffffffa800a07947 */ /* 0x000fea000383ffff */
.L_x_470:
[----:B--2---:R2:W3:Y:S02]  /*19a30*/  SYNCS.PHASECHK.TRANS64.TRYWAIT P1, [R8+URZ+0x19ca0], R7 ;  /* 0x019ca007080075a7 */ /* 0x0044e4000802017f */
[----:B---3--:R-:W-:Y:S05]  /*19a40*/  @!P1 NANOSLEEP.SYNCS 0x989680 ;  /* 0x009896800000995d */ /* 0x008fea0003900000 */
[----:B------:R-:W3:Y:S02]  /*19a50*/  @!P1 SYNCS.PHASECHK.TRANS64 P1, [R8+URZ+0x19ca0], R7 ;  /* 0x019ca007080095a7 */ /* 0x000ee4000802007f */
[----:B---3--:R-:W-:Y:S05]  /*19a60*/  @!P1 BRA `(.L_x_470) ;  /* 0xfffffffc00f09947 */ /* 0x008fea000383ffff */
[----:B------:R-:W-:Y:S05]  /*19a70*/  BRA `(.L_x_597) ;  /* 0xffffffac00d47947 */ /* 0x000fea000383ffff */
.L_x_477:
[----:B-1----:R1:W3:Y:S02]  /*19a80*/  SYNCS.PHASECHK.TRANS64.TRYWAIT P1, [R8+URZ+0x19cc0], R7 ;  /* 0x019cc007080075a7 */ /* 0x0022e4000802017f */
[----:B---3--:R-:W-:Y:S05]  /*19a90*/  @!P1 NANOSLEEP.SYNCS 0x989680 ;  /* 0x009896800000995d */ /* 0x008fea0003900000 */
[----:B------:R-:W3:Y:S02]  /*19aa0*/  @!P1 SYNCS.PHASECHK.TRANS64 P1, [R8+URZ+0x19cc0], R7 ;  /* 0x019cc007080095a7 */ /* 0x000ee4000802007f */
[----:B---3--:R-:W-:Y:S05]  /*19ab0*/  @!P1 BRA `(.L_x_477) ;  /* 0xfffffffc00f09947 */ /* 0x008fea000383ffff */
[----:B------:R-:W-:Y:S05]  /*19ac0*/  BRA `(.L_x_598) ;  /* 0xffffffb000cc7947 */ /* 0x000fea000383ffff */
.L_x_494:
[----:B------:R-:W3:Y:S01]  /*19ad0*/  S2R R20, SR_TID.X ;  /* 0x0000000000147919 */ /* 0x000ee20000002100 */
[----:B------:R-:W-:Y:S01]  /*19ae0*/  BSSY B0, `(.L_x_599) ;  /* 0x000000a000007945 */ /* 0x000fe20003800000 */
[----:B------:R-:W-:Y:S01]  /*19af0*/  IMAD.MOV.U32 R12, RZ, RZ, RZ ;  /* 0x000000ffff0c7224 */ /* 0x000fe200078e00ff */
[----:B------:R-:W-:Y:S01]  /*19b00*/  MOV R15, 0xffffffff ;  /* 0xffffffff000f7802 */ /* 0x000fe20000000f00 */
[----:B0-----:R-:W-:Y:S01]  /*19b10*/  IMAD.MOV.U32 R11, RZ, RZ, 0x1f ;  /* 0x0000001fff0b7424 */ /* 0x001fe200078e00ff */
[----:B---3--:R-:W-:-:S04]  /*19b20*/  SHF.R.U32.HI R20, RZ, 0x5, R20 ;  /* 0x00000005ff147819 */ /* 0x008fc80000011614 */
[----:B------:R-:W-:-:S05]  /*19b30*/  LOP3.LUT R20, R20, 0x3, RZ, 0xc0, !PT ;  /* 0x0000000314147812 */ /* 0x000fca00078ec0ff */
[----:B------:R-:W-:-:S07]  /*19b40*/  IMAD.MOV.U32 R13, RZ, RZ, R20 ;  /* 0x000000ffff0d7224 */ /* 0x000fce00078e0014 */
[----:B-12---:R-:W-:Y:S05]  /*19b50*/  WARPSYNC.COLLECTIVE R15, `(.L_x_600) ;  /* 0x000000000f087348 */ /* 0x006fea0003c00000 */
[----:B------:R0:W3:Y:S02]  /*19b60*/  SHFL.IDX P6, R14, R13, R12, R11 ;  /* 0x0000000c0d0e7389 */ /* 0x0000e400000c000b */
[----:B0123--:R-:W-:Y:S01]  /*19b70*/  ENDCOLLECTIVE ;  /* 0x000000000000791b */ /* 0x00ffe20003800000 */
.L_x_600:
[----:B------:R-:W-:Y:S05]  /*19b80*/  BSYNC B0 ;  /* 0x0000000000007941 */ /* 0x000fea0003800000 */
.L_x_599:
[----:B------:R-:W-:Y:S05]  /*19b90*/  BRA `(.L_x_601) ;  /* 0xffffffbc00b07947 */ /* 0x000fea000383ffff */
.L_x_496:
[----:B------:R-:W-:Y:S01]  /*19ba0*/  BSSY B0, `(.L_x_602) ;  /* 0x0000006000007945 */ /* 0x000fe20003800000 */
[----:B------:R-:W-:-:S07]  /*19bb0*/  IMAD.MOV.U32 R15, RZ, RZ, -0x1 ;  /* 0xffffffffff0f7424 */ /* 0x000fce00078e00ff */
[----:B0123--:R-:W-:Y:S05]  /*19bc0*/  WARPSYNC.COLLECTIVE R15, `(.L_x_603) ;  /* 0x000000000f0c7348 */ /* 0x00ffea0003c00000 */
[----:B------:R-:W-:Y:S02]  /*19bd0*/  ELECT P6, UR62, PT ;  /* 0x00000000003e782f */ /* 0x000fe400038c0000 */
[----:B------:R-:W-:Y:S01]  /*19be0*/  MOV R14, UR62 ;  /* 0x0000003e000e7c02 */ /* 0x000fe20008000f00 */
[----:B0123--:R-:W-:Y:S10]  /*19bf0*/  ENDCOLLECTIVE ;  /* 0x000000000000791b */ /* 0x00fff40003800000 */
.L_x_603:
[----:B------:R-:W-:Y:S05]  /*19c00*/  BSYNC B0 ;  /* 0x0000000000007941 */ /* 0x000fea0003800000 */
.L_x_602:
[----:B------:R-:W-:Y:S05]  /*19c10*/  BRA `(.L_x_604) ;  /* 0xffffffbc00b07947 */ /* 0x000fea000383ffff */
.L_x_498:
[----:B---3--:R3:W4:Y:S02]  /*19c20*/  SYNCS.PHASECHK.TRANS64.TRYWAIT P0, [R4+URZ+0x19c80], R3 ;  /* 0x019c8003040075a7 */ /* 0x008724000800017f */
[----:B----4-:R-:W-:Y:S05]  /*19c30*/  @!P0 NANOSLEEP.SYNCS 0x989680 ;  /* 0x009896800000895d */ /* 0x010fea0003900000 */
[----:B------:R-:W4:Y:S02]  /*19c40*/  @!P0 SYNCS.PHASECHK.TRANS64 P0, [R4+URZ+0x19c80], R3 ;  /* 0x019c8003040085a7 */ /* 0x000f24000800007f */
[----:B----4-:R-:W-:Y:S05]  /*19c50*/  @!P0 BRA `(.L_x_498) ;  /* 0xfffffffc00f08947 */ /* 0x010fea000383ffff */
[----:B------:R-:W-:Y:S05]  /*19c60*/  BRA `(.L_x_605) ;  /* 0xffffffc000147947 */ /* 0x000fea000383ffff */
.L_x_500:
[----:B-1----:R1:W4:Y:S02]  /*19c70*/  SYNCS.PHASECHK.TRANS64.TRYWAIT P0, [R4+URZ+0x19c40], R3 ;  /* 0x019c4003040075a7 */ /* 0x002324000800017f */
[----:B----4-:R-:W-:Y:S05]  /*19c80*/  @!P0 NANOSLEEP.SYNCS 0x989680 ;  /* 0x009896800000895d */ /* 0x010fea0003900000 */
[----:B------:R-:W4:Y:S02]  /*19c90*/  @!P0 SYNCS.PHASECHK.TRANS64 P0, [R4+URZ+0x19c40], R3 ;  /* 0x019c4003040085a7 */ /* 0x000f24000800007f */
[----:B----4-:R-:W-:Y:S05]  /*19ca0*/  @!P0 BRA `(.L_x_500) ;  /* 0xfffffffc00f08947 */ /* 0x010fea000383ffff */
[----:B------:R-:W-:Y:S05]  /*19cb0*/  BRA `(.L_x_606) ;  /* 0xffffffc000907947 */ /* 0x000fea000383ffff */
.L_x_504:
[----:B------:R-:W-:Y:S02]  /*19cc0*/  IMAD.MOV.U32 R13, RZ, RZ, R4 ;  /* 0x000000ffff0d7224 */ /* 0x000fe400078e0004 */
[----:B------:R-:W-:Y:S02]  /*19cd0*/  IMAD.MOV.U32 R12, RZ, RZ, RZ ;  /* 0x000000ffff0c7224 */ /* 0x000fe400078e00ff */
[----:B------:R-:W-:Y:S02]  /*19ce0*/  IMAD.MOV.U32 R11, RZ, RZ, 0x1e1f ;  /* 0x00001e1fff0b7424 */ /* 0x000fe400078e00ff */
[----:B------:R-:W-:Y:S02]  /*19cf0*/  IMAD.MOV.U32 R15, RZ, RZ, -0x1 ;  /* 0xffffffffff0f7424 */ /* 0x000fe400078e00ff */
[----:B-----5:R-:W-:Y:S02]  /*19d00*/  IMAD R0, R21, R9, RZ ;  /* 0x0000000915007224 */ /* 0x020fe400078e02ff */
[----:B------:R-:W-:-:S07]  /*19d10*/  IMAD R17, R17, 0xc0, R20 ;  /* 0x000000c011117824 */ /* 0x000fce00078e0214 */
[----:B------:R-:W-:Y:S05]  /*19d20*/  WARPSYNC.COLLECTIVE R15, `(.L_x_607) ;  /* 0x000000000f087348 */ /* 0x000fea0003c00000 */
[----:B------:R0:W1:Y:S02]  /*19d30*/  SHFL.IDX P6, R14, R13, R12, R11 ;  /* 0x0000000c0d0e7389 */ /* 0x00006400000c000b */
[----:B01----:R-:W-:Y:S01]  /*19d40*/  ENDCOLLECTIVE ;  /* 0x000000000000791b */ /* 0x003fe20003800000 */
.L_x_607:
[----:B------:R-:W-:Y:S01]  /*19d50*/  ISETP.GE.AND P4, PT, R17, R0, PT ;  /* 0x000000001100720c */ /* 0x000fe20003f86270 */
[----:B------:R-:W-:Y:S02]  /*19d60*/  IMAD.MOV.U32 R13, RZ, RZ, R6 ;  /* 0x000000ffff0d7224 */ /* 0x000fe400078e0006 */
[----:B------:R-:W-:-:S10]  /*19d70*/  IMAD.MOV.U32 R2, RZ, RZ, R14 ;  /* 0x000000ffff027224 */ /* 0x000fd400078e000e */
[----:B------:R-:W-:Y:S05]  /*19d80*/  WARPSYNC.COLLECTIVE R15, `(.L_x_608) ;  /* 0x000000000f087348 */ /* 0x000fea0003c00000 */
[----:B------:R0:W1:Y:S02]  /*19d90*/  SHFL.IDX P6, R14, R13, R12, R11 ;  /* 0x0000000c0d0e7389 */ /* 0x00006400000c000b */
[----:B01----:R-:W-:Y:S01]  /*19da0*/  ENDCOLLECTIVE ;  /* 0x000000000000791b */ /* 0x003fe20003800000 */
.L_x_608:
[----:B------:R-:W-:Y:S01]  /*19db0*/  MOV R13, R4 ;  /* 0x00000004000d7202 */ /* 0x000fe20000000f00 */
[----:B------:R-:W-:Y:S02]  /*19dc0*/  IMAD.MOV.U32 R12, RZ, RZ, 0x1 ;  /* 0x00000001ff0c7424 */ /* 0x000fe400078e00ff */
[----:B------:R-:W-:-:S07]  /*19dd0*/  IMAD.MOV.U32 R3, RZ, RZ, R14 ;  /* 0x000000ffff037224 */ /* 0x000fce00078e000e */
[----:B------:R-:W-:Y:S05]  /*19de0*/  WARPSYNC.COLLECTIVE R15, `(.L_x_609) ;  /* 0x000000000f087348 */ /* 0x000fea0003c00000 */
[----:B------:R0:W1:Y:S02]  /*19df0*/  SHFL.IDX P6, R14, R13, R12, R11 ;  /* 0x0000000c0d0e7389 */ /* 0x00006400000c000b */
[----:B01----:R-:W-:Y:S01]  /*19e00*/  ENDCOLLECTIVE ;  /* 0x000000000000791b */ /* 0x003fe20003800000 */
.L_x_609:
[----:B------:R-:W-:-:S05]  /*19e10*/  @!P4 IADD3 R3, P3, R10, R3, RZ ;  /* 0x000000030a03c210 */ /* 0x000fca0007f7e0ff */
[----:B------:R-:W-:-:S05]  /*19e20*/  @!P4 IMAD.X R2, RZ, RZ, R2, P3 ;  /* 0x000000ffff02c224 */ /* 0x000fca00018e0602 */
[----:B------:R-:W-:Y:S01]  /*19e30*/  @!P4 LOP3.LUT R3, R3, R2, RZ, 0x3c, !PT ;  /* 0x000000020303c212 */ /* 0x000fe200078e3cff */
[----:B------:R-:W-:-:S03]  /*19e40*/  IMAD.MOV.U32 R13, RZ, RZ, R6 ;  /* 0x000000ffff0d7224 */ /* 0x000fc600078e0006 */
[----:B------:R-:W-:-:S04]  /*19e50*/  @!P4 LOP3.LUT R2, R3, R2, RZ, 0x3c, !PT ;  /* 0x000000020302c212 */ /* 0x000fc800078e3cff */
[----:B------:R-:W-:Y:S01]  /*19e60*/  @!P4 LOP3.LUT R3, R3, R2, RZ, 0x3c, !PT ;  /* 0x000000020303c212 */ /* 0x000fe200078e3cff */
[----:B------:R-:W-:-:S07]  /*19e70*/  IMAD.MOV.U32 R4, RZ, RZ, R14 ;  /* 0x000000ffff047224 */ /* 0x000fce00078e000e */
[----:B------:R-:W-:Y:S05]  /*19e80*/  WARPSYNC.COLLECTIVE R15, `(.L_x_610) ;  /* 0x000000000f087348 */ /* 0x000fea0003c00000 */
[----:B------:R0:W1:Y:S02]  /*19e90*/  SHFL.IDX P6, R14, R13, R12, R11 ;  /* 0x0000000c0d0e7389 */ /* 0x00006400000c000b */
[----:B01----:R-:W-:Y:S01]  /*19ea0*/  ENDCOLLECTIVE ;  /* 0x000000000000791b */ /* 0x003fe20003800000 */
.L_x_610:
[----:B------:R-:W-:Y:S01]  /*19eb0*/  @!PT LDS RZ, [RZ] ;  /* 0x00000000fffff984 */ /* 0x000fe20000000800 */
[----:B------:R-:W-:Y:S01]  /*19ec0*/  @!PT LDS RZ, [RZ] ;  /* 0x00000000fffff984 */ /* 0x000fe20000000800 */
[----:B------:R-:W-:Y:S01]  /*19ed0*/  @!PT LDS RZ, [RZ] ;  /* 0x00000000fffff984 */ /* 0x000fe20000000800 */
[----:B------:R-:W-:Y:S04]  /*19ee0*/  @!P4 LDGSTS.E.BYPASS.LTC128B.128 [R8+0xf000], desc[UR42][R2.64], !P2 ;  /* 0x0f0000000208cfae */ /* 0x000fe8000d101d6a */
[----:B------:R-:W-:Y:S04]  /*19ef0*/  @!P4 LDGSTS.E.BYPASS.LTC128B.128 [R8+0x10800], desc[UR42][R2.64+0x20], !P1 ;  /* 0x108000200208cfae */ /* 0x000fe8000c901d6a */
[----:B------:R0:W-:Y:S01]  /*19f00*/  @!P4 LDGSTS.E.BYPASS.LTC128B.128 [R8+0x12000], desc[UR42][R2.64+0x40], !P0 ;  /* 0x120000400208cfae */ /* 0x0001e2000c101d6a */
[----:B------:R-:W-:Y:S02]  /*19f10*/  IMAD.MOV.U32 R13, RZ, RZ, R5 ;  /* 0x000000ffff0d7224 */ /* 0x000fe400078e0005 */
[----:B------:R-:W-:-:S02]  /*19f20*/  IMAD.MOV.U32 R12, RZ, RZ, RZ ;  /* 0x000000ffff0c7224 */ /* 0x000fc400078e00ff */
[----:B0-----:R-:W-:Y:S02]  /*19f30*/  VIADD R3, R17, 0x40 ;  /* 0x0000004011037836 */ /* 0x001fe40000000000 */
[----:B------:R-:W-:-:S07]  /*19f40*/  IMAD.MOV.U32 R6, RZ, RZ, R14 ;  /* 0x000000ffff067224 */ /* 0x000fce00078e000e */
[----:B------:R-:W-:Y:S05]  /*19f50*/  WARPSYNC.COLLECTIVE R15, `(.L_x_611) ;  /* 0x000000000f087348 */ /* 0x000fea0003c00000 */
[----:B------:R0:W1:Y:S02]  /*19f60*/  SHFL.IDX P6, R14, R13, R12, R11 ;  /* 0x0000000c0d0e7389 */ /* 0x00006400000c000b */
[----:B01----:R-:W-:Y:S01]  /*19f70*/  ENDCOLLECTIVE ;  /* 0x000000000000791b */ /* 0x003fe20003800000 */
.L_x_611:
[----:B------:R-:W-:-:S13]  /*19f80*/  ISETP.GE.AND P4, PT, R3, R0, PT ;  /* 0x000000000300720c */ /* 0x000fda0003f86270 */
[----:B------:R-:W-:Y:S02]  /*19f90*/  @!P4 IADD3 R2, P3, R10, R6, RZ ;  /* 0x000000060a02c210 */ /* 0x000fe40007f7e0ff */
[----:B------:R-:W-:-:S03]  /*19fa0*/  MOV R13, R7 ;  /* 0x00000007000d7202 */ /* 0x000fc60000000f00 */
[----:B------:R-:W-:-:S05]  /*19fb0*/  @!P4 IMAD.X R3, RZ, RZ, R4, P3 ;  /* 0x000000ffff03c224 */ /* 0x000fca00018e0604 */
[----:B------:R-:W-:Y:S01]  /*19fc0*/  @!PT LDS RZ, [RZ] ;  /* 0x00000000fffff984 */ /* 0x000fe20000000800 */
[----:B------:R-:W-:Y:S01]  /*19fd0*/  @!PT LDS RZ, [RZ] ;  /* 0x00000000fffff984 */ /* 0x000fe20000000800 */
[----:B------:R-:W-:Y:S01]  /*19fe0*/  @!PT LDS RZ, [RZ] ;  /* 0x00000000fffff984 */ /* 0x000fe20000000800 */
[----:B------:R-:W-:Y:S04]  /*19ff0*/  @!P4 LDGSTS.E.BYPASS.LTC128B.128 [R8+0xf800], desc[UR42][R2.64], !P2 ;  /* 0x0f8000000208cfae */ /* 0x000fe8000d101d6a */
[----:B------:R-:W-:Y:S04]  /*1a000*/  @!P4 LDGSTS.E.BYPASS.LTC128B.128 [R8+0x11000], desc[UR42][R2.64+0x20], !P1 ;  /* 0x110000200208cfae */ /* 0x000fe8000c901d6a */
[----:B------:R0:W-:Y:S02]  /*1a010*/  @!P4 LDGSTS.E.BYPASS.LTC128B.128 [R8+0x12800], desc[UR42][R2.64+0x40], !P0 ;  /* 0x128000400208cfae */ /* 0x0001e4000c101d6a */
[----:B0-----:R-:W-:-:S07]  /*1a020*/  IMAD.MOV.U32 R3, RZ, RZ, R14 ;  /* 0x000000ffff037224 */ /* 0x001fce00078e000e */
[----:B------:R-:W-:Y:S05]  /*1a030*/  WARPSYNC.COLLECTIVE R15, `(.L_x_612) ;  /* 0x000000000f087348 */ /* 0x000fea0003c00000 */
[----:B------:R0:W1:Y:S02]  /*1a040*/  SHFL.IDX P6, R14, R13, R12, R11 ;  /* 0x0000000c0d0e7389 */ /* 0x00006400000c000b */
[----:B01----:R-:W-:Y:S01]  /*1a050*/  ENDCOLLECTIVE ;  /* 0x000000000000791b */ /* 0x003fe20003800000 */
.L_x_612:
[----:B------:R-:W-:Y:S01]  /*1a060*/  IMAD.MOV.U32 R2, RZ, RZ, R14 ;  /* 0x000000ffff027224 */ /* 0x000fe200078e000e */
[----:B------:R-:W-:Y:S06]  /*1a070*/  BRA `(.L_x_613) ;  /* 0xffffffc800847947 */ /* 0x000fec000383ffff */
.L_x_509:
[----:B-1----:R1:W2:Y:S02]  /*1a080*/  SYNCS.PHASECHK.TRANS64.TRYWAIT P0, [R22+URZ+0x19c20], R3 ;  /* 0x019c2003160075a7 */ /* 0x0022a4000800017f */
[----:B--2---:R-:W-:Y:S05]  /*1a090*/  @!P0 NANOSLEEP.SYNCS 0x989680 ;  /* 0x009896800000895d */ /* 0x004fea0003900000 */
[----:B------:R-:W2:Y:S02]  /*1a0a0*/  @!P0 SYNCS.PHASECHK.TRANS64 P0, [R22+URZ+0x19c20], R3 ;  /* 0x019c2003160085a7 */ /* 0x000ea4000800007f */
[----:B--2---:R-:W-:Y:S05]  /*1a0b0*/  @!P0 BRA `(.L_x_509) ;  /* 0xfffffffc00f08947 */ /* 0x004fea000383ffff */
[----:B------:R-:W-:Y:S05]  /*1a0c0*/  BRA `(.L_x_614) ;  /* 0xffffffc800f47947 */ /* 0x000fea000383ffff */
.L_x_515:
[----:B0-----:R0:W1:Y:S02]  /*1a0d0*/  SYNCS.PHASECHK.TRANS64.TRYWAIT P0, [R6+URZ+0x19c80], R4 ;  /* 0x019c8004060075a7 */ /* 0x001064000800017f */
[----:B-1----:R-:W-:Y:S05]  /*1a0e0*/  @!P0 NANOSLEEP.SYNCS 0x989680 ;  /* 0x009896800000895d */ /* 0x002fea0003900000 */
[----:B------:R-:W1:Y:S02]  /*1a0f0*/  @!P0 SYNCS.PHASECHK.TRANS64 P0, [R6+URZ+0x19c80], R4 ;  /* 0x019c8004060085a7 */ /* 0x000e64000800007f */
[----:B-1----:R-:W-:Y:S05]  /*1a100*/  @!P0 BRA `(.L_x_515) ;  /* 0xfffffffc00f08947 */ /* 0x002fea000383ffff */
[----:B------:R-:W-:Y:S05]  /*1a110*/  BRA `(.L_x_615) ;  /* 0xffffffcc00a07947 */ /* 0x000fea000383ffff */
.L_x_522:
[----:B-1----:R1:W2:Y:S02]  /*1a120*/  SYNCS.PHASECHK.TRANS64.TRYWAIT P0, [R6+URZ+0x19c40], R4 ;  /* 0x019c4004060075a7 */ /* 0x0022a4000800017f */
[----:B--2---:R-:W-:Y:S05]  /*1a130*/  @!P0 NANOSLEEP.SYNCS 0x989680 ;  /* 0x009896800000895d */ /* 0x004fea0003900000 */
[----:B------:R-:W2:Y:S02]  /*1a140*/  @!P0 SYNCS.PHASECHK.TRANS64 P0, [R6+URZ+0x19c40], R4 ;  /* 0x019c4004060085a7 */ /* 0x000ea4000800007f */
[----:B--2---:R-:W-:Y:S05]  /*1a150*/  @!P0 BRA `(.L_x_522) ;  /* 0xfffffffc00f08947 */ /* 0x004fea000383ffff */
[----:B------:R-:W-:Y:S05]  /*1a160*/  BRA `(.L_x_616) ;  /* 0xffffffd0009c7947 */ /* 0x000fea000383ffff */
.L_x_530:
[----:B-1----:R1:W2:Y:S02]  /*1a170*/  SYNCS.PHASECHK.TRANS64.TRYWAIT P0, [R3+URZ+0x19c70], R4 ;  /* 0x019c7004030075a7 */ /* 0x0022a4000800017f */
[----:B--2---:R-:W-:Y:S05]  /*1a180*/  @!P0 NANOSLEEP.SYNCS 0x989680 ;  /* 0x009896800000895d */ /* 0x004fea0003900000 */
[----:B------:R-:W2:Y:S02]  /*1a190*/  @!P0 SYNCS.PHASECHK.TRANS64 P0, [R3+URZ+0x19c70], R4 ;  /* 0x019c7004030085a7 */ /* 0x000ea4000800007f */
[----:B--2---:R-:W-:Y:S05]  /*1a1a0*/  @!P0 BRA `(.L_x_530) ;  /* 0xfffffffc00f08947 */ /* 0x004fea000383ffff */
[----:B------:R-:W-:Y:S05]  /*1a1b0*/  BRA `(.L_x_617) ;  /* 0xffffffd400b07947 */ /* 0x000fea000383ffff */
.L_x_532:
[----:B-1----:R1:W2:Y:S02]  /*1a1c0*/  SYNCS.PHASECHK.TRANS64.TRYWAIT P0, [R3+URZ+0x19c60], R4 ;  /* 0x019c6004030075a7 */ /* 0x0022a4000800017f */
[----:B--2---:R-:W-:Y:S05]  /*1a1d0*/  @!P0 NANOSLEEP.SYNCS 0x989680 ;  /* 0x009896800000895d */ /* 0x004fea0003900000 */
[----:B------:R-:W2:Y:S02]  /*1a1e0*/  @!P0 SYNCS.PHASECHK.TRANS64 P0, [R3+URZ+0x19c60], R4 ;  /* 0x019c6004030085a7 */ /* 0x000ea4000800007f */
[----:B--2---:R-:W-:Y:S05]  /*1a1f0*/  @!P0 BRA `(.L_x_532) ;  /* 0xfffffffc00f08947 */ /* 0x004fea000383ffff */
[----:B------:R-:W-:Y:S05]  /*1a200*/  BRA `(.L_x_618) ;  /* 0xffffffd400b87947 */ /* 0x000fea000383ffff */
.L_x_539:
[----:B-1----:R1:W2:Y:S02]  /*1a210*/  SYNCS.PHASECHK.TRANS64.TRYWAIT P1, [R3+URZ+0x19c70], R0 ;  /* 0x019c7000030075a7 */ /* 0x0022a4000802017f */
[----:B--2---:R-:W-:Y:S05]  /*1a220*/  @!P1 NANOSLEEP.SYNCS 0x989680 ;  /* 0x009896800000995d */ /* 0x004fea0003900000 */
[----:B------:R-:W2:Y:S02]  /*1a230*/  @!P1 SYNCS.PHASECHK.TRANS64 P1, [R3+URZ+0x19c70], R0 ;  /* 0x019c7000030095a7 */ /* 0x000ea4000802007f */
[----:B--2---:R-:W-:Y:S05]  /*1a240*/  @!P1 BRA `(.L_x_539) ;  /* 0xfffffffc00f09947 */ /* 0x004fea000383ffff */
[----:B------:R-:W-:Y:S05]  /*1a250*/  BRA `(.L_x_619) ;  /* 0xffffffdc00247947 */ /* 0x000fea000383ffff */
.L_x_541:
[----:B-1----:R1:W2:Y:S02]  /*1a260*/  SYNCS.PHASECHK.TRANS64.TRYWAIT P1, [R3+URZ+0x19c60], R0 ;  /* 0x019c6000030075a7 */ /* 0x0022a4000802017f */
[----:B--2---:R-:W-:Y:S05]  /*1a270*/  @!P1 NANOSLEEP.SYNCS 0x989680 ;  /* 0x009896800000995d */ /* 0x004fea0003900000 */
[----:B------:R-:W2:Y:S02]  /*1a280*/  @!P1 SYNCS.PHASECHK.TRANS64 P1, [R3+URZ+0x19c60], R0 ;  /* 0x019c6000030095a7 */ /* 0x000ea4000802007f */
[----:B--2---:R-:W-:Y:S05]  /*1a290*/  @!P1 BRA `(.L_x_541) ;  /* 0xfffffffc00f09947 */ /* 0x004fea000383ffff */
[----:B------:R-:W-:Y:S05]  /*1a2a0*/  BRA `(.L_x_620) ;  /* 0xffffffdc00287947 */ /* 0x000fea000383ffff */
.L_x_545:
[----:B------:R-:W-:Y:S01]  /*1a2b0*/  BSSY B0, `(.L_x_621) ;  /* 0x0000008000007945 */ /* 0x000fe20003800000 */
[----:B------:R-:W-:Y:S02]  /*1a2c0*/  IMAD.MOV.U32 R13, RZ, RZ, R16 ;  /* 0x000000ffff0d7224 */ /* 0x000fe400078e0010 */
[----:B------:R-:W-:Y:S02]  /*1a2d0*/  IMAD.MOV.U32 R12, RZ, RZ, RZ ;  /* 0x000000ffff0c7224 */ /* 0x000fe400078e00ff */
[----:B------:R-:W-:Y:S02]  /*1a2e0*/  IMAD.MOV.U32 R11, RZ, RZ, 0x1f ;  /* 0x0000001fff0b7424 */ /* 0x000fe400078e00ff */
[----:B------:R-:W-:-:S07]  /*1a2f0*/  IMAD.MOV.U32 R15, RZ, RZ, -0x1 ;  /* 0xffffffffff0f7424 */ /* 0x000fce00078e00ff */
[----:B-1----:R-:W-:Y:S05]  /*1a300*/  WARPSYNC.COLLECTIVE R15, `(.L_x_622) ;  /* 0x000000000f087348 */ /* 0x002fea0003c00000 */
[----:B------:R0:W2:Y:S02]  /*1a310*/  SHFL.IDX P6, R14, R13, R12, R11 ;  /* 0x0000000c0d0e7389 */ /* 0x0000a400000c000b */
[----:B012---:R-:W-:Y:S01]  /*1a320*/  ENDCOLLECTIVE ;  /* 0x000000000000791b */ /* 0x007fe20003800000 */
.L_x_622:
[----:B------:R-:W-:Y:S05]  /*1a330*/  BSYNC B0 ;  /* 0x0000000000007941 */ /* 0x000fea0003800000 */
.L_x_621:
[----:B------:R-:W-:Y:S01]  /*1a340*/  IMAD.MOV.U32 R13, RZ, RZ, R16 ;  /* 0x000000ffff0d7224 */ /* 0x000fe200078e0010 */
[----:B------:R-:W-:Y:S01]  /*1a350*/  MOV R15, 0xffffffff ;  /* 0xffffffff000f7802 */ /* 0x000fe20000000f00 */
[----:B------:R-:W-:Y:S02]  /*1a360*/  IMAD.MOV.U32 R12, RZ, RZ, 0x1 ;  /* 0x00000001ff0c7424 */ /* 0x000fe400078e00ff */
[----:B------:R-:W-:Y:S02]  /*1a370*/  IMAD.MOV.U32 R11, RZ, RZ, 0x1f ;  /* 0x0000001fff0b7424 */ /* 0x000fe400078e00ff */
[----:B------:R-:W-:Y:S02]  /*1a380*/  IMAD.IADD R5, R19, 0x1, R8 ;  /* 0x0000000113057824 */ /* 0x000fe400078e0208 */
[----:B------:R-:W-:-:S07]  /*1a390*/  IMAD.MOV.U32 R0, RZ, RZ, R14 ;  /* 0x000000ffff007224 */ /* 0x000fce00078e000e */
[----:B------:R-:W-:Y:S05]  /*1a3a0*/  WARPSYNC.COLLECTIVE R15, `(.L_x_623) ;  /* 0x000000000f087348 */ /* 0x000fea0003c00000 */
[----:B------:R0:W1:Y:S02]  /*1a3b0*/  SHFL.IDX P6, R14, R13, R12, R11 ;  /* 0x0000000c0d0e7389 */ /* 0x00006400000c000b */
[----:B01----:R-:W-:Y:S01]  /*1a3c0*/  ENDCOLLECTIVE ;  /* 0x000000000000791b */ /* 0x003fe20003800000 */
.L_x_623:
[----:B------:R-:W-:Y:S02]  /*1a3d0*/  ULDC UR4, c[0x0][0xc3c] ;  /* 0x00030f0000047ab9 */ /* 0x000fe40000000800 */
[----:B------:R-:W-:-:S13]  /*1a3e0*/  ISETP.GE.OR P1, PT, R5, UR4, !P0 ;  /* 0x0000000405007c0c */ /* 0x000fda000c726670 */
[----:B------:R-:W0:Y:S01]  /*1a3f0*/  @!P1 LDC.64 R2, c[0x0][0xc80] ;  /* 0x00032000ff029b82 */ /* 0x000e220000000a00 */
[----:B------:R-:W-:Y:S02]  /*1a400*/  IMAD.MOV.U32 R11, RZ, RZ, RZ ;  /* 0x000000ffff0b7224 */ /* 0x000fe400078e00ff */
[----:B------:R-:W-:Y:S02]  /*1a410*/  IMAD.MOV.U32 R4, RZ, RZ, R14 ;  /* 0x000000ffff047224 */ /* 0x000fe400078e000e */
[----:B0-----:R-:W-:-:S06]  /*1a420*/  @!P1 IMAD.WIDE R2, R5, 0x4, R2 ;  /* 0x0000000405029825 */ /* 0x001fcc00078e0202 */
[----:B------:R0:W2:Y:S01]  /*1a430*/  @!P1 LDG.E R3, desc[UR42][R2.64] ;  /* 0x0000002a02039981 */ /* 0x0000a2000c1e1900 */
[C---:B------:R-:W-:Y:S02]  /*1a440*/  ISETP.GE.U32.AND P2, PT, R8.reuse, 0x2, PT ;  /* 0x000000020800780c */ /* 0x040fe40003f46070 */
[C---:B------:R-:W-:Y:S02]  /*1a450*/  ISETP.GE.U32.AND P3, PT, R8.reuse, 0x4, PT ;  /* 0x000000040800780c */ /* 0x040fe40003f66070 */
[C---:B------:R-:W-:Y:S02]  /*1a460*/  ISETP.GE.U32.AND P4, PT, R8.reuse, 0x8, PT ;  /* 0x000000080800780c */ /* 0x040fe40003f86070 */
[C---:B------:R-:W-:Y:S01]  /*1a470*/  ISETP.GE.U32.AND P5, PT, R8.reuse, 0x10, PT ;  /* 0x000000100800780c */ /* 0x040fe20003fa6070 */
[----:B0-----:R-:W-:Y:S02]  /*1a480*/  IMAD.MOV.U32 R2, RZ, RZ, RZ ;  /* 0x000000ffff027224 */ /* 0x001fe400078e00ff */
[----:B--2---:R-:W-:Y:S01]  /*1a490*/  @!P1 IMAD.MOV.U32 R2, RZ, RZ, R3 ;  /* 0x000000ffff029224 */ /* 0x004fe200078e0003 */
[----:B------:R-:W-:-:S03]  /*1a4a0*/  ISETP.NE.AND P1, PT, R8, RZ, PT ;  /* 0x000000ff0800720c */ /* 0x000fc60003f25270 */
[----:B------:R-:W-:-:S10]  /*1a4b0*/  IMAD.MOV.U32 R13, RZ, RZ, R2 ;  /* 0x000000ffff0d7224 */ /* 0x000fd400078e0002 */
[----:B------:R-:W-:Y:S05]  /*1a4c0*/  WARPSYNC.COLLECTIVE R15, `(.L_x_624) ;  /* 0x000000000f087348 */ /* 0x000fea0003c00000 */
[----:B------:R0:W1:Y:S02]  /*1a4d0*/  SHFL.UP P6, R14, R13, R12, R11 ;  /* 0x0400000c0d0e7389 */ /* 0x00006400000c000b */
[----:B01----:R-:W-:Y:S01]  /*1a4e0*/  ENDCOLLECTIVE ;  /* 0x000000000000791b */ /* 0x003fe20003800000 */
.L_x_624:
[----:B------:R-:W-:Y:S01]  /*1a4f0*/  IMAD.MOV.U32 R12, RZ, RZ, 0x2 ;  /* 0x00000002ff0c7424 */ /* 0x000fe200078e00ff */
[----:B------:R-:W-:-:S05]  /*1a500*/  SEL R5, R14, RZ, P1 ;  /* 0x000000ff0e057207 */ /* 0x000fca0000800000 */
[----:B------:R-:W-:-:S04]  /*1a510*/  IMAD.IADD R5, R2, 0x1, R5 ;  /* 0x0000000102057824 */ /* 0x000fc800078e0205 */
[----:B------:R-:W-:-:S07]  /*1a520*/  IMAD.MOV.U32 R13, RZ, RZ, R5 ;  /* 0x000000ffff0d7224 */ /* 0x000fce00078e0005 */
[----:B------:R-:W-:Y:S05]  /*1a530*/  WARPSYNC.COLLECTIVE R15, `(.L_x_625) ;  /* 0x000000000f087348 */ /* 0x000fea0003c00000 */
[----:B------:R0:W1:Y:S02]  /*1a540*/  SHFL.UP P6, R14, R13, R12, R11 ;  /* 0x0400000c0d0e7389 */ /* 0x00006400000c000b */
[----:B01----:R-:W-:Y:S01]  /*1a550*/  ENDCOLLECTIVE ;  /* 0x000000000000791b */ /* 0x003fe20003800000 */
.L_x_625:
[----:B------:R-:W-:Y:S01]  /*1a560*/  IMAD.MOV.U32 R12, RZ, RZ, 0x4 ;  /* 0x00000004ff0c7424 */ /* 0x000fe200078e00ff */
[----:B------:R-:W-:-:S04]  /*1a570*/  SEL R6, R14, RZ, P2 ;  /* 0x000000ff0e067207 */ /* 0x000fc80001000000 */
[----:B------:R-:W-:-:S05]  /*1a580*/  IADD3 R6, R5, R6, RZ ;  /* 0x0000000605067210 */ /* 0x000fca0007ffe0ff */
[----:B------:R-:W-:-:S07]  /*1a590*/  IMAD.MOV.U32 R13, RZ, RZ, R6 ;  /* 0x000000ffff0d7224 */ /* 0x000fce00078e0006 */
[----:B------:R-:W-:Y:S05]  /*1a5a0*/  WARPSYNC.COLLECTIVE R15, `(.L_x_626) ;  /* 0x000000000f087348 */ /* 0x000fea0003c00000 */
[----:B------:R0:W1:Y:S02]  /*1a5b0*/  SHFL.UP P6, R14, R13, R12, R11 ;  /* 0x0400000c0d0e7389 */ /* 0x00006400000c000b */
[----:B01----:R-:W-:Y:S01]  /*1a5c0*/  ENDCOLLECTIVE ;  /* 0x000000000000791b */ /* 0x003fe20003800000 */
.L_x_626:
[----:B------:R-:W-:Y:S01]  /*1a5d0*/  IMAD.MOV.U32 R12, RZ, RZ, 0x8 ;  /* 0x00000008ff0c7424 */ /* 0x000fe200078e00ff */
[----:B------:R-:W-:-:S05]  /*1a5e0*/  SEL R7, R14, RZ, P3 ;  /* 0x000000ff0e077207 */ /* 0x000fca0001800000 */
[----:B------:R-:W-:-:S04]  /*1a5f0*/  IMAD.IADD R7, R6, 0x1, R7 ;  /* 0x0000000106077824 */ /* 0x000fc800078e0207 */
[----:B------:R-:W-:-:S07]  /*1a600*/  IMAD.MOV.U32 R13, RZ, RZ, R7 ;  /* 0x000000ffff0d7224 */ /* 0x000fce00078e0007 */
[----:B------:R-:W-:Y:S05]  /*1a610*/  WARPSYNC.COLLECTIVE R15, `(.L_x_627) ;  /* 0x000000000f087348 */ /* 0x000fea0003c00000 */
[----:B------:R0:W1:Y:S02]  /*1a620*/  SHFL.UP P6, R14, R13, R12, R11 ;  /* 0x0400000c0d0e7389 */ /* 0x00006400000c000b */
[----:B01----:R-:W-:Y:S01]  /*1a630*/  ENDCOLLECTIVE ;  /* 0x000000000000791b */ /* 0x003fe20003800000 */
.L_x_627:
[----:B------:R-:W-:Y:S01]  /*1a640*/  IMAD.MOV.U32 R12, RZ, RZ, 0x10 ;  /* 0x00000010ff0c7424 */ /* 0x000fe200078e00ff */
[----:B------:R-:W-:-:S05]  /*1a650*/  SEL R14, R14, RZ, P4 ;  /* 0x000000ff0e0e7207 */ /* 0x000fca0002000000 */
[----:B------:R-:W-:-:S04]  /*1a660*/  IMAD.IADD R5, R7, 0x1, R14 ;  /* 0x0000000107057824 */ /* 0x000fc800078e020e */
[----:B------:R-:W-:-:S07]  /*1a670*/  IMAD.MOV.U32 R13, RZ, RZ, R5 ;  /* 0x000000ffff0d7224 */ /* 0x000fce00078e0005 */
[----:B------:R-:W-:Y:S05]  /*1a680*/  WARPSYNC.COLLECTIVE R15, `(.L_x_628) ;  /* 0x000000000f087348 */ /* 0x000fea0003c00000 */
[----:B------:R0:W1:Y:S02]  /*1a690*/  SHFL.UP P6, R14, R13, R12, R11 ;  /* 0x0400000c0d0e7389 */ /* 0x00006400000c000b */
[----:B01----:R-:W-:Y:S01]  /*1a6a0*/  ENDCOLLECTIVE ;  /* 0x000000000000791b */ /* 0x003fe20003800000 */
.L_x_628:
[----:B------:R-:W-:Y:S02]  /*1a6b0*/  IMAD.MOV.U32 R12, RZ, RZ, 0x1f ;  /* 0x0000001fff0c7424 */ /* 0x000fe400078e00ff */
[----:B------:R-:W-:Y:S01]  /*1a6c0*/  IMAD.MOV.U32 R11, RZ, RZ, 0x1f ;  /* 0x0000001fff0b7424 */ /* 0x000fe200078e00ff */
[----:B------:R-:W-:-:S05]  /*1a6d0*/  SEL R14, R14, RZ, P5 ;  /* 0x000000ff0e0e7207 */ /* 0x000fca0002800000 */
[----:B------:R-:W-:-:S05]  /*1a6e0*/  IMAD.IADD R3, R5, 0x1, R14 ;  /* 0x0000000105037824 */ /* 0x000fca00078e020e */
[----:B------:R-:W-:-:S07]  /*1a6f0*/  MOV R13, R3 ;  /* 0x00000003000d7202 */ /* 0x000fce0000000f00 */
[----:B------:R-:W-:Y:S05]  /*1a700*/  WARPSYNC.COLLECTIVE R15, `(.L_x_629) ;  /* 0x000000000f087348 */ /* 0x000fea0003c00000 */
[----:B------:R0:W1:Y:S02]  /*1a710*/  SHFL.IDX P6, R14, R13, R12, R11 ;  /* 0x0000000c0d0e7389 */ /* 0x00006400000c000b */
[----:B01----:R-:W-:Y:S01]  /*1a720*/  ENDCOLLECTIVE ;  /* 0x000000000000791b */ /* 0x003fe20003800000 */
.L_x_629:
[----:B------:R-:W-:Y:S05]  /*1a730*/  BRA `(.L_x_630) ;  /* 0xffffffdc00c07947 */ /* 0x000fea000383ffff */
.L_x_550:
[----:B------:R-:W-:Y:S01]  /*1a740*/  BSSY B0, `(.L_x_631) ;  /* 0x0000008000007945 */ /* 0x000fe20003800000 */
[----:B-----5:R-:W-:Y:S02]  /*1a750*/  IMAD.MOV.U32 R13, RZ, RZ, R2 ;  /* 0x000000ffff0d7224 */ /* 0x020fe400078e0002 */
[----:B------:R-:W-:Y:S02]  /*1a760*/  IMAD.MOV.U32 R12, RZ, RZ, 0x1 ;  /* 0x00000001ff0c7424 */ /* 0x000fe400078e00ff */
[----:B------:R-:W-:Y:S02]  /*1a770*/  IMAD.MOV.U32 R11, RZ, RZ, RZ ;  /* 0x000000ffff0b7224 */ /* 0x000fe400078e00ff */
[----:B------:R-:W-:-:S07]  /*1a780*/  IMAD.MOV.U32 R15, RZ, RZ, -0x1 ;  /* 0xffffffffff0f7424 */ /* 0x000fce00078e00ff */
[----:B01----:R-:W-:Y:S05]  /*1a790*/  WARPSYNC.COLLECTIVE R15, `(.L_x_632) ;  /* 0x000000000f087348 */ /* 0x003fea0003c00000 */
[----:B------:R2:W3:Y:S02]  /*1a7a0*/  SHFL.UP P6, R14, R13, R12, R11 ;  /* 0x0400000c0d0e7389 */ /* 0x0004e400000c000b */
[----:B0123--:R-:W-:Y:S01]  /*1a7b0*/  ENDCOLLECTIVE ;  /* 0x000000000000791b */ /* 0x00ffe20003800000 */
.L_x_632:
[----:B------:R-:W-:Y:S05]  /*1a7c0*/  BSYNC B0 ;  /* 0x0000000000007941 */ /* 0x000fea0003800000 */
.L_x_631:
[----:B------:R-:W-:Y:S01]  /*1a7d0*/  SEL R13, R14, RZ, P1 ;  /* 0x000000ff0e0d7207 */ /* 0x000fe20000800000 */
[----:B------:R-:W-:Y:S01]  /*1a7e0*/  IMAD.MOV.U32 R12, RZ, RZ, 0x2 ;  /* 0x00000002ff0c7424 */ /* 0x000fe200078e00ff */
[----:B------:R-:W-:Y:S01]  /*1a7f0*/  MOV R15, 0xffffffff ;  /* 0xffffffff000f7802 */ /* 0x000fe20000000f00 */
[----:B------:R-:W-:Y:S02]  /*1a800*/  IMAD.MOV.U32 R11, RZ, RZ, RZ ;  /* 0x000000ffff0b7224 */ /* 0x000fe400078e00ff */
[----:B------:R-:W-:-:S07]  /*1a810*/  IMAD.IADD R13, R2, 0x1, R13 ;  /* 0x00000001020d7824 */ /* 0x000fce00078e020d */
[----:B------:R-:W-:Y:S05]  /*1a820*/  WARPSYNC.COLLECTIVE R15, `(.L_x_633) ;  /* 0x000000000f087348 */ /* 0x000fea0003c00000 */
[----:B------:R0:W1:Y:S02]  /*1a830*/  SHFL.UP P6, R14, R13, R12, R11 ;  /* 0x0400000c0d0e7389 */ /* 0x00006400000c000b */
[----:B01----:R-:W-:Y:S01]  /*1a840*/  ENDCOLLECTIVE ;  /* 0x000000000000791b */ /* 0x003fe20003800000 */
.L_x_633:
[----:B------:R-:W-:Y:S01]  /*1a850*/  IMAD.MOV.U32 R12, RZ, RZ, 0x4 ;  /* 0x00000004ff0c7424 */ /* 0x000fe200078e00ff */
[----:B------:R-:W-:-:S05]  /*1a860*/  SEL R14, R14, RZ, P2 ;  /* 0x000000ff0e0e7207 */ /* 0x000fca0001000000 */
[----:B------:R-:W-:-:S04]  /*1a870*/  IMAD.IADD R5, R13, 0x1, R14 ;  /* 0x000000010d057824 */ /* 0x000fc800078e020e */
[----:B------:R-:W-:-:S07]  /*1a880*/  IMAD.MOV.U32 R13, RZ, RZ, R5 ;  /* 0x000000ffff0d7224 */ /* 0x000fce00078e0005 */
[----:B------:R-:W-:Y:S05]  /*1a890*/  WARPSYNC.COLLECTIVE R15, `(.L_x_634) ;  /* 0x000000000f087348 */ /* 0x000fea0003c00000 */
[----:B------:R0:W1:Y:S02]  /*1a8a0*/  SHFL.UP P6, R14, R13, R12, R11 ;  /* 0x0400000c0d0e7389 */ /* 0x00006400000c000b */
[----:B01----:R-:W-:Y:S01]  /*1a8b0*/  ENDCOLLECTIVE ;  /* 0x000000000000791b */ /* 0x003fe20003800000 */
.L_x_634:
[----:B------:R-:W-:Y:S01]  /*1a8c0*/  IMAD.MOV.U32 R12, RZ, RZ, 0x8 ;  /* 0x00000008ff0c7424 */ /* 0x000fe200078e00ff */
[----:B------:R-:W-:-:S05]  /*1a8d0*/  SEL R6, R14, RZ, P3 ;  /* 0x000000ff0e067207 */ /* 0x000fca0001800000 */
[----:B------:R-:W-:-:S04]  /*1a8e0*/  IMAD.IADD R6, R5, 0x1, R6 ;  /* 0x0000000105067824 */ /* 0x000fc800078e0206 */
[----:B------:R-:W-:-:S07]  /*1a8f0*/  IMAD.MOV.U32 R13, RZ, RZ, R6 ;  /* 0x000000ffff0d7224 */ /* 0x000fce00078e0006 */
[----:B------:R-:W-:Y:S05]  /*1a900*/  WARPSYNC.COLLECTIVE R15, `(.L_x_635) ;  /* 0x000000000f087348 */ /* 0x000fea0003c00000 */
[----:B------:R0:W1:Y:S02]  /*1a910*/  SHFL.UP P6, R14, R13, R12, R11 ;  /* 0x0400000c0d0e7389 */ /* 0x00006400000c000b */
[----:B01----:R-:W-:Y:S01]  /*1a920*/  ENDCOLLECTIVE ;  /* 0x000000000000791b */ /* 0x003fe20003800000 */
.L_x_635:
[----:B------:R-:W-:Y:S01]  /*1a930*/  IMAD.MOV.U32 R12, RZ, RZ, 0x10 ;  /* 0x00000010ff0c7424 */ /* 0x000fe200078e00ff */
[----:B------:R-:W-:-:S05]  /*1a940*/  SEL R7, R14, RZ, P4 ;  /* 0x000000ff0e077207 */ /* 0x000fca0002000000 */
[----:B------:R-:W-:-:S04]  /*1a950*/  IMAD.IADD R7, R6, 0x1, R7 ;  /* 0x0000000106077824 */ /* 0x000fc800078e0207 */
[----:B------:R-:W-:-:S07]  /*1a960*/  IMAD.MOV.U32 R13, RZ, RZ, R7 ;  /* 0x000000ffff0d7224 */ /* 0x000fce00078e0007 */
[----:B------:R-:W-:Y:S05]  /*1a970*/  WARPSYNC.COLLECTIVE R15, `(.L_x_636) ;  /* 0x000000000f087348 */ /* 0x000fea0003c00000 */
[----:B------:R0:W1:Y:S02]  /*1a980*/  SHFL.UP P6, R14, R13, R12, R11 ;  /* 0x0400000c0d0e7389 */ /* 0x00006400000c000b */
[----:B01----:R-:W-:Y:S01]  /*1a990*/  ENDCOLLECTIVE ;  /* 0x000000000000791b */ /* 0x003fe20003800000 */
.L_x_636:
[----:B------:R-:W-:Y:S02]  /*1a9a0*/  IMAD.MOV.U32 R12, RZ, RZ, 0x1f ;  /* 0x0000001fff0c7424 */ /* 0x000fe400078e00ff */
[----:B------:R-:W-:Y:S01]  /*1a9b0*/  IMAD.MOV.U32 R11, RZ, RZ, 0x1f ;  /* 0x0000001fff0b7424 */ /* 0x000fe200078e00ff */
[----:B------:R-:W-:-:S04]  /*1a9c0*/  SEL R14, R14, RZ, P5 ;  /* 0x000000ff0e0e7207 */ /* 0x000fc80002800000 */
[----:B------:R-:W-:-:S05]  /*1a9d0*/  IADD3 R3, R7, R14, RZ ;  /* 0x0000000e07037210 */ /* 0x000fca0007ffe0ff */
[----:B------:R-:W-:-:S07]  /*1a9e0*/  IMAD.MOV.U32 R13, RZ, RZ, R3 ;  /* 0x000000ffff0d7224 */ /* 0x000fce00078e0003 */
[----:B------:R-:W-:Y:S05]  /*1a9f0*/  WARPSYNC.COLLECTIVE R15, `(.L_x_637) ;  /* 0x000000000f087348 */ /* 0x000fea0003c00000 */
[----:B------:R0:W1:Y:S02]  /*1aa00*/  SHFL.IDX P6, R14, R13, R12, R11 ;  /* 0x0000000c0d0e7389 */ /* 0x00006400000c000b */
[----:B01----:R-:W-:Y:S01]  /*1aa10*/  ENDCOLLECTIVE ;  /* 0x000000000000791b */ /* 0x003fe20003800000 */
.L_x_637:
[----:B------:R-:W-:Y:S05]  /*1aa20*/  BRA `(.L_x_638) ;  /* 0xffffffdc00a07947 */ /* 0x000fea000383ffff */
.L_x_552:
[----:B------:R-:W-:Y:S01]  /*1aa30*/  BSSY B0, `(.L_x_639) ;  /* 0x0000006000007945 */ /* 0x000fe20003800000 */
[----:B------:R-:W-:Y:S01]  /*1aa40*/  PLOP3.LUT P6, PT, P6, PT, PT, 0x8, 0x0 ;  /* 0x000000000000781c */ /* 0x000fe200037ce170 */
[----:B------:R-:W-:-:S12]  /*1aa50*/  IMAD.MOV.U32 R15, RZ, RZ, -0x1 ;  /* 0xffffffffff0f7424 */ /* 0x000fd800078e00ff */
[----:B0-----:R-:W-:Y:S05]  /*1aa60*/  WARPSYNC.COLLECTIVE R15, `(.L_x_640) ;  /* 0x000000000f087348 */ /* 0x001fea0003c00000 */
[----:B------:R-:W-:Y:S01]  /*1aa70*/  VOTE.ANY R14, PT, P6 ;  /* 0x00000000000e7806 */ /* 0x000fe200030e0100 */
[----:B0-----:R-:W-:Y:S06]  /*1aa80*/  ENDCOLLECTIVE ;  /* 0x000000000000791b */ /* 0x001fec0003800000 */
.L_x_640:
[----:B------:R-:W-:Y:S05]  /*1aa90*/  BSYNC B0 ;  /* 0x0000000000007941 */ /* 0x000fea0003800000 */
.L_x_639:
[----:B------:R-:W-:Y:S02]  /*1aaa0*/  IMAD.MOV.U32 R5, RZ, RZ, R14 ;  /* 0x000000ffff057224 */ /* 0x000fe400078e000e */
[----:B------:R-:W-:Y:S02]  /*1aab0*/  IMAD.MOV.U32 R13, RZ, RZ, R2 ;  /* 0x000000ffff0d7224 */ /* 0x000fe400078e0002 */
[----:B------:R-:W0:Y:S01]  /*1aac0*/  POPC R4, R5 ;  /* 0x0000000500047309 */ /* 0x000e220000000000 */
[----:B------:R-:W-:Y:S02]  /*1aad0*/  IMAD.MOV.U32 R11, RZ, RZ, 0x1f ;  /* 0x0000001fff0b7424 */ /* 0x000fe400078e00ff */
[----:B------:R-:W-:Y:S02]  /*1aae0*/  IMAD.MOV.U32 R15, RZ, RZ, -0x1 ;  /* 0xffffffffff0f7424 */ /* 0x000fe400078e00ff */
[----:B0-----:R-:W-:-:S07]  /*1aaf0*/  IMAD.MOV.U32 R12, RZ, RZ, R4 ;  /* 0x000000ffff0c7224 */ /* 0x001fce00078e0004 */
[----:B------:R-:W-:Y:S05]  /*1ab00*/  WARPSYNC.COLLECTIVE R15, `(.L_x_641) ;  /* 0x000000000f087348 */ /* 0x000fea0003c00000 */
[----:B------:R0:W1:Y:S02]  /*1ab10*/  SHFL.IDX P6, R14, R13, R12, R11 ;  /* 0x0000000c0d0e7389 */ /* 0x00006400000c000b */
[----:B01----:R-:W-:Y:S01]  /*1ab20*/  ENDCOLLECTIVE ;  /* 0x000000000000791b */ /* 0x003fe20003800000 */
.L_x_641:
[----:B------:R-:W-:Y:S01]  /*1ab30*/  MOV R17, R14 ;  /* 0x0000000e00117202 */ /* 0x000fe20000000f00 */
[----:B------:R-:W-:Y:S06]  /*1ab40*/  BRA `(.L_x_642) ;  /* 0xffffffdc00907947 */ /* 0x000fec000383ffff */
.L_x_554:
[----:B------:R-:W-:Y:S01]  /*1ab50*/  BSSY B0, `(.L_x_643) ;  /* 0x0000007000007945 */ /* 0x000fe20003800000 */
[----:B------:R-:W-:Y:S02]  /*1ab60*/  IMAD.MOV.U32 R13, RZ, RZ, R3 ;  /* 0x000000ffff0d7224 */ /* 0x000fe400078e0003 */
[----:B------:R-:W-:Y:S02]  /*1ab70*/  IMAD.MOV.U32 R11, RZ, RZ, 0x1f ;  /* 0x0000001fff0b7424 */ /* 0x000fe400078e00ff */
[----:B------:R-:W-:-:S07]  /*1ab80*/  IMAD.MOV.U32 R15, RZ, RZ, -0x1 ;  /* 0xffffffffff0f7424 */ /* 0x000fce00078e00ff */
[----:B012---:R-:W-:Y:S05]  /*1ab90*/  WARPSYNC.COLLECTIVE R15, `(.L_x_644) ;  /* 0x000000000f087348 */ /* 0x007fea0003c00000 */
[----:B------:R3:W4:Y:S02]  /*1aba0*/  SHFL.IDX P6, R14, R13, R12, R11 ;  /* 0x0000000c0d0e7389 */ /* 0x00072400000c000b */
[----:B01234-:R-:W-:Y:S01]  /*1abb0*/  ENDCOLLECTIVE ;  /* 0x000000000000791b */ /* 0x01ffe20003800000 */
.L_x_644:
[----:B------:R-:W-:Y:S05]  /*1abc0*/  BSYNC B0 ;  /* 0x0000000000007941 */ /* 0x000fea0003800000 */
.L_x_643:
[----:B------:R-:W-:Y:S05]  /*1abd0*/  BRA `(.L_x_553) ;  /* 0xffffffdc00887947 */ /* 0x000fea000383ffff */
.L_x_558:
[----:B0-----:R0:W1:Y:S02]  /*1abe0*/  SYNCS.PHASECHK.TRANS64.TRYWAIT P0, [R9+URZ+0x19c20], R0 ;  /* 0x019c2000090075a7 */ /* 0x001064000800017f */
[----:B-1----:R-:W-:Y:S05]  /*1abf0*/  @!P0 NANOSLEEP.SYNCS 0x989680 ;  /* 0x009896800000895d */ /* 0x002fea0003900000 */
[----:B------:R-:W1:Y:S02]  /*1ac00*/  @!P0 SYNCS.PHASECHK.TRANS64 P0, [R9+URZ+0x19c20], R0 ;  /* 0x019c2000090085a7 */ /* 0x000e64000800007f */
[----:B-1----:R-:W-:Y:S05]  /*1ac10*/  @!P0 BRA `(.L_x_558) ;  /* 0xfffffffc00f08947 */ /* 0x002fea000383ffff */
[----:B------:R-:W-:Y:S05]  /*1ac20*/  BRA `(.L_x_645) ;  /* 0xffffffe000747947 */ /* 0x000fea000383ffff */
.L_x_559:
[----:B------:R-:W1:Y:S01]  /*1ac30*/  S2R R2, SR_TID.X ;  /* 0x0000000000027919 */ /* 0x000e620000002100 */
[----:B------:R-:W-:Y:S01]  /*1ac40*/  BSSY B0, `(.L_x_646) ;  /* 0x000000a000007945 */ /* 0x000fe20003800000 */
[----:B------:R-:W-:Y:S02]  /*1ac50*/  IMAD.MOV.U32 R12, RZ, RZ, RZ ;  /* 0x000000ffff0c7224 */ /* 0x000fe400078e00ff */
[----:B------:R-:W-:Y:S02]  /*1ac60*/  IMAD.MOV.U32 R11, RZ, RZ, 0x1f ;  /* 0x0000001fff0b7424 */ /* 0x000fe400078e00ff */
[----:B------:R-:W-:Y:S01]  /*1ac70*/  IMAD.MOV.U32 R15, RZ, RZ, -0x1 ;  /* 0xffffffffff0f7424 */ /* 0x000fe200078e00ff */
[----:B-1----:R-:W-:-:S04]  /*1ac80*/  SHF.R.U32.HI R2, RZ, 0x5, R2 ;  /* 0x00000005ff027819 */ /* 0x002fc80000011602 */
[----:B------:R-:W-:-:S05]  /*1ac90*/  LOP3.LUT R2, R2, 0x3, RZ, 0xc0, !PT ;  /* 0x0000000302027812 */ /* 0x000fca00078ec0ff */
[----:B------:R-:W-:-:S07]  /*1aca0*/  IMAD.MOV.U32 R13, RZ, RZ, R2 ;  /* 0x000000ffff0d7224 */ /* 0x000fce00078e0002 */
[----:B0-----:R-:W-:Y:S05]  /*1acb0*/  WARPSYNC.COLLECTIVE R15, `(.L_x_647) ;  /* 0x000000000f087348 */ /* 0x001fea0003c00000 */
[----:B------:R1:W2:Y:S02]  /*1acc0*/  SHFL.IDX P6, R14, R13, R12, R11 ;  /* 0x0000000c0d0e7389 */ /* 0x0002a400000c000b */
[----:B012---:R-:W-:Y:S01]  /*1acd0*/  ENDCOLLECTIVE ;  /* 0x000000000000791b */ /* 0x007fe20003800000 */
.L_x_647:
[----:B------:R-:W-:Y:S05]  /*1ace0*/  BSYNC B0 ;  /* 0x0000000000007941 */ /* 0x000fea0003800000 */
.L_x_646:
[----:B------:R-:W-:Y:S05]  /*1acf0*/  BRA `(.L_x_648) ;  /* 0xffffffe0005c7947 */ /* 0x000fea000383ffff */
.L_x_560:
[----:B------:R-:W-:Y:S01]  /*1ad00*/  BSSY B0, `(.L_x_649) ;  /* 0x0000006000007945 */ /* 0x000fe20003800000 */
[----:B------:R-:W-:-:S07]  /*1ad10*/  IMAD.MOV.U32 R15, RZ, RZ, -0x1 ;  /* 0xffffffffff0f7424 */ /* 0x000fce00078e00ff */
[----:B0-----:R-:W-:Y:S05]  /*1ad20*/  WARPSYNC.COLLECTIVE R15, `(.L_x_650) ;  /* 0x000000000f0c7348 */ /* 0x001fea0003c00000 */
[----:B------:R-:W-:Y:S02]  /*1ad30*/  ELECT P6, UR62, PT ;  /* 0x00000000003e782f */ /* 0x000fe400038c0000 */
[----:B------:R-:W-:Y:S01]  /*1ad40*/  MOV R14, UR62 ;  /* 0x0000003e000e7c02 */ /* 0x000fe20008000f00 */
[----:B0-----:R-:W-:Y:S10]  /*1ad50*/  ENDCOLLECTIVE ;  /* 0x000000000000791b */ /* 0x001ff40003800000 */
.L_x_650:
[----:B------:R-:W-:Y:S05]  /*1ad60*/  BSYNC B0 ;  /* 0x0000000000007941 */ /* 0x000fea0003800000 */
.L_x_649:
[----:B------:R-:W-:Y:S05]  /*1ad70*/  BRA `(.L_x_651) ;  /* 0xffffffe000507947 */ /* 0x000fea000383ffff */
.L_x_562:
[----:B0-----:R0:W1:Y:S02]  /*1ad80*/  SYNCS.PHASECHK.TRANS64.TRYWAIT P1, [R7+URZ], R2 ;  /* 0x00000002070075a7 */ /* 0x001064000802017f */
[----:B-1----:R-:W-:Y:S05]  /*1ad90*/  @!P1 NANOSLEEP.SYNCS 0x989680 ;  /* 0x009896800000995d */ /* 0x002fea0003900000 */
[----:B------:R-:W1:Y:S02]  /*1ada0*/  @!P1 SYNCS.PHASECHK.TRANS64 P1, [R7+URZ], R2 ;  /* 0x00000002070095a7 */ /* 0x000e64000802007f */
[----:B-1----:R-:W-:Y:S05]  /*1adb0*/  @!P1 BRA `(.L_x_562) ;  /* 0xfffffffc00f09947 */ /* 0x002fea000383ffff */
[----:B------:R-:W-:Y:S05]  /*1adc0*/  BRA `(.L_x_652) ;  /* 0xffffffe000847947 */ /* 0x000fea000383ffff */
.L_x_563:
[----:B-1----:R1:W2:Y:S02]  /*1add0*/  SYNCS.PHASECHK.TRANS64.TRYWAIT P1, [R3+URZ], R0 ;  /* 0x00000000030075a7 */ /* 0x0022a4000802017f */
[----:B--2---:R-:W-:Y:S05]  /*1ade0*/  @!P1 NANOSLEEP.SYNCS 0x989680 ;  /* 0x009896800000995d */ /* 0x004fea0003900000 */
[----:B------:R-:W2:Y:S02]  /*1adf0*/  @!P1 SYNCS.PHASECHK.TRANS64 P1, [R3+URZ], R0 ;  /* 0x00000000030095a7 */ /* 0x000ea4000802007f */
[----:B--2---:R-:W-:Y:S05]  /*1ae00*/  @!P1 BRA `(.L_x_563) ;  /* 0xfffffffc00f09947 */ /* 0x004fea000383ffff */
[----:B------:R-:W-:Y:S05]  /*1ae10*/  BRA `(.L_x_653) ;  /* 0xffffffe000787947 */ /* 0x000fea000383ffff */
.L_x_565:
[----:B-1----:R1:W2:Y:S02]  /*1ae20*/  SYNCS.PHASECHK.TRANS64.TRYWAIT P1, [R3+URZ+0x19c60], R2 ;  /* 0x019c6002030075a7 */ /* 0x0022a4000802017f */
[----:B--2---:R-:W-:Y:S05]  /*1ae30*/  @!P1 NANOSLEEP.SYNCS 0x989680 ;  /* 0x009896800000995d */ /* 0x004fea0003900000 */
[----:B------:R-:W2:Y:S02]  /*1ae40*/  @!P1 SYNCS.PHASECHK.TRANS64 P1, [R3+URZ+0x19c60], R2 ;  /* 0x019c6002030095a7 */ /* 0x000ea4000802007f */
[----:B--2---:R-:W-:Y:S05]  /*1ae50*/  @!P1 BRA `(.L_x_565) ;  /* 0xfffffffc00f09947 */ /* 0x004fea000383ffff */
[----:B------:R-:W-:Y:S05]  /*1ae60*/  BRA `(.L_x_654) ;  /* 0xffffffe000787947 */ /* 0x000fea000383ffff */
.L_x_567:
[----:B--2---:R2:W3:Y:S02]  /*1ae70*/  SYNCS.PHASECHK.TRANS64.TRYWAIT P1, [R5+URZ+0x19c60], R0 ;  /* 0x019c6000050075a7 */ /* 0x0044e4000802017f */
[----:B---3--:R-:W-:Y:S05]  /*1ae80*/  @!P1 NANOSLEEP.SYNCS 0x989680 ;  /* 0x009896800000995d */ /* 0x008fea0003900000 */
[----:B------:R-:W3:Y:S02]  /*1ae90*/  @!P1 SYNCS.PHASECHK.TRANS64 P1, [R5+URZ+0x19c60], R0 ;  /* 0x019c6000050095a7 */ /* 0x000ee4000802007f */
[----:B---3--:R-:W-:Y:S05]  /*1aea0*/  @!P1 BRA `(.L_x_567) ;  /* 0xfffffffc00f09947 */ /* 0x008fea000383ffff */
[----:B------:R-:W-:Y:S05]  /*1aeb0*/  BRA `(.L_x_655) ;  /* 0xffffffe000787947 */ /* 0x000fea000383ffff */
.L_x_569:
[----:B---3--:R3:W4:Y:S02]  /*1aec0*/  SYNCS.PHASECHK.TRANS64.TRYWAIT P0, [R3+URZ+0x19c80], R2 ;  /* 0x019c8002030075a7 */ /* 0x008724000800017f */
[----:B----4-:R-:W-:Y:S05]  /*1aed0*/  @!P0 NANOSLEEP.SYNCS 0x989680 ;  /* 0x009896800000895d */ /* 0x010fea0003900000 */
[----:B------:R-:W4:Y:S02]  /*1aee0*/  @!P0 SYNCS.PHASECHK.TRANS64 P0, [R3+URZ+0x19c80], R2 ;  /* 0x019c8002030085a7 */ /* 0x000f24000800007f */
[----:B----4-:R-:W-:Y:S05]  /*1aef0*/  @!P0 BRA `(.L_x_569) ;  /* 0xfffffffc00f08947 */ /* 0x010fea000383ffff */
[----:B------:R-:W-:Y:S05]  /*1af00*/  BRA `(.L_x_570) ;  /* 0xffffffe000747947 */ /* 0x000fea000383ffff */
.L_x_656:
        /* <DEDUP_REMOVED lines=15> */
.L_x_2300:


//--------------------- .text._ZN7cutlass13device_kernelIN5flash11enable_sm90INS1_16FlashAttnFwdSm90INS1_25CollectiveMainloopFwdSm90ILi2EN4cute5tupleIJNS5_1CILi1EEES8_S8_EEENS6_IJNS7_ILi192EEENS7_ILi128EEENS7_ILi96EEEEEELi96ENS_12float_e4m3_tEfNS_4arch4Sm90ELb0ELb1ELb1ELb0ELb0ELb0ELb0ELb1ELb1ELb1ELb0ELb0EEENS1_21CollectiveEpilogueFwdINS6_IJSA_SC_SB_EEES9_NS_10bfloat16_tESG_Li384ELb0ELb1ELb0ELb1EEENS1_30DynamicPersistentTileSchedulerILi384ELi128ELb0ELb1ELb1EEEEEEEEEvNT_6ParamsE --------------------------
	.section	.text._ZN7cutlass13device_kernelIN5flash11enable_sm90INS1_16FlashAttnFwdSm90INS1_25CollectiveMainloopFwdSm90ILi2EN4cute5tupleIJNS5_1CILi1EEES8_S8_EEENS6_IJNS7_ILi192EEENS7_ILi128EEENS7_ILi96EEEEEELi96ENS_12float_e4m3_tEfNS_4arch4Sm90ELb0ELb1ELb1ELb0ELb0ELb0ELb0ELb1ELb1ELb1ELb0ELb0EEENS1_21CollectiveEpilogueFwdINS6_IJSA_SC_SB_EEES9_NS_10bfloat16_tESG_Li384ELb0ELb1ELb0ELb1EEENS1_30DynamicPersistentTileSchedulerILi384ELi128ELb0ELb1ELb1EEEEEEEEEvNT_6ParamsE,"ax",@progbits
	.align	128
.text._ZN7cutlass13device_kernelIN5flash11enable_sm90INS1_16FlashAttnFwdSm90INS1_25CollectiveMainloopFwdSm90ILi2EN4cute5tupleIJNS5_1CILi1EEES8_S8_EEENS6_IJNS7_ILi192EEENS7_ILi128EEENS7_ILi96EEEEEELi96ENS_12float_e4m3_tEfNS_4arch4Sm90ELb0ELb1ELb1ELb0ELb0ELb0ELb0ELb1ELb1ELb1ELb0ELb0EEENS1_21CollectiveEpilogueFwdINS6_IJSA_SC_SB_EEES9_NS_10bfloat16_tESG_Li384ELb0ELb1ELb0ELb1EEENS1_30DynamicPersistentTileSchedulerILi384ELi128ELb0ELb1ELb1EEEEEEEEEvNT_6ParamsE:
        .type           _ZN7cutlass13device_kernelIN5flash11enable_sm90INS1_16FlashAttnFwdSm90INS1_25CollectiveMainloopFwdSm90ILi2EN4cute5tupleIJNS5_1CILi1EEES8_S8_EEENS6_IJNS7_ILi192EEENS7_ILi128EEENS7_ILi96EEEEEELi96ENS_12float_e4m3_tEfNS_4arch4Sm90ELb0ELb1ELb1ELb0ELb0ELb0ELb0ELb1ELb1ELb1ELb0ELb0EEENS1_21CollectiveEpilogueFwdINS6_IJSA_SC_SB_EEES9_NS_10bfloat16_tESG_Li384ELb0ELb1ELb0ELb1EEENS1_30DynamicPersistentTileSchedulerILi384ELi128ELb0ELb1ELb1EEEEEEEEEvNT_6ParamsE,@function
        .size           _ZN7cutlass13device_kernelIN5flash11enable_sm90INS1_16FlashAttnFwdSm90INS1_25CollectiveMainloopFwdSm90ILi2EN4cute5tupleIJNS5_1CILi1EEES8_S8_EEENS6_IJNS7_ILi192EEENS7_ILi128EEENS7_ILi96EEEEEELi96ENS_12float_e4m3_tEfNS_4arch4Sm90ELb0ELb1ELb1ELb0ELb0ELb0ELb0ELb1ELb1ELb1ELb0ELb0EEENS1_21CollectiveEpilogueFwdINS6_IJSA_SC_SB_EEES9_NS_10bfloat16_tESG_Li384ELb0ELb1ELb0ELb1EEENS1_30DynamicPersistentTileSchedulerILi384ELi128ELb0ELb1ELb1EEEEEEEEEvNT_6ParamsE,(.L_x_2301 - _ZN7cutlass13device_kernelIN5flash11enable_sm90INS1_16FlashAttnFwdSm90INS1_25CollectiveMainloopFwdSm90ILi2EN4cute5tupleIJNS5_1CILi1EEES8_S8_EEENS6_IJNS7_ILi192EEENS7_ILi128EEENS7_ILi96EEEEEELi96ENS_12float_e4m3_tEfNS_4arch4Sm90ELb0ELb1ELb1ELb0ELb0ELb0ELb0ELb1ELb1ELb1ELb0ELb0EEENS1_21CollectiveEpilogueFwdINS6_IJSA_SC_SB_EEES9_NS_10bfloat16_tESG_Li384ELb0ELb1ELb0ELb1EEENS1_30DynamicPersistentTileSchedulerILi384ELi128ELb0ELb1ELb1EEEEEEEEEvNT_6ParamsE)
        .other          _ZN7cutlass13device_kernelIN5flash11enable_sm90INS1_16FlashAttnFwdSm90INS1_25CollectiveMainloopFwdSm90ILi2EN4cute5tupleIJNS5_1CILi1EEES8_S8_EEENS6_IJNS7_ILi192EEENS7_ILi128EEENS7_ILi96EEEEEELi96ENS_12float_e4m3_tEfNS_4arch4Sm90ELb0ELb1ELb1ELb0ELb0ELb0ELb0ELb1ELb1ELb1ELb0ELb0EEENS1_21CollectiveEpilogueFwdINS6_IJSA_SC_SB_EEES9_NS_10bfloat16_tESG_Li384ELb0ELb1ELb0ELb1EEENS1_30DynamicPersistentTileSchedulerILi384ELi128ELb0ELb1ELb1EEEEEEEEEvNT_6ParamsE,@"STO_CUDA_ENTRY STV_DEFAULT"
_ZN7cutlass13device_kernelIN5flash11enable_sm90INS1_16FlashAttnFwdSm90INS1_25CollectiveMainloopFwdSm90ILi2EN4cute5tupleIJNS5_1CILi1EEES8_S8_EEENS6_IJNS7_ILi192EEENS7_ILi128EEENS7_ILi96EEEEEELi96ENS_12float_e4m3_tEfNS_4arch4Sm90ELb0ELb1ELb1ELb0ELb0ELb0ELb0ELb1ELb1ELb1ELb0ELb0EEENS1_21CollectiveEpilogueFwdINS6_IJSA_SC_SB_EEES9_NS_10bfloat16_tESG_Li384ELb0ELb1ELb0ELb1EEENS1_30DynamicPersistentTileSchedulerILi384ELi128ELb0ELb1ELb1EEEEEEEEEvNT_6ParamsE:
        /* <DEDUP_REMOVED lines=18> */
.L_x_658:
[----:B------:R-:W-:Y:S05]  /*0120*/  BSYNC B0 ;  /* 0x0000000000007941 */ /* 0x000fea0003800000 */
.L_x_657:
        /* <DEDUP_REMOVED lines=41> */
.L_x_659:
        /* <DEDUP_REMOVED lines=22> */
.L_x_660:
        /* <DEDUP_REMOVED lines=18> */
.L_x_661:
        /* <DEDUP_REMOVED lines=22> */
.L_x_662:
        /* <DEDUP_REMOVED lines=22> */
.L_x_663:
[----:B------:R-:W-:Y:S01]  /*0900*/  PLOP3.LUT P0, PT, PT, PT, UP0, 0x80, 0x0 ;  /* 0x000000000000781c */ /* 0x000fe20003f0f008 */
[----:B------:R-:W-:Y:S01]  /*0910*/  UMOV UR42, 0x1 ;  /* 0x00000001002a7882 */ /* 0x000fe20000000000 */
[----:B------:R-:W-:Y:S01]  /*0920*/  NOP ;  /* 0x0000000000007918 */ /* 0x000fe20000000000 */
[----:B------:R-:W-:Y:S01]  /*0930*/  USEL UR42, UR42, 0x2, !UP0 ;  /* 0x000000022a2a7887 */ /* 0x000fe2000c000000 */
[----:B------:R-:W-:Y:S01]  /*0940*/  ULDC.64 UR46, c[0x0][0x208] ;  /* 0x00008200002e7ab9 */ /* 0x000fe20000000a00 */
[----:B012-4-:R-:W-:Y:S08]  /*0950*/  BAR.SYNC.DEFER_BLOCKING 0x0 ;  /* 0x0000000000007b1d */ /* 0x017ff00000010000 */
[----:B------:R-:W-:Y:S05]  /*0960*/  @!P0 BRA `(.L_x_664) ;  /* 0x0000010000ac8947 */ /* 0x000fea0003800000 */
.L_x_665:
[----:B------:R-:W-:-:S08]  /*0970*/  NOP ;  /* 0x0000000000007918 */ /* 0x000fd00000000000 */
[----:B------:R-:W0:Y:S02]  /*0980*/  USETMAXREG.TRY_ALLOC.CTAPOOL UP0, 0xa0 ;  /* 0x000000a0000079c8 */ /* 0x000e240008000600 */
[----:B0-----:R-:W-:-:S13]  /*0990*/  PLOP3.LUT P0, PT, PT, PT, UP0, 0x80, 0x0 ;  /* 0x000000000000781c */ /* 0x001fda0003f0f008 */
[----:B------:R-:W-:Y:S05]  /*09a0*/  @!P0 BRA `(.L_x_665) ;  /* 0xfffffffc00f08947 */ /* 0x000fea000383ffff */
[----:B------:R-:W0:Y:S08]  /*09b0*/  S2UR UR4, SR_CTAID.X ;  /* 0x00000000000479c3 */ /* 0x000e300000002500 */
[----:B------:R-:W-:Y:S08]  /*09c0*/  BAR.ARV 0x4, 0x200 ;  /* 0x0108000000007b1d */ /* 0x000ff00000002000 */
[----:B------:R-:W0:Y:S08]  /*09d0*/  LDC R0, c[0x0][0xc38] ;  /* 0x00030e00ff007b82 */ /* 0x000e300000000800 */
[----:B------:R-:W-:Y:S06]  /*09e0*/  BAR.ARV 0x8, 0x200 ;  /* 0x0208000000007b1d */ /* 0x000fec0000002000 */
        /* <DEDUP_REMOVED lines=10> */
[CC--:B------:R-:W-:Y:S02]  /*0a90*/  LEA.HI R2, R0.reuse, R10.reuse, RZ, 0x4 ;  /* 0x0000000a00027211 */ /* 0x0c0fe400078f20ff */
        /* <DEDUP_REMOVED lines=37> */
[----:B------:R-:W-:Y:S01]  /*0cf0*/  IMAD R156, R4, 0x40, R7 ;  /* 0x00000040049c7824 */ /* 0x000fe200078e0207 */
[----:B------:R-:W-:Y:S01]  /*0d00*/  SHF.R.S32.HI R2, RZ, 0x1f, R22 ;  /* 0x0000001fff027819 */ /* 0x000fe20000011416 */
[----:B------:R-:W-:Y:S01]  /*0d10*/  IMAD.IADD R3, R152, 0x1, -R3 ;  /* 0x0000000198037824 */ /* 0x000fe200078e0a03 */
[----:B------:R-:W-:Y:S01]  /*0d20*/  SHF.R.S32.HI R0, RZ, 0x1f, R23 ;  /* 0x0000001fff007819 */ /* 0x000fe20000011417 */
[----:B------:R-:W-:Y:S02]  /*0d30*/  IMAD.IADD R16, R154, 0x1, -R5 ;  /* 0x000000019a107824 */ /* 0x000fe400078e0a05 */
[----:B------:R-:W-:-:S07]  /*0d40*/  IMAD R17, R3, 0x8, R156 ;  /* 0x0000000803117824 */ /* 0x000fce00078e029c */
.L_x_758:
[----:B------:R-:W-:Y:S01]  /*0d50*/  ULDC UR5, c[0x0][0xc60] ;  /* 0x0003180000057ab9 */ /* 0x000fe20000000800 */
[----:B------:R-:W-:Y:S01]  /*0d60*/  UMOV UR8, UR4 ;  /* 0x0000000400087c82 */ /* 0x000fe20008000000 */
[----:B------:R-:W-:-:S11]  /*0d70*/  UISETP.NE.AND UP0, UPT, UR5, 0x1, UPT ;  /* 0x000000010500788c */ /* 0x000fd6000bf05270 */
[----:B------:R-:W-:Y:S01]  /*0d80*/  @UP0 ULDC UR6, c[0x0][0xc64] ;  /* 0x0003190000060ab9 */ /* 0x000fe20000000800 */
[----:B------:R-:W-:Y:S01]  /*0d90*/  @UP0 ULDC UR9, c[0x0][0xc68] ;  /* 0x00031a0000090ab9 */ /* 0x000fe20000000800 */
[----:B------:R-:W-:-:S04]  /*0da0*/  UIMAD.WIDE.U32 UR6, UR4, UR6, URZ ;  /* 0x00000006040672a5 */ /* 0x000fc8000f8e003f */
[----:B------:R-:W-:-:S03]  /*0db0*/  @UP0 USHF.R.U32.HI UR8, URZ, UR9, UR7 ;  /* 0x000000093f080299 */ /* 0x000fc60008011607 */
[----:B------:R-:W-:Y:S02]  /*0dc0*/  ULDC UR6, c[0x0][0xc78] ;  /* 0x00031e0000067ab9 */ /* 0x000fe40000000800 */
[----:B------:R-:W-:Y:S02]  /*0dd0*/  UISETP.GE.AND UP0, UPT, UR8, UR6, UPT ;  /* 0x000000060800728c */ /* 0x000fe4000bf06270 */
[----:B------:R-:W-:-:S04]  /*0de0*/  UIADD3 UR6, -UR8, URZ, URZ ;  /* 0x0000003f08067290 */ /* 0x000fc8000fffe13f */
[----:B------:R-:W-:Y:S01]  /*0df0*/  PLOP3.LUT P0, PT, PT, PT, UP0, 0x80, 0x0 ;  /* 0x000000000000781c */ /* 0x000fe20003f0f008 */
[----:B------:R-:W-:-:S12]  /*0e00*/  UIMAD UR9, UR5, UR6, UR4 ;  /* 0x00000006050972a4 */ /* 0x000fd8000f8e0204 */
[----:B01234-:R-:W-:Y:S05]  /*0e10*/  @!P0 BRA `(.L_x_666) ;  /* 0x0000000000208947 */ /* 0x01ffea0003800000 */
[----:B------:R-:W-:Y:S01]  /*0e20*/  ULDC UR7, c[0x0][0xc6c] ;  /* 0x00031b0000077ab9 */ /* 0x000fe20000000800 */
[----:B------:R-:W-:Y:S01]  /*0e30*/  UMOV UR6, UR9 ;  /* 0x0000000900067c82 */ /* 0x000fe20008000000 */
[----:B------:R-:W-:-:S11]  /*0e40*/  UISETP.NE.AND UP0, UPT, UR7, 0x1, UPT ;  /* 0x000000010700788c */ /* 0x000fd6000bf05270 */
[----:B------:R-:W-:Y:S02]  /*0e50*/  @UP0 ULDC.64 UR10, c[0x0][0xc70] ;  /* 0x00031c00000a0ab9 */ /* 0x000fe40000000a00 */
[----:B------:R-:W-:-:S04]  /*0e60*/  UIMAD.WIDE.U32 UR4, UR9, UR10, URZ ;  /* 0x0000000a090472a5 */ /* 0x000fc8000f8e003f */
[----:B------:R-:W-:-:S04]  /*0e70*/  @UP0 USHF.R.U32.HI UR6, URZ, UR11, UR5 ;  /* 0x0000000b3f060299 */ /* 0x000fc80008011605 */
[----:B------:R-:W-:Y:S01]  /*0e80*/  UIMAD UR4, UR6, UR7, URZ ;  /* 0x00000007060472a4 */ /* 0x000fe2000f8e023f */
[----:B------:R-:W-:Y:S11]  /*0e90*/  BRA `(.L_x_667) ;  /* 0x00000000001c7947 */ /* 0x000ff60003800000 */
.L_x_666:
[----:B------:R-:W-:Y:S01]  /*0ea0*/  ULDC UR7, c[0x0][0xc54] ;  /* 0x0003150000077ab9 */ /* 0x000fe20000000800 */
[----:B------:R-:W-:Y:S01]  /*0eb0*/  UMOV UR6, UR9 ;  /* 0x0000000900067c82 */ /* 0x000fe20008000000 */
[----:B------:R-:W-:-:S11]  /*0ec0*/  UISETP.NE.AND UP0, UPT, UR7, 0x1, UPT ;  /* 0x000000010700788c */ /* 0x000fd6000bf05270 */
[----:B------:R-:W-:Y:S02]  /*0ed0*/  @UP0 ULDC.64 UR10, c[0x0][0xc58] ;  /* 0x00031600000a0ab9 */ /* 0x000fe40000000a00 */
[----:B------:R-:W-:-:S04]  /*0ee0*/  UIMAD.WIDE.U32 UR4, UR9, UR10, URZ ;  /* 0x0000000a090472a5 */ /* 0x000fc8000f8e003f */
[----:B------:R-:W-:-:S04]  /*0ef0*/  @UP0 USHF.R.U32.HI UR6, URZ, UR11, UR5 ;  /* 0x0000000b3f060299 */ /* 0x000fc80008011605 */
[----:B------:R-:W-:-:S12]  /*0f00*/  UIMAD UR4, UR6, UR7, URZ ;  /* 0x00000007060472a4 */ /* 0x000fd8000f8e023f */
.L_x_667:
[----:B------:R-:W-:Y:S01]  /*0f10*/  ULOP3.LUT UR6, URZ, UR6, URZ, 0x33, !UPT ;  /* 0x000000063f067292 */ /* 0x000fe2000f8e333f */
[----:B------:R-:W-:Y:S01]  /*0f20*/  ULDC UR7, c[0x0][0x448] ;  /* 0x0001120000077ab9 */ /* 0x000fe20000000800 */
[----:B------:R-:W-:Y:S01]  /*0f30*/  ULDC UR5, c[0x0][0xc3c] ;  /* 0x00030f0000057ab9 */ /* 0x000fe20000000800 */
[----:B------:R-:W-:Y:S02]  /*0f40*/  UISETP.NE.AND UP1, UPT, UR7, 0x1, UPT ;  /* 0x000000010700788c */ /* 0x000fe4000bf25270 */
[----:B------:R-:W-:Y:S01]  /*0f50*/  UIADD3 UR6, UR6, UR5, URZ ;  /* 0x0000000506067290 */ /* 0x000fe2000fffe03f */
[----:B------:R-:W-:Y:S01]  /*0f60*/  ULDC.64 UR10, c[0x0][0x418] ;  /* 0x00010600000a7ab9 */ /* 0x000fe20000000a00 */
[----:B------:R-:W-:Y:S01]  /*0f70*/  UIADD3 UR4, UR9, -UR4, URZ ;  /* 0x8000000409047290 */ /* 0x000fe2000fffe03f */
[----:B------:R-:W-:Y:S01]  /*0f80*/  ULDC UR41, c[0x0][0xc48] ;  /* 0x0003120000297ab9 */ /* 0x000fe20000000800 */
[----:B------:R-:W-:Y:S02]  /*0f90*/  UISETP.NE.U32.AND UP0, UPT, UR10, URZ, UPT ;  /* 0x0000003f0a00728c */ /* 0x000fe4000bf05070 */
[----:B------:R-:W-:-:S02]  /*0fa0*/  UIMAD UR38, UR6, 0xc0, URZ ;  /* 0x000000c0062678a4 */ /* 0x000fc4000f8e023f */
[----:B------:R-:W-:Y:S01]  /*0fb0*/  UISETP.NE.AND UP2, UPT, UR41, 0x1, UPT ;  /* 0x000000012900788c */ /* 0x000fe2000bf45270 */
[----:B------:R-:W-:Y:S01]  /*0fc0*/  ULDC UR13, c[0x0][0xc54] ;  /* 0x00031500000d7ab9 */ /* 0x000fe20000000800 */
[----:B------:R-:W-:Y:S02]  /*0fd0*/  UISETP.NE.AND.EX UP0, UPT, UR11, URZ, UPT, UP0 ;  /* 0x0000003f0b00728c */ /* 0x000fe4000bf05300 */
[----:B------:R-:W-:Y:S02]  /*0fe0*/  UIADD3 UR10, UR38, 0xbf, URZ ;  /* 0x000000bf260a7890 */ /* 0x000fe4000fffe03f */
[----:B------:R-:W-:Y:S01]  /*0ff0*/  UIMAD UR13, UR8, UR13, UR4 ;  /* 0x0000000d080d72a4 */ /* 0x000fe2000f8e0204 */
[----:B------:R-:W-:Y:S01]  /*1000*/  ULDC UR40, c[0x0][0x424] ;  /* 0x0001090000287ab9 */ /* 0x000fe20000000800 */
[----:B------:R-:W-:Y:S01]  /*1010*/  ULDC UR50, c[0x0][0x288] ;  /* 0x0000a20000327ab9 */ /* 0x000fe20000000800 */
[----:B------:R-:W-:Y:S01]  /*1020*/  ULDC.64 UR4, c[0x0][0x9e0] ;  /* 0x0002780000047ab9 */ /* 0x000fe20000000a00 */
[----:B------:R-:W-:Y:S01]  /*1030*/  @UP1 ULDC UR8, c[0x0][0x44c] ;  /* 0x0001130000081ab9 */ /* 0x000fe20000000800 */
[----:B------:R-:W-:-:S02]  /*1040*/  UIADD3 UR11, -UR50, 0x1, URZ ;  /* 0x00000001320b7890 */ /* 0x000fc4000fffe13f */
[----:B------:R-:W-:Y:S02]  /*1050*/  UISETP.GE.AND UP3, UPT, UR5, 0x1, UPT ;  /* 0x000000010500788c */ /* 0x000fe4000bf66270 */
[----:B------:R-:W-:Y:S02]  /*1060*/  USEL UR40, UR40, 0x1, UP0 ;  /* 0x0000000128287887 */ /* 0x000fe40008000000 */
[----:B------:R-:W-:Y:S01]  /*1070*/  UIMAD.WIDE.U32 UR8, UR10, UR8, URZ ;  /* 0x000000080a0872a5 */ /* 0x000fe2000f8e003f */
[----:B------:R-:W-:Y:S01]  /*1080*/  ULDC UR12, c[0x0][0x2f0] ;  /* 0x0000bc00000c7ab9 */ /* 0x000fe20000000800 */
[----:B------:R-:W-:Y:S01]  /*1090*/  @UP1 ULDC UR15, c[0x0][0x450] ;  /* 0x00011400000f1ab9 */ /* 0x000fe20000000800 */
[----:B------:R-:W-:Y:S01]  /*10a0*/  @UP2 ULDC UR6, c[0x0][0xc4c] ;  /* 0x0003130000062ab9 */ /* 0x000fe20000000800 */
[----:B------:R-:W-:Y:S01]  /*10b0*/  UIMAD UR11, UR40, UR12, UR11 ;  /* 0x0000000c280b72a4 */ /* 0x000fe2000f8e020b */
[----:B------:R-:W-:Y:S01]  /*10c0*/  PLOP3.LUT P1, PT, PT, PT, UP3, 0x80, 0x0 ;  /* 0x000000000000781c */ /* 0x000fe20003f2f038 */
[----:B------:R-:W-:-:S02]  /*10d0*/  @UP1 USHF.R.U32.HI UR10, URZ, UR15, UR9 ;  /* 0x0000000f3f0a1299 */ /* 0x000fc40008011609 */
[----:B------:R-:W-:Y:S01]  /*10e0*/  UIMAD.WIDE.U32 UR6, UR13, UR6, URZ ;  /* 0x000000060d0672a5 */ /* 0x000fe2000f8e003f */
[----:B------:R-:W-:Y:S01]  /*10f0*/  @UP2 ULDC UR14, c[0x0][0xc50] ;  /* 0x00031400000e2ab9 */ /* 0x000fe20000000800 */
[----:B------:R-:W-:Y:S01]  /*1100*/  UIADD3 UR10, UR11, UR10, URZ ;  /* 0x0000000a0b0a7290 */ /* 0x000fe2000fffe03f */
[----:B------:R-:W-:Y:S01]  /*1110*/  UMOV UR39, UR13 ;  /* 0x0000000d00277c82 */ /* 0x000fe20008000000 */
[----:B------:R-:W-:Y:S02]  /*1120*/  @UP2 USHF.R.U32.HI UR39, URZ, UR14, UR7 ;  /* 0x0000000e3f272299 */ /* 0x000fe40008011607 */
[----:B------:R-:W-:Y:S02]  /*1130*/  UIADD3 UR4, UR10, UR4, URZ ;  /* 0x000000040a047290 */ /* 0x000fe4000fffe03f */
[----:B------:R-:W-:-:S04]  /*1140*/  UIADD3 UR6, -UR39, URZ, URZ ;  /* 0x0000003f27067290 */ /* 0x000fc8000fffe13f */
[----:B------:R-:W-:Y:S01]  /*1150*/  UIMAD UR41, UR41, UR6, UR13 ;  /* 0x00000006292972a4 */ /* 0x000fe2000f8e020d */
[----:B------:R-:W-:Y:S01]  /*1160*/  IMAD.U32 R0, RZ, RZ, UR4 ;  /* 0x00000004ff007e24 */ /* 0x000fe2000f8e00ff */
[----:B------:R-:W-:Y:S10]  /*1170*/  @!P1 BRA `(.L_x_668) ;  /* 0x0000000000409947 */ /* 0x000ff40003800000 */
[----:B------:R-:W-:Y:S01]  /*1180*/  ISETP.LT.AND P0, PT, RZ, UR10, PT ;  /* 0x0000000aff007c0c */ /* 0x000fe2000bf01270 */
[----:B------:R-:W-:-:S12]  /*1190*/  UIADD3 UR4, UR10, -0x1, URZ ;  /* 0xffffffff0a047890 */ /* 0x000fd8000fffe03f */
[----:B------:R-:W-:Y:S05]  /*11a0*/  @P0 BRA `(.L_x_669) ;  /* 0x00000000001c0947 */ /* 0x000fea0003800000 */
[----:B------:R-:W-:Y:S02]  /*11b0*/  UISETP.NE.AND UP0, UPT, UR5, 0x1, UPT ;  /* 0x000000010500788c */ /* 0x000fe4000bf05270 */
[----:B------:R-:W-:-:S09]  /*11c0*/  UIADD3 UR4, -UR10, URZ, URZ ;  /* 0x0000003f0a047290 */ /* 0x000fd2000fffe13f */
[----:B------:R-:W-:Y:S02]  /*11d0*/  @UP0 ULDC.64 UR8, c[0x0][0x9e8] ;  /* 0x00027a0000080ab9 */ /* 0x000fe40000000a00 */
[----:B------:R-:W-:-:S04]  /*11e0*/  UIMAD.WIDE.U32 UR6, UR4, UR8, URZ ;  /* 0x00000008040672a5 */ /* 0x000fc8000f8e003f */
[----:B------:R-:W-:-:S04]  /*11f0*/  @UP0 USHF.R.U32.HI UR4, URZ, UR9, UR7 ;  /* 0x000000093f040299 */ /* 0x000fc80008011607 */
[----:B------:R-:W-:Y:S01]  /*1200*/  ULOP3.LUT UR4, URZ, UR4, URZ, 0x33, !UPT ;  /* 0x000000043f047292 */ /* 0x000fe2000f8e333f */
[----:B------:R-:W-:Y:S11]  /*1210*/  BRA `(.L_x_670) ;  /* 0x0000000000107947 */ /* 0x000ff60003800000 */
.L_x_669:
[----:B------:R-:W-:-:S11]  /*1220*/  UISETP.NE.AND UP0, UPT, UR5, 0x1, UPT ;  /* 0x000000010500788c */ /* 0x000fd6000bf05270 */
[----:B------:R-:W-:Y:S02]  /*1230*/  @UP0 ULDC.64 UR8, c[0x0][0x9e8] ;  /* 0x00027a0000080ab9 */ /* 0x000fe40000000a00 */
[----:B------:R-:W-:-:S04]  /*1240*/  UIMAD.WIDE.U32 UR6, UR4, UR8, URZ ;  /* 0x00000008040672a5 */ /* 0x000fc8000f8e003f */
[----:B------:R-:W-:-:S12]  /*1250*/  @UP0 USHF.R.U32.HI UR4, URZ, UR9, UR7 ;  /* 0x000000093f040299 */ /* 0x000fd80008011607 */
.L_x_670:
[----:B------:R-:W-:-:S06]  /*1260*/  UIMAD UR4, UR4, UR5, UR5 ;  /* 0x00000005040472a4 */ /* 0x000fcc000f8e0205 */
[----:B------:R-:W-:-:S07]  /*1270*/  VIMNMX R0, R0, UR4, PT ;  /* 0x0000000400007c48 */ /* 0x000fce000bfe0100 */
.L_x_668:
[----:B------:R-:W-:Y:S01]  /*1280*/  UIMAD UR4, UR40, UR12, 0x7f ;  /* 0x0000007f280474a4 */ /* 0x000fe2000f8e020c */
[----:B------:R-:W-:Y:S01]  /*1290*/  VIADD R0, R0, 0x7f ;  /* 0x0000007f00007836 */ /* 0x000fe20000000000 */
[----:B------:R-:W-:Y:S01]  /*12a0*/  @UP1 ULDC UR6, c[0x0][0x44c] ;  /* 0x0001130000061ab9 */ /* 0x000fe20000000800 */
[----:B------:R-:W-:Y:S01]  /*12b0*/  @UP1 ULDC UR10, c[0x0][0x450] ;  /* 0x00011400000a1ab9 */ /* 0x000fe20000000800 */
[----:B------:R-:W-:Y:S02]  /*12c0*/  USHF.R.S32.HI UR8, URZ, 0x1f, UR4 ;  /* 0x0000001f3f087899 */ /* 0x000fe40008011404 */
[----:B------:R-:W-:Y:S01]  /*12d0*/  UIMAD.WIDE.U32 UR6, UR38, UR6, URZ ;  /* 0x00000006260672a5 */ /* 0x000fe2000f8e003f */
[----:B------:R-:W-:Y:S01]  /*12e0*/  SHF.R.S32.HI R3, RZ, 0x1f, R0 ;  /* 0x0000001fff037819 */ /* 0x000fe20000011400 */
[----:B------:R-:W-:Y:S01]  /*12f0*/  UMOV UR9, UR38 ;  /* 0x0000002600097c82 */ /* 0x000fe20008000000 */
[----:B------:R-:W-:Y:S02]  /*1300*/  ULEA.HI UR8, UR8, UR4, URZ, 0x7 ;  /* 0x0000000408087291 */ /* 0x000fe4000f8f383f */
[----:B------:R-:W-:Y:S01]  /*1310*/  @UP1 USHF.R.U32.HI UR9, URZ, UR10, UR7 ;  /* 0x0000000a3f091299 */ /* 0x000fe20008011607 */
[----:B------:R-:W-:Y:S01]  /*1320*/  LEA.HI R3, R3, R0, RZ, 0x7 ;  /* 0x0000000003037211 */ /* 0x000fe200078f38ff */
[----:B------:R-:W-:-:S02]  /*1330*/  UIMAD UR50, UR40, UR12, -UR50 ;  /* 0x0000000c283272a4 */ /* 0x000fc4000f8e0a32 */
[----:B------:R-:W-:Y:S01]  /*1340*/  USHF.R.S32.HI UR8, URZ, 0x7, UR8 ;  /* 0x000000073f087899 */ /* 0x000fe20008011408 */
[----:B------:R-:W-:Y:S01]  /*1350*/  SHF.R.S32.HI R3, RZ, 0x7, R3 ;  /* 0x00000007ff037819 */ /* 0x000fe20000011403 */
[----:B------:R-:W-:-:S03]  /*1360*/  UIADD3 UR4, UR50, UR9, URZ ;  /* 0x0000000932047290 */ /* 0x000fc6000fffe03f */
[----:B------:R-:W-:Y:S01]  /*1370*/  ULDC UR9, c[0x0][0x9dc] ;  /* 0x0002770000097ab9 */ /* 0x000fe20000000800 */
[----:B------:R-:W-:Y:S01]  /*1380*/  VIMNMX R88, R3, UR8, PT ;  /* 0x0000000803587c48 */ /* 0x000fe2000bfe0100 */
[----:B------:R-:W-:Y:S01]  /*1390*/  UIADD3 UR9, UR4, -UR9, URZ ;  /* 0x8000000904097290 */ /* 0x000fe2000fffe03f */
[----:B------:R-:W-:Y:S11]  /*13a0*/  @!P1 BRA `(.L_x_671) ;  /* 0x0000000000449947 */ /* 0x000ff60003800000 */
[----:B------:R-:W-:-:S06]  /*13b0*/  UISETP.GT.AND UP0, UPT, UR4, -0x1, UPT ;  /* 0xffffffff0400788c */ /* 0x000fcc000bf04270 */
[----:B------:R-:W-:-:S13]  /*13c0*/  PLOP3.LUT P0, PT, PT, PT, UP0, 0x80, 0x0 ;  /* 0x000000000000781c */ /* 0x000fda0003f0f008 */
[----:B------:R-:W-:Y:S05]  /*13d0*/  @P0 BRA `(.L_x_672) ;  /* 0x00000000001c0947 */ /* 0x000fea0003800000 */
[----:B------:R-:W-:Y:S02]  /*13e0*/  UISETP.NE.AND UP0, UPT, UR5, 0x1, UPT ;  /* 0x000000010500788c */ /* 0x000fe4000bf05270 */
[----:B------:R-:W-:-:S09]  /*13f0*/  ULOP3.LUT UR4, URZ, UR4, URZ, 0x33, !UPT ;  /* 0x000000043f047292 */ /* 0x000fd2000f8e333f */
[----:B------:R-:W-:Y:S02]  /*1400*/  @UP0 ULDC.64 UR10, c[0x0][0x9e8] ;  /* 0x00027a00000a0ab9 */ /* 0x000fe40000000a00 */
[----:B------:R-:W-:-:S04]  /*1410*/  UIMAD.WIDE.U32 UR6, UR4, UR10, URZ ;  /* 0x0000000a040672a5 */ /* 0x000fc8000f8e003f */
[----:B------:R-:W-:-:S04]  /*1420*/  @UP0 USHF.R.U32.HI UR4, URZ, UR11, UR7 ;  /* 0x0000000b3f040299 */ /* 0x000fc80008011607 */
[----:B------:R-:W-:Y:S01]  /*1430*/  ULOP3.LUT UR4, URZ, UR4, URZ, 0x33, !UPT ;  /* 0x000000043f047292 */ /* 0x000fe2000f8e333f */
[----:B------:R-:W-:Y:S11]  /*1440*/  BRA `(.L_x_673) ;  /* 0x0000000000107947 */ /* 0x000ff60003800000 */
.L_x_672:
[----:B------:R-:W-:-:S11]  /*1450*/  UISETP.NE.AND UP0, UPT, UR5, 0x1, UPT ;  /* 0x000000010500788c */ /* 0x000fd6000bf05270 */
[----:B------:R-:W-:Y:S02]  /*1460*/  @UP0 ULDC.64 UR10, c[0x0][0x9e8] ;  /* 0x00027a00000a0ab9 */ /* 0x000fe40000000a00 */
[----:B------:R-:W-:-:S04]  /*1470*/  UIMAD.WIDE.U32 UR6, UR4, UR10, URZ ;  /* 0x0000000a040672a5 */ /* 0x000fc8000f8e003f */
[----:B------:R-:W-:-:S12]  /*1480*/  @UP0 USHF.R.U32.HI UR4, URZ, UR11, UR7 ;  /* 0x0000000b3f040299 */ /* 0x000fd80008011607 */
.L_x_673:
[----:B------:R-:W-:-:S04]  /*1490*/  UIMAD UR4, UR4, UR5, URZ ;  /* 0x00000005040472a4 */ /* 0x000fc8000f8e023f */
[----:B------:R-:W-:-:S04]  /*14a0*/  UISETP.LT.AND UP0, UPT, UR9, UR4, UPT ;  /* 0x000000040900728c */ /* 0x000fc8000bf01270 */
[----:B------:R-:W-:-:S12]  /*14b0*/  USEL UR9, UR9, UR4, !UP0 ;  /* 0x0000000409097287 */ /* 0x000fd8000c000000 */
.L_x_671:
[----:B------:R-:W-:Y:S01]  /*14c0*/  USHF.R.S32.HI UR4, URZ, 0x1f, UR9 ;  /* 0x0000001f3f047899 */ /* 0x000fe20008011409 */
[----:B------:R-:W-:Y:S01]  /*14d0*/  PLOP3.LUT P0, PT, PT, PT, PT, 0x80, 0x0 ;  /* 0x000000000000781c */ /* 0x000fe20003f0f070 */
[----:B------:R-:W-:Y:S01]  /*14e0*/  IMAD.MOV.U32 R2, RZ, RZ, RZ ;  /* 0x000000ffff027224 */ /* 0x000fe200078e00ff */
[----:B------:R-:W-:Y:S01]  /*14f0*/  CS2R R134, SRZ ;  /* 0x0000000000867805 */ /* 0x000fe2000001ff00 */
[----:B------:R-:W-:Y:S01]  /*1500*/  ULEA.HI UR4, UR4, UR9, URZ, 0x7 ;  /* 0x0000000904047291 */ /* 0x000fe2000f8f383f */
[----:B------:R-:W-:Y:S01]  /*1510*/  IMAD.MOV.U32 R0, RZ, RZ, RZ ;  /* 0x000000ffff007224 */ /* 0x000fe200078e00ff */
[----:B------:R-:W-:Y:S02]  /*1520*/  CS2R R6, SRZ ;  /* 0x0000000000067805 */ /* 0x000fe4000001ff00 */
[----:B------:R-:W-:Y:S01]  /*1530*/  CS2R R132, SRZ ;  /* 0x0000000000847805 */ /* 0x000fe2000001ff00 */
[----:B------:R-:W-:Y:S01]  /*1540*/  USHF.R.S32.HI UR4, URZ, 0x7, UR4 ;  /* 0x000000073f047899 */ /* 0x000fe20008011404 */
[----:B------:R-:W-:-:S02]  /*1550*/  CS2R R8, SRZ ;  /* 0x0000000000087805 */ /* 0x000fc4000001ff00 */
[----:B------:R-:W-:Y:S02]  /*1560*/  CS2R R126, SRZ ;  /* 0x00000000007e7805 */ /* 0x000fe4000001ff00 */
[----:B------:R-:W-:Y:S01]  /*1570*/  CS2R R10, SRZ ;  /* 0x00000000000a7805 */ /* 0x000fe2000001ff00 */
[----:B------:R-:W-:Y:S01]  /*1580*/  UISETP.LT.AND UP0, UPT, URZ, UR4, UPT ;  /* 0x000000043f00728c */ /* 0x000fe2000bf01270 */
[----:B------:R-:W-:Y:S02]  /*1590*/  CS2R R124, SRZ ;  /* 0x00000000007c7805 */ /* 0x000fe4000001ff00 */
[----:B------:R-:W-:Y:S02]  /*15a0*/  CS2R R12, SRZ ;  /* 0x00000000000c7805 */ /* 0x000fe4000001ff00 */
[----:B------:R-:W-:Y:S01]  /*15b0*/  CS2R R118, SRZ ;  /* 0x0000000000767805 */ /* 0x000fe2000001ff00 */
[----:B------:R-:W-:Y:S01]  /*15c0*/  USEL UR43, URZ, UR4, !UP0 ;  /* 0x000000043f2b7287 */ /* 0x000fe2000c000000 */
[----:B------:R-:W-:-:S02]  /*15d0*/  CS2R R14, SRZ ;  /* 0x00000000000e7805 */ /* 0x000fc4000001ff00 */
[----:B------:R-:W-:Y:S02]  /*15e0*/  CS2R R116, SRZ ;  /* 0x0000000000747805 */ /* 0x000fe4000001ff00 */
[----:B------:R-:W-:Y:S02]  /*15f0*/  CS2R R20, SRZ ;  /* 0x0000000000147805 */ /* 0x000fe4000001ff00 */
[----:B------:R-:W-:Y:S02]  /*1600*/  CS2R R110, SRZ ;  /* 0x00000000006e7805 */ /* 0x000fe4000001ff00 */
[----:B------:R-:W-:Y:S02]  /*1610*/  CS2R R24, SRZ ;  /* 0x0000000000187805 */ /* 0x000fe4000001ff00 */
[----:B------:R-:W-:Y:S02]  /*1620*/  ISETP.GT.AND P1, PT, R88, UR43, PT ;  /* 0x0000002b58007c0c */ /* 0x000fe4000bf24270 */
        /* <DEDUP_REMOVED lines=10> */
[----:B------:R-:W-:Y:S06]  /*16d0*/  @!P1 BRA `(.L_x_674) ;  /* 0x000000d800149947 */ /* 0x000fec0003800000 */
[----:B------:R-:W0:Y:S01]  /*16e0*/  SHFL.IDX PT, R0, R155, RZ, 0x1f ;  /* 0x00001fff9b007589 */ /* 0x000e2200000e0000 */
[----:B------:R-:W1:Y:S01]  /*16f0*/  S2UR UR44, SR_CgaCtaId ;  /* 0x00000000002c79c3 */ /* 0x000e620000008800 */
[----:B------:R-:W-:Y:S01]  /*1700*/  UMOV UR45, 0x400 ;  /* 0x00000400002d7882 */ /* 0x000fe20000000000 */
        /* <DEDUP_REMOVED lines=28> */
.L_x_675:
        /* <DEDUP_REMOVED lines=13> */
[----:B------:R-:W-:Y:S01]  /*19a0*/  @UP1 ULDC.64 UR14, c[0x0][0x9b8] ;  /* 0x00026e00000e1ab9 */ /* 0x000fe20000000a00 */
[----:B------:R-:W-:Y:S02]  /*19b0*/  @UP0 UIMAD UR8, UR8, UR16, URZ ;  /* 0x00000010080802a4 */ /* 0x000fe4000f8e023f */
[----:B------:R-:W-:Y:S02]  /*19c0*/  @UP1 UIMAD UR10, UR10, UR14, URZ ;  /* 0x0000000e0a0a12a4 */ /* 0x000fe4000f8e023f */
[----:B------:R-:W-:Y:S02]  /*19d0*/  @UP0 UIMAD.WIDE.U32 UR12, UR39, UR16, URZ ;  /* 0x00000010270c02a5 */ /* 0x000fe4000f8e003f */
[----:B------:R-:W-:-:S02]  /*19e0*/  @UP0 UIMAD UR17, UR39, UR17, UR8 ;  /* 0x00000011271102a4 */ /* 0x000fc4000f8e0208 */
[----:B------:R-:W-:Y:S02]  /*19f0*/  @UP0 USHF.R.S32.HI UR16, URZ, 0x1f, UR41 ;  /* 0x0000001f3f100899 */ /* 0x000fe40008011429 */
[----:B------:R-:W-:Y:S02]  /*1a00*/  @UP1 USHF.R.S32.HI UR19, URZ, 0x1f, UR41 ;  /* 0x0000001f3f131899 */ /* 0x000fe40008011429 */
[----:B------:R-:W-:Y:S02]  /*1a10*/  @UP1 UIMAD.WIDE.U32 UR8, UR39, UR14, URZ ;  /* 0x0000000e270812a5 */ /* 0x000fe4000f8e003f */
[----:B------:R-:W-:Y:S02]  /*1a20*/  @UP1 UIMAD UR18, UR39, UR15, UR10 ;  /* 0x0000000f271212a4 */ /* 0x000fe4000f8e020a */
[----:B------:R-:W-:Y:S01]  /*1a30*/  @UP0 UIADD3 UR13, UR13, UR17, URZ ;  /* 0x000000110d0d0290 */ /* 0x000fe2000fffe03f */
[----:B------:R-:W-:Y:S01]  /*1a40*/  @UP0 ULDC.64 UR14, c[0x0][0x9b0] ;  /* 0x00026c00000e0ab9 */ /* 0x000fe20000000a00 */
[----:B------:R-:W-:Y:S01]  /*1a50*/  @UP1 ULDC.64 UR10, c[0x0][0x9c0] ;  /* 0x00027000000a1ab9 */ /* 0x000fe20000000a00 */
[----:B------:R-:W-:-:S02]  /*1a60*/  @UP0 UIMAD UR16, UR16, UR14, URZ ;  /* 0x0000000e101002a4 */ /* 0x000fc4000f8e023f */
[----:B------:R-:W-:Y:S02]  /*1a70*/  @UP1 UIMAD UR17, UR19, UR10, URZ ;  /* 0x0000000a131112a4 */ /* 0x000fe4000f8e023f */
[----:B------:R-:W-:Y:S02]  /*1a80*/  @UP1 UIADD3 UR9, UR9, UR18, URZ ;  /* 0x0000001209091290 */ /* 0x000fe4000fffe03f */
[----:B------:R-:W-:Y:S02]  /*1a90*/  @UP0 UIMAD UR16, UR41, UR15, UR16 ;  /* 0x0000000f291002a4 */ /* 0x000fe4000f8e0210 */
[----:B------:R-:W-:Y:S02]  /*1aa0*/  @UP1 UIMAD UR17, UR41, UR11, UR17 ;  /* 0x0000000b291112a4 */ /* 0x000fe4000f8e0211 */
[----:B------:R-:W-:Y:S02]  /*1ab0*/  @UP0 UIMAD.WIDE.U32 UR14, UR41, UR14, UR12 ;  /* 0x0000000e290e02a5 */ /* 0x000fe4000f8e000c */
[----:B------:R-:W-:-:S02]  /*1ac0*/  @UP1 UIMAD.WIDE.U32 UR10, UR41, UR10, UR8 ;  /* 0x0000000a290a12a5 */ /* 0x000fc4000f8e0008 */
[----:B------:R-:W-:Y:S02]  /*1ad0*/  @UP0 UIADD3 UR9, UR15, UR16, URZ ;  /* 0x000000100f090290 */ /* 0x000fe4000fffe03f */
[----:B------:R-:W-:Y:S02]  /*1ae0*/  @UP0 ULEA UR4, UP2, UR14, UR4, 0x2 ;  /* 0x000000040e040291 */ /* 0x000fe4000f84103f */
[----:B------:R-:W-:Y:S02]  /*1af0*/  @UP1 UIADD3 UR8, UR11, UR17, URZ ;  /* 0x000000110b081290 */ /* 0x000fe4000fffe03f */
[----:B------:R-:W-:Y:S02]  /*1b00*/  @UP1 ULEA UR6, UP3, UR10, UR6, 0x2 ;  /* 0x000000060a061291 */ /* 0x000fe4000f86103f */
[----:B------:R-:W-:Y:S01]  /*1b10*/  @UP0 ULEA.HI.X UR5, UR14, UR5, UR9, 0x2, UP2 ;  /* 0x000000050e050291 */ /* 0x000fe200090f1409 */
[----:B------:R-:W-:Y:S01]  /*1b20*/  IMAD.U32 R2, RZ, RZ, UR4 ;  /* 0x00000004ff027e24 */ /* 0x000fe2000f8e00ff */
[----:B------:R-:W-:-:S02]  /*1b30*/  @UP1 ULEA.HI.X UR7, UR10, UR7, UR8, 0x2, UP3 ;  /* 0x000000070a071291 */ /* 0x000fc400098f1408 */
[----:B------:R-:W-:Y:S02]  /*1b40*/  IMAD.U32 R4, RZ, RZ, UR6 ;  /* 0x00000006ff047e24 */ /* 0x000fe4000f8e00ff */
[----:B------:R-:W-:Y:S02]  /*1b50*/  IMAD.U32 R3, RZ, RZ, UR5 ;  /* 0x00000005ff037e24 */ /* 0x000fe4000f8e00ff */
[----:B------:R-:W-:-:S03]  /*1b60*/  IMAD.U32 R5, RZ, RZ, UR7 ;  /* 0x00000007ff057e24 */ /* 0x000fc6000f8e00ff */
[----:B------:R-:W2:Y:S04]  /*1b70*/  @P0 LDG.E R7, desc[UR46][R2.64] ;  /* 0x0000002e02070981 */ /* 0x000ea8000c1e1900 */
[----:B------:R-:W2:Y:S01]  /*1b80*/  @P1 LDG.E R0, desc[UR46][R4.64] ;  /* 0x0000002e04001981 */ /* 0x000ea2000c1e1900 */
[----:B------:R-:W-:Y:S01]  /*1b90*/  ULEA.HI UR4, UR48, UR48, URZ, 0x1 ;  /* 0x0000003030047291 */ /* 0x000fe2000f8f083f */
[----:B------:R-:W-:-:S03]  /*1ba0*/  IMAD.U32 R8, RZ, RZ, UR49 ;  /* 0x00000031ff087e24 */ /* 0x000fc6000f8e00ff */
[----:B------:R-:W-:Y:S02]  /*1bb0*/  ULOP3.LUT UR4, UR4, 0xfffffffe, URZ, 0xc0, !UPT ;  /* 0xfffffffe04047892 */ /* 0x000fe4000f8ec03f */
[----:B------:R-:W-:Y:S02]  /*1bc0*/  ISETP.NE.AND P0, PT, R8, 0x3, PT ;  /* 0x000000030800780c */ /* 0x000fe40003f05270 */
[----:B------:R-:W-:-:S06]  /*1bd0*/  UIADD3 UR4, UR48, -UR4, URZ ;  /* 0x8000000430047290 */ /* 0x000fcc000fffe03f */
[----:B------:R-:W-:Y:S01]  /*1be0*/  IMAD.U32 R6, RZ, RZ, UR4 ;  /* 0x00000004ff067e24 */ /* 0x000fe2000f8e00ff */
[----:B------:R-:W-:-:S04]  /*1bf0*/  ULDC UR4, c[0x0][0x9d8] ;  /* 0x0002760000047ab9 */ /* 0x000fc80000000800 */
[----:B------:R-:W-:-:S04]  /*1c00*/  SHF.L.U32 R6, R6, 0x1f, RZ ;  /* 0x0000001f06067819 */ /* 0x000fc800000006ff */
[----:B------:R-:W0:Y:S01]  /*1c10*/  SYNCS.PHASECHK.TRANS64.TRYWAIT P1, [UR45+0x19c00], R6 ;  /* 0x019c0006ff0075a7 */ /* 0x000e22000802016d */
[----:B--2---:R-:W-:-:S04]  /*1c20*/  FMUL.FTZ R0, R7, R0 ;  /* 0x0000000007007220 */ /* 0x004fc80000410000 */
[----:B------:R-:W-:Y:S01]  /*1c30*/  FMUL.FTZ R0, R0, UR4 ;  /* 0x0000000400007c20 */ /* 0x000fe20008410000 */
[----:B0-----:R-:W-:Y:S06]  /*1c40*/  @!P1 BRA `(.L_x_676) ;  /* 0x0000013000289947 */ /* 0x001fec0003800000 */
.L_x_847:
[----:B------:R-:W-:Y:S05]  /*1c50*/  @!P0 BRA `(.L_x_677) ;  /* 0x0000000000048947 */ /* 0x000fea0003800000 */
[----:B------:R-:W-:Y:S01]  /*1c60*/  BPT.TRAP 0x1 ;  /* 0x000000040000795c */ /* 0x000fe20000300000 */
.L_x_677:
[----:B------:R-:W-:Y:S02]  /*1c70*/  IMAD.U32 R90, RZ, RZ, UR37 ;  /* 0x00000025ff5a7e24 */ /* 0x000fe4000f8e00ff */
[----:B0-----:R-:W-:-:S03]  /*1c80*/  IMAD.U32 R3, RZ, RZ, UR36 ;  /* 0x00000024ff037e24 */ /* 0x001fc6000f8e00ff */
[----:B------:R-:W-:Y:S02]  /*1c90*/  LEA R90, R90, UR45, 0x3 ;  /* 0x0000002d5a5a7c11 */ /* 0x000fe4000f8e18ff */
[----:B------:R-:W-:-:S04]  /*1ca0*/  SHF.L.U32 R3, R3, 0x1f, RZ ;  /* 0x0000001f03037819 */ /* 0x000fc800000006ff */
[----:B------:R0:W1:Y:S01]  /*1cb0*/  SYNCS.PHASECHK.TRANS64.TRYWAIT P2, [R90+URZ+0x19c30], R3 ;  /* 0x019c30035a0075a7 */ /* 0x000062000804017f */
[----:B------:R-:W-:Y:S05]  /*1cc0*/  @!P0 BRA `(.L_x_678) ;  /* 0x0000000000048947 */ /* 0x000fea0003800000 */
[----:B------:R-:W-:Y:S01]  /*1cd0*/  BPT.TRAP 0x1 ;  /* 0x000000040000795c */ /* 0x000fe20000300000 */
.L_x_678:
[----:B------:R-:W2:Y:S02]  /*1ce0*/  S2R R2, SR_TID.X ;  /* 0x0000000000027919 */ /* 0x000ea40000002100 */
[----:B--2---:R-:W-:Y:S01]  /*1cf0*/  LOP3.LUT P1, RZ, R2, 0x7f, RZ, 0xc0, !PT ;  /* 0x0000007f02ff7812 */ /* 0x004fe2000782c0ff */
[----:B-1----:R-:W-:-:S12]  /*1d00*/  @P2 BRA `(.L_x_679) ;  /* 0x0000000000082947 */ /* 0x002fd80003800000 */
[----:B------:R-:W1:Y:S02]  /*1d10*/  SYNCS.PHASECHK.TRANS64.TRYWAIT P2, [R90+URZ+0x19c30], R3 ;  /* 0x019c30035a0075a7 */ /* 0x000e64000804017f */
[----:B-1----:R-:W-:Y:S05]  /*1d20*/  @!P2 BRA `(.L_x_680) ;  /* 0x000001300008a947 */ /* 0x002fea0003800000 */
.L_x_679:
[----:B------:R-:W-:Y:S05]  /*1d30*/  WARPSYNC.ALL ;  /* 0x0000000000007948 */ /* 0x000fea0003800000 */
[----:B------:R-:W-:Y:S01]  /*1d40*/  UIADD3 UR4, UR45, 0x13800, URZ ;  /* 0x000138002d047890 */ /* 0x000fe2000fffe03f */
[----:B------:R-:W-:Y:S01]  /*1d50*/  WARPGROUP.ARRIVE ;  /* 0x00000000000079c5 */ /* 0x000fe20000000000 */
[----:B------:R-:W-:Y:S01]  /*1d60*/  ULOP3.LUT UR12, UR51, 0x10000, URZ, 0xfc, !UPT ;  /* 0x00010000330c7892 */ /* 0x000fe2000f8efc3f */
[----:B01----:R-:W-:Y:S01]  /*1d70*/  @!P1 VIADD R90, R90, 0x19c40 ;  /* 0x00019c405a5a9836 */ /* 0x003fe20000000000 */
[----:B------:R-:W-:Y:S01]  /*1d80*/  USHF.R.U32.HI UR4, URZ, 0x4, UR4 ;  /* 0x000000043f047899 */ /* 0x000fe20008011604 */
[----:B------:R-:W-:Y:S01]  /*1d90*/  UMOV UR13, 0xc0000010 ;  /* 0xc0000010000d7882 */ /* 0x000fe20000000000 */
[----:B------:R-:W-:-:S02]  /*1da0*/  UMOV UR15, 0xc0000010 ;  /* 0xc0000010000f7882 */ /* 0x000fc40000000000 */
[----:B------:R-:W-:Y:S01]  /*1db0*/  ULOP3.LUT UR4, UR4, 0x3fff, URZ, 0xc0, !UPT ;  /* 0x00003fff04047892 */ /* 0x000fe2000f8ec03f */
[----:B------:R-:W-:Y:S01]  /*1dc0*/  @!P1 PRMT R90, RZ, 0x654, R90 ;  /* 0x00000654ff5a9816 */ /* 0x000fe2000000005a */
[----:B------:R-:W-:Y:S01]  /*1dd0*/  UMOV UR5, 0xc0000010 ;  /* 0xc000001000057882 */ /* 0x000fe20000000000 */
[----:B------:R-:W-:Y:S01]  /*1de0*/  UMOV UR7, 0xc0000010 ;  /* 0xc000001000077882 */ /* 0x000fe20000000000 */
[----:B------:R-:W-:Y:S02]  /*1df0*/  ULOP3.LUT UR16, UR4, 0x10000, URZ, 0xfc, !UPT ;  /* 0x0001000004107892 */ /* 0x000fe4000f8efc3f */
[----:B------:R-:W-:Y:S02]  /*1e00*/  UIADD3 UR4, UR12, 0x180, URZ ;  /* 0x000001800c047890 */ /* 0x000fe4000fffe03f */
[----:B------:R-:W-:Y:S02]  /*1e10*/  UIMAD UR14, UR37, 0x300, UR16 ;  /* 0x00000300250e78a4 */ /* 0x000fe4000f8e0210 */
[----:B------:R-:W-:-:S02]  /*1e20*/  UIADD3 UR8, UR12, 0x300, URZ ;  /* 0x000003000c087890 */ /* 0x000fc4000fffe03f */
[----:B------:R-:W-:Y:S02]  /*1e30*/  UIADD3 UR6, UR14, 0x100, URZ ;  /* 0x000001000e067890 */ /* 0x000fe4000fffe03f */
[----:B------:R-:W-:Y:S01]  /*1e40*/  UIADD3 UR10, UR14, 0x200, URZ ;  /* 0x000002000e0a7890 */ /* 0x000fe2000fffe03f */
[----:B------:R-:W-:Y:S02]  /*1e50*/  UMOV UR9, 0xc0000010 ;  /* 0xc000001000097882 */ /* 0x000fe40000000000 */
[----:B------:R-:W-:Y:S01]  /*1e60*/  QGMMA.64x128x32.F32.E4M3.E4M3 R24, gdesc[UR12], RZ, !UPT, gsb0 ;  /* 0x01e000000c1879f3 */ /* 0x000fe2000c0008ff */
[----:B------:R-:W-:Y:S01]  /*1e70*/  UMOV UR11, 0xc0000010 ;  /* 0xc0000010000b7882 */ /* 0x000fe20000000000 */
[----:B------:R-:W-:Y:S02]  /*1e80*/  ULDC UR17, c[0x0][0x9dc] ;  /* 0x0002770000117ab9 */ /* 0x000fe40000000800 */
[----:B------:R-:W-:Y:S01]  /*1e90*/  ULOP3.LUT UR17, URZ, UR17, URZ, 0x33, !UPT ;  /* 0x000000113f117292 */ /* 0x000fe2000f8e333f */
[----:B------:R-:W-:-:S02]  /*1ea0*/  WARPGROUP.DEPBAR.LE gsb0, 0x0 ;  /* 0x00008000000079c5 */ /* 0x000fc40000010000 */
[----:B------:R-:W-:-:S06]  /*1eb0*/  WARPGROUP.ARRIVE ;  /* 0x00000000000079c5 */ /* 0x000fcc0000000000 */
[----:B------:R-:W-:Y:S01]  /*1ec0*/  QGMMA.64x128x32.F32.E4M3.E4M3 R24, gdesc[UR4], R24, gsb0 ;  /* 0x01e00000041879f3 */ /* 0x000fe20008000818 */
[----:B------:R-:W-:Y:S02]  /*1ed0*/  ULDC UR6, c[0x0][0x448] ;  /* 0x0001120000067ab9 */ /* 0x000fe40000000800 */
[----:B------:R-:W-:-:S06]  /*1ee0*/  UISETP.NE.AND UP0, UPT, UR6, 0x1, UPT ;  /* 0x000000010600788c */ /* 0x000fcc000bf05270 */
[----:B------:R-:W-:Y:S02]  /*1ef0*/  PLOP3.LUT P2, PT, PT, PT, UP0, 0x80, 0x0 ;  /* 0x000000000000781c */ /* 0x000fe40003f4f008 */
[----:B------:R-:W-:-:S03]  /*1f00*/  PLOP3.LUT P3, PT, PT, PT, UP0, 0x80, 0x0 ;  /* 0x000000000000781c */ /* 0x000fc60003f6f008 */
[----:B------:R-:W-:Y:S01]  /*1f10*/  @UP0 ULDC UR6, c[0x0][0x44c] ;  /* 0x0001130000060ab9 */ /* 0x000fe20000000800 */
[----:B------:R-:W-:Y:S02]  /*1f20*/  WARPGROUP.DEPBAR.LE gsb0, 0x0 ;  /* 0x00008000000079c5 */ /* 0x000fe40000010000 */
[----:B------:R-:W-:-:S06]  /*1f30*/  WARPGROUP.ARRIVE ;  /* 0x00000000000079c5 */ /* 0x000fcc0000000000 */
[----:B------:R-:W-:Y:S03]  /*1f40*/  QGMMA.64x128x32.F32.E4M3.E4M3 R24, gdesc[UR8], R24, gsb0 ;  /* 0x01e00000081879f3 */ /* 0x000fe60008000818 */
[----:B------:R-:W-:Y:S02]  /*1f50*/  WARPGROUP.DEPBAR.LE gsb0, 0x0 ;  /* 0x00008000000079c5 */ /* 0x000fe40000010000 */
[C---:B------:R-:W-:Y:S01]  /*1f60*/  FMUL.FTZ R3, R0.reuse, R24 ;  /* 0x0000001800037220 */ /* 0x040fe20000410000 */
[C---:B------:R-:W-:Y:S01]  /*1f70*/  FMUL.FTZ R5, R0.reuse, R31 ;  /* 0x0000001f00057220 */ /* 0x040fe20000410000 */
[C---:B------:R-:W-:Y:S01]  /*1f80*/  FMUL.FTZ R31, R0.reuse, R58 ;  /* 0x0000003a001f7220 */ /* 0x040fe20000410000 */
[----:B------:R-:W-:Y:S02]  /*1f90*/  VIADD R24, R17, UR38 ;  /* 0x0000002611187c36 */ /* 0x000fe40008000000 */
[C---:B------:R-:W-:Y:S01]  /*1fa0*/  FMUL.FTZ R12, R0.reuse, R42 ;  /* 0x0000002a000c7220 */ /* 0x040fe20000410000 */
[----:B------:R-:W0:Y:S01]  /*1fb0*/  LDC R58, c[0x0][0x2f0] ;  /* 0x0000bc00ff3a7b82 */ /* 0x000e220000000800 */
[C---:B------:R-:W-:Y:S01]  /*1fc0*/  FMUL.FTZ R8, R0.reuse, R34 ;  /* 0x0000002200087220 */ /* 0x040fe20000410000 */
[C---:B------:R-:W-:Y:S01]  /*1fd0*/  FMUL.FTZ R42, R0.reuse, R48 ;  /* 0x00000030002a7220 */ /* 0x040fe20000410000 */
[C---:B------:R-:W-:Y:S01]  /*1fe0*/  FMUL.FTZ R89, R0.reuse, R25 ;  /* 0x0000001900597220 */ /* 0x040fe20000410000 */
[C---:B------:R-:W-:Y:S01]  /*1ff0*/  FMUL.FTZ R34, R0.reuse, R36 ;  /* 0x0000002400227220 */ /* 0x040fe20000410000 */
[C---:B------:R-:W-:Y:S01]  /*2000*/  FMUL.FTZ R48, R0.reuse, R53 ;  /* 0x0000003500307220 */ /* 0x040fe20000410000 */
[C---:B------:R-:W-:Y:S01]  /*2010*/  FMUL.FTZ R36, R0.reuse, R40 ;  /* 0x0000002800247220 */ /* 0x040fe20000410000 */
[C---:B------:R-:W-:Y:S01]  /*2020*/  FMUL.FTZ R14, R0.reuse, R46 ;  /* 0x0000002e000e7220 */ /* 0x040fe20000410000 */
[----:B------:R-:W-:Y:S01]  /*2030*/  FMUL.FTZ R53, R0, R60 ;  /* 0x0000003c00357220 */ /* 0x000fe20000410000 */
[----:B------:R-:W-:-:S04]  /*2040*/  @P2 IMAD.HI.U32 R25, R24, UR6, RZ ;  /* 0x0000000618192c27 */ /* 0x000fc8000f8e00ff */
[C---:B------:R-:W-:Y:S01]  /*2050*/  FMUL.FTZ R40, R0.reuse, R45 ;  /* 0x0000002d00287220 */ /* 0x040fe20000410000 */
[C---:B------:R-:W-:Y:S01]  /*2060*/  FMUL.FTZ R46, R0.reuse, R52 ;  /* 0x00000034002e7220 */ /* 0x040fe20000410000 */
[----:B------:R-:W1:Y:S01]  /*2070*/  LDC R60, c[0x0][0x288] ;  /* 0x0000a200ff3c7b82 */ /* 0x000e620000000800 */
[C---:B------:R-:W-:Y:S01]  /*2080*/  FMUL.FTZ R52, R0.reuse, R57 ;  /* 0x0000003900347220 */ /* 0x040fe20000410000 */
[C---:B------:R-:W-:Y:S01]  /*2090*/  FMUL.FTZ R45, R0.reuse, R71 ;  /* 0x00000047002d7220 */ /* 0x040fe20000410000 */
[C---:B------:R-:W-:Y:S01]  /*20a0*/  FMUL.FTZ R71, R0.reuse, R73 ;  /* 0x0000004900477220 */ /* 0x040fe20000410000 */
[----:B------:R-:W-:Y:S01]  /*20b0*/  IMAD.MOV.U32 R57, RZ, RZ, -0x80 ;  /* 0xffffff80ff397424 */ /* 0x000fe200078e00ff */
[----:B------:R-:W-:Y:S01]  /*20c0*/  @UP0 ULDC UR6, c[0x0][0x450] ;  /* 0x0001140000060ab9 */ /* 0x000fe20000000800 */
[----:B------:R-:W-:Y:S01]  /*20d0*/  IMAD.MOV.U32 R73, RZ, RZ, R24 ;  /* 0x000000ffff497224 */ /* 0x000fe200078e0018 */
[----:B------:R-:W-:Y:S01]  /*20e0*/  @P3 SHF.R.U32.HI R73, RZ, UR6, R25 ;  /* 0x00000006ff493c19 */ /* 0x000fe20008011619 */
[C---:B------:R-:W-:Y:S01]  /*20f0*/  FMUL.FTZ R15, R0.reuse, R79 ;  /* 0x0000004f000f7220 */ /* 0x040fe20000410000 */
[----:B------:R-:W-:Y:S01]  /*2100*/  FMUL.FTZ R92, R0, R29 ;  /* 0x0000001d005c7220 */ /* 0x000fe20000410000 */
[----:B------:R-:W-:-:S02]  /*2110*/  IMAD R79, R88, R57, 0x80 ;  /* 0x00000080584f7424 */ /* 0x000fc400078e0239 */
[C---:B------:R-:W-:Y:S01]  /*2120*/  FMUL.FTZ R29, R0.reuse, R54 ;  /* 0x00000036001d7220 */ /* 0x040fe20000410000 */
[C---:B------:R-:W-:Y:S01]  /*2130*/  FMUL.FTZ R54, R0.reuse, R61 ;  /* 0x0000003d00367220 */ /* 0x040fe20000410000 */
[----:B------:R-:W-:Y:S01]  /*2140*/  ULDC.64 UR6, c[0x0][0x9e0] ;  /* 0x0002780000067ab9 */ /* 0x000fe20000000a00 */
[----:B------:R-:W2:Y:S01]  /*2150*/  SHFL.IDX PT, R61, R73, RZ, 0x1c1f ;  /* 0x001c1fff493d7589 */ /* 0x000ea200000e0000 */
[----:B------:R-:W-:Y:S02]  /*2160*/  VIADD R25, R79, 0x1 ;  /* 0x000000014f197836 */ /* 0x000fe40000000000 */
[C---:B------:R-:W-:Y:S01]  /*2170*/  FMUL.FTZ R4, R0.reuse, R27 ;  /* 0x0000001b00047220 */ /* 0x040fe20000410000 */
[C---:B------:R-:W-:Y:S01]  /*2180*/  FMUL.FTZ R7, R0.reuse, R35 ;  /* 0x0000002300077220 */ /* 0x040fe20000410000 */
[C---:B------:R-:W-:Y:S01]  /*2190*/  FMUL.FTZ R10, R0.reuse, R38 ;  /* 0x00000026000a7220 */ /* 0x040fe20000410000 */
[C---:B------:R-:W-:Y:S01]  /*21a0*/  FMUL.FTZ R11, R0.reuse, R43 ;  /* 0x0000002b000b7220 */ /* 0x040fe20000410000 */
[----:B------:R-:W-:Y:S01]  /*21b0*/  UISETP.GE.AND UP1, UPT, UR7, 0x1, UPT ;  /* 0x000000010700788c */ /* 0x000fe2000bf26270 */
[C---:B------:R-:W-:Y:S01]  /*21c0*/  FMUL.FTZ R2, R0.reuse, R26 ;  /* 0x0000001a00027220 */ /* 0x040fe20000410000 */
        /* <DEDUP_REMOVED lines=16> */
[----:B------:R-:W-:-:S02]  /*22d0*/  IMAD R57, R16, -0x2, R25 ;  /* 0xfffffffe10397824 */ /* 0x000fc400078e0219 */
        /* <DEDUP_REMOVED lines=22> */
[----:B------:R-:W-:Y:S01]  /*2440*/  PLOP3.LUT P2, PT, PT, PT, UP1, 0x40, 0x0 ;  /* 0x000000000000781c */ /* 0x000fe20003f4e818 */
[C---:B0-----:R-:W-:Y:S01]  /*2450*/  IMAD R59, R58.reuse, UR40, R57 ;  /* 0x000000283a3b7c24 */ /* 0x041fe2000f8e0239 */
[----:B------:R-:W0:Y:S01]  /*2460*/  MUFU.TANH R3, R3 ;  /* 0x0000000300037308 */ /* 0x000e220000002400 */
[----:B------:R-:W-:Y:S01]  /*2470*/  IMAD R57, R58, UR40, R79 ;  /* 0x000000283a397c24 */ /* 0x000fe2000f8e024f */
[----:B------:R3:W-:Y:S01]  /*2480*/  @!P1 SYNCS.ARRIVE.TRANS64.RED.A1T0 RZ, [R90+URZ], RZ ;  /* 0x000000ff5aff99a7 */ /* 0x0007e2000810043f */
[----:B-1----:R-:W-:Y:S01]  /*2490*/  IMAD.IADD R59, R59, 0x1, -R60 ;  /* 0x000000013b3b7824 */ /* 0x002fe200078e0a3c */
[----:B------:R-:W-:Y:S01]  /*24a0*/  LEA R78, R88, 0xffffff80, 0x7 ;  /* 0xffffff80584e7811 */ /* 0x000fe200078e38ff */
[----:B------:R-:W-:-:S02]  /*24b0*/  IMAD R82, R16, -0x2, R57 ;  /* 0xfffffffe10527824 */ /* 0x000fc400078e0239 */
[C---:B------:R-:W-:Y:S01]  /*24c0*/  VIADD R83, R59.reuse, UR6 ;  /* 0x000000063b537c36 */ /* 0x040fe20008000000 */
[----:B------:R-:W1:Y:S01]  /*24d0*/  MUFU.TANH R89, R89 ;  /* 0x0000005900597308 */ /* 0x000e620000002400 */
[----:B------:R-:W-:-:S03]  /*24e0*/  VIADD R86, R59, UR17 ;  /* 0x000000113b567c36 */ /* 0x000fc60008000000 */
[----:B--2---:R-:W-:Y:S01]  /*24f0*/  VIADDMNMX R75, R61, R83, R82, PT ;  /* 0x000000533d4b7246 */ /* 0x004fe20003800152 */
[----:B------:R-:W-:-:S03]  /*2500*/  IMAD.IADD R76, R86, 0x1, R61 ;  /* 0x00000001564c7824 */ /* 0x000fc600078e023d */
[----:B------:R-:W2:Y:S08]  /*2510*/  MUFU.TANH R2, R2 ;  /* 0x0000000200027308 */ /* 0x000eb00000002400 */
[----:B------:R-:W4:Y:S08]  /*2520*/  MUFU.TANH R4, R4 ;  /* 0x0000000400047308 */ /* 0x000f300000002400 */
[----:B------:R-:W0:Y:S08]  /*2530*/  MUFU.TANH R91, R91 ;  /* 0x0000005b005b7308 */ /* 0x000e300000002400 */
        /* <DEDUP_REMOVED lines=58> */
[----:B------:R-:W0:Y:S01]  /*28e0*/  MUFU.TANH R25, R25 ;  /* 0x0000001900197308 */ /* 0x000e220000002400 */
[----:B-1234-:R-:W-:Y:S05]  /*28f0*/  @P2 BRA `(.L_x_681) ;  /* 0x00000000005c2947 */ /* 0x01efea0003800000 */
[----:B------:R-:W-:Y:S01]  /*2900*/  IMAD R57, R58, UR40, R61 ;  /* 0x000000283a397c24 */ /* 0x000fe2000f8e023d */
[----:B------:R-:W-:Y:S03]  /*2910*/  BSSY B0, `(.L_x_682) ;  /* 0x0000011000007945 */ /* 0x000fe60003800000 */
[----:B------:R-:W-:-:S05]  /*2920*/  IMAD.IADD R57, R57, 0x1, -R60 ;  /* 0x0000000139397824 */ /* 0x000fca00078e0a3c */
[----:B------:R-:W-:-:S13]  /*2930*/  ISETP.GT.AND P2, PT, R57, -0x1, PT ;  /* 0xffffffff3900780c */ /* 0x000fda0003f44270 */
[----:B------:R-:W-:Y:S05]  /*2940*/  @P2 BRA `(.L_x_683) ;  /* 0x0000000000202947 */ /* 0x000fea0003800000 */
[----:B------:R-:W-:Y:S01]  /*2950*/  UISETP.NE.AND UP2, UPT, UR7, 0x1, UPT ;  /* 0x000000010700788c */ /* 0x000fe2000bf45270 */
[----:B------:R-:W-:-:S05]  /*2960*/  LOP3.LUT R57, RZ, R57, RZ, 0x33, !PT ;  /* 0x00000039ff397212 */ /* 0x000fca00078e33ff */
[----:B------:R-:W-:-:S05]  /*2970*/  PLOP3.LUT P2, PT, PT, PT, UP2, 0x80, 0x0 ;  /* 0x000000000000781c */ /* 0x000fca0003f4f028 */
[----:B------:R-:W-:-:S08]  /*2980*/  @UP2 ULDC.64 UR10, c[0x0][0x9e8] ;  /* 0x00027a00000a2ab9 */ /* 0x000fd00000000a00 */
[----:B------:R-:W-:-:S05]  /*2990*/  @P2 IMAD.HI.U32 R59, R57, UR10, RZ ;  /* 0x0000000a393b2c27 */ /* 0x000fca000f8e00ff */
[----:B------:R-:W-:-:S04]  /*29a0*/  @P2 SHF.R.U32.HI R57, RZ, UR11, R59 ;  /* 0x0000000bff392c19 */ /* 0x000fc8000801163b */
[----:B------:R-:W-:Y:S01]  /*29b0*/  LOP3.LUT R57, RZ, R57, RZ, 0x33, !PT ;  /* 0x00000039ff397212 */ /* 0x000fe200078e33ff */
[----:B------:R-:W-:Y:S06]  /*29c0*/  BRA `(.L_x_684) ;  /* 0x0000000000147947 */ /* 0x000fec0003800000 */
.L_x_683:
[----:B------:R-:W-:-:S06]  /*29d0*/  UISETP.NE.AND UP2, UPT, UR7, 0x1, UPT ;  /* 0x000000010700788c */ /* 0x000fcc000bf45270 */
[----:B------:R-:W-:-:S05]  /*29e0*/  PLOP3.LUT P2, PT, PT, PT, UP2, 0x80, 0x0 ;  /* 0x000000000000781c */ /* 0x000fca0003f4f028 */
[----:B------:R-:W-:-:S08]  /*29f0*/  @UP2 ULDC.64 UR10, c[0x0][0x9e8] ;  /* 0x00027a00000a2ab9 */ /* 0x000fd00000000a00 */
[----:B------:R-:W-:-:S05]  /*2a00*/  @P2 IMAD.HI.U32 R59, R57, UR10, RZ ;  /* 0x0000000a393b2c27 */ /* 0x000fca000f8e00ff */
[----:B------:R-:W-:-:S07]  /*2a10*/  @P2 SHF.R.U32.HI R57, RZ, UR11, R59 ;  /* 0x0000000bff392c19 */ /* 0x000fce000801163b */
.L_x_684:
[----:B------:R-:W-:Y:S05]  /*2a20*/  BSYNC B0 ;  /* 0x0000000000007941 */ /* 0x000fea0003800000 */
.L_x_682:
[----:B------:R-:W-:-:S04]  /*2a30*/  IMAD R57, R57, UR7, -R78 ;  /* 0x0000000739397c24 */ /* 0x000fc8000f8e0a4e */
[----:B------:R-:W-:-:S05]  /*2a40*/  IMAD R57, R16, -0x2, R57 ;  /* 0xfffffffe10397824 */ /* 0x000fca00078e0239 */
[----:B------:R-:W-:Y:S02]  /*2a50*/  VIMNMX R76, R76, R57, !PT ;  /* 0x000000394c4c7248 */ /* 0x000fe40007fe0100 */
[----:B------:R-:W-:-:S07]  /*2a60*/  VIADDMNMX R75, R57, UR7, R75, PT ;  /* 0x00000007394b7c46 */ /* 0x000fce000b80014b */
.L_x_681:
[C---:B------:R-:W-:Y:S02]  /*2a70*/  ISETP.GE.AND P4, PT, R79.reuse, 0x9, PT ;  /* 0x000000094f00780c */ /* 0x040fe40003f86270 */
[C---:B------:R-:W-:Y:S02]  /*2a80*/  ISETP.GE.AND P2, PT, R79.reuse, 0x2, PT ;  /* 0x000000024f00780c */ /* 0x040fe40003f46270 */
[----:B------:R-:W-:Y:S02]  /*2a90*/  ISETP.GE.AND P5, PT, R79, 0xa, PT ;  /* 0x0000000a4f00780c */ /* 0x000fe40003fa6270 */
[----:B------:R-:W-:Y:S02]  /*2aa0*/  LOP3.LUT R18, R18, 0xfffffffd, RZ, 0xc0, !PT ;  /* 0xfffffffd12127812 */ /* 0x000fe400078ec0ff */
[----:B------:R-:W-:-:S04]  /*2ab0*/  ISETP.GT.AND P3, PT, R76, 0x1, !P2 ;  /* 0x000000014c00780c */ /* 0x000fc80005764270 */
[----:B------:R-:W-:Y:S02]  /*2ac0*/  ISETP.LT.OR P3, PT, R75, 0x2, P3 ;  /* 0x000000024b00780c */ /* 0x000fe40001f61670 */
[----:B------:R-:W-:Y:S02]  /*2ad0*/  @P4 LOP3.LUT R18, R18, 0x2, RZ, 0xfc, !PT ;  /* 0x0000000212124812 */ /* 0x000fe400078efcff */
[----:B------:R-:W-:Y:S02]  /*2ae0*/  FSEL R89, R89, -INF , !P3 ;  /* 0xff80000059597808 */ /* 0x000fe40005800000 */
[----:B------:R-:W-:Y:S02]  /*2af0*/  LOP3.LUT R18, R18, 0xfffffffb, RZ, 0xc0, !PT ;  /* 0xfffffffb12127812 */ /* 0x000fe400078ec0ff */
[----:B------:R-:W-:Y:S02]  /*2b00*/  ISETP.GT.AND P4, PT, R76, 0x8, !P4 ;  /* 0x000000084c00780c */ /* 0x000fe40006784270 */
[----:B------:R-:W-:-:S02]  /*2b10*/  @P5 LOP3.LUT R18, R18, 0x4, RZ, 0xfc, !PT ;  /* 0x0000000412125812 */ /* 0x000fc400078efcff */
[----:B------:R-:W-:Y:S02]  /*2b20*/  ISETP.GT.AND P3, PT, R76, 0x9, !P5 ;  /* 0x000000094c00780c */ /* 0x000fe40006f64270 */
[----:B------:R-:W-:Y:S02]  /*2b30*/  ISETP.GE.AND P5, PT, R79, 0x11, PT ;  /* 0x000000114f00780c */ /* 0x000fe40003fa6270 */
[C---:B------:R-:W-:Y:S02]  /*2b40*/  ISETP.LT.OR P4, PT, R75.reuse, 0x9, P4 ;  /* 0x000000094b00780c */ /* 0x040fe40002781670 */
[----:B------:R-:W-:Y:S02]  /*2b50*/  ISETP.LT.OR P3, PT, R75, 0xa, P3 ;  /* 0x0000000a4b00780c */ /* 0x000fe40001f61670 */
[----:B0-----:R-:W-:Y:S02]  /*2b60*/  FSEL R91, R91, -INF , !P4 ;  /* 0xff8000005b5b7808 */ /* 0x001fe40006000000 */
[----:B------:R-:W-:-:S02]  /*2b70*/  ISETP.GE.AND P4, PT, R79, 0x12, PT ;  /* 0x000000124f00780c */ /* 0x000fc40003f86270 */
[----:B------:R-:W-:Y:S02]  /*2b80*/  LOP3.LUT R18, R18, 0xfffffff7, RZ, 0xc0, !PT ;  /* 0xfffffff712127812 */ /* 0x000fe400078ec0ff */
[----:B------:R-:W-:Y:S02]  /*2b90*/  FSEL R92, R92, -INF , !P3 ;  /* 0xff8000005c5c7808 */ /* 0x000fe40005800000 */
[----:B------:R-:W-:Y:S02]  /*2ba0*/  ISETP.GT.AND P3, PT, R76, 0x10, !P5 ;  /* 0x000000104c00780c */ /* 0x000fe40006f64270 */
[----:B------:R-:W-:Y:S02]  /*2bb0*/  @P5 LOP3.LUT R18, R18, 0x8, RZ, 0xfc, !PT ;  /* 0x0000000812125812 */ /* 0x000fe400078efcff */
[----:B------:R-:W-:Y:S02]  /*2bc0*/  ISETP.LT.OR P3, PT, R75, 0x11, P3 ;  /* 0x000000114b00780c */ /* 0x000fe40001f61670 */
[----:B------:R-:W-:-:S02]  /*2bd0*/  LOP3.LUT R18, R18, 0xfdffffff, RZ, 0xc0, !PT ;  /* 0xfdffffff12127812 */ /* 0x000fc400078ec0ff */
[----:B------:R-:W-:Y:S02]  /*2be0*/  FSEL R93, R93, -INF , !P3 ;  /* 0xff8000005d5d7808 */ /* 0x000fe40005800000 */
[----:B------:R-:W-:Y:S02]  /*2bf0*/  @P4 LOP3.LUT R18, R18, 0x2000000, RZ, 0xfc, !PT ;  /* 0x0200000012124812 */ /* 0x000fe400078efcff */
[----:B------:R-:W-:Y:S02]  /*2c00*/  ISETP.GT.AND P3, PT, R76, 0x11, !P4 ;  /* 0x000000114c00780c */ /* 0x000fe40006764270 */
[----:B------:R-:W-:Y:S02]  /*2c10*/  ISETP.GE.AND P4, PT, R79, 0x19, PT ;  /* 0x000000194f00780c */ /* 0x000fe40003f86270 */
[----:B------:R-:W-:Y:S02]  /*2c20*/  ISETP.LT.OR P3, PT, R75, 0x12, P3 ;  /* 0x000000124b00780c */ /* 0x000fe40001f61670 */
[----:B------:R-:W-:-:S02]  /*2c30*/  LOP3.LUT R18, R18, 0xfeffffff, RZ, 0xc0, !PT ;  /* 0xfeffffff12127812 */ /* 0x000fc400078ec0ff */
[----:B------:R-:W-:Y:S02]  /*2c40*/  FSEL R94, R94, -INF , !P3 ;  /* 0xff8000005e5e7808 */ /* 0x000fe40005800000 */
[----:B------:R-:W-:-:S04]  /*2c50*/  ISETP.GT.AND P3, PT, R76, 0x18, !P4 ;  /* 0x000000184c00780c */ /* 0x000fc80006764270 */
[----:B------:R-:W-:Y:S02]  /*2c60*/  ISETP.LT.OR P3, PT, R75, 0x19, P3 ;  /* 0x000000194b00780c */ /* 0x000fe40001f61670 */
[----:B------:R-:W-:Y:S02]  /*2c70*/  @P4 LOP3.LUT R18, R18, 0x1000000, RZ, 0xfc, !PT ;  /* 0x0100000012124812 */ /* 0x000fe400078efcff */
[----:B------:R-:W-:Y:S02]  /*2c80*/  ISETP.GE.AND P4, PT, R79, 0x1a, PT ;  /* 0x0000001a4f00780c */ /* 0x000fe40003f86270 */
[----:B------:R-:W-:Y:S02]  /*2c90*/  LOP3.LUT R18, R18, 0xff7fffff, RZ, 0xc0, !PT ;  /* 0xff7fffff12127812 */ /* 0x000fe400078ec0ff */
[----:B------:R-:W-:Y:S02]  /*2ca0*/  FSEL R61, R34, -INF , !P3 ;  /* 0xff800000223d7808 */ /* 0x000fe40005800000 */
[----:B------:R-:W-:-:S04]  /*2cb0*/  ISETP.GT.AND P3, PT, R76, 0x19, !P4 ;  /* 0x000000194c00780c */ /* 0x000fc80006764270 */
[----:B------:R-:W-:-:S03]  /*2cc0*/  ISETP.LT.OR P3, PT, R75, 0x1a, P3 ;  /* 0x0000001a4b00780c */ /* 0x000fc60001f61670 */
        /* <DEDUP_REMOVED lines=110> */
[----:B------:R-:W-:Y:S02]  /*33b0*/  FSEL R42, R71, -INF , !P3 ;  /* 0xff800000472a7808 */ /* 0x000fe40005800000 */
[----:B------:R-:W-:Y:S01]  /*33c0*/  LOP3.LUT R18, R18, 0xffffffef, RZ, 0xc0, !PT ;  /* 0xffffffef12127812 */ /* 0x000fe200078ec0ff */
[----:B------:R-:W0:Y:S01]  /*33d0*/  SHFL.IDX PT, R71, R73, 0x1, 0x1c1f ;  /* 0x003c1f0049477f89 */ /* 0x000e2200000e0000 */
[----:B------:R-:W-:-:S04]  /*33e0*/  ISETP.GT.AND P3, PT, R76, 0x68, !P4 ;  /* 0x000000684c00780c */ /* 0x000fc80006764270 */
[----:B------:R-:W-:-:S03]  /*33f0*/  ISETP.LT.OR P3, PT, R75, 0x69, P3 ;  /* 0x000000694b00780c */ /* 0x000fc60001f61670 */
[----:B------:R-:W-:Y:S02]  /*3400*/  @P4 LOP3.LUT R18, R18, 0x10, RZ, 0xfc, !PT ;  /* 0x0000001012124812 */ /* 0x000fe400078efcff */
[----:B------:R-:W-:Y:S02]  /*3410*/  ISETP.GE.AND P4, PT, R79, 0x6a, PT ;  /* 0x0000006a4f00780c */ /* 0x000fe40003f86270 */
[----:B------:R-:W-:Y:S02]  /*3420*/  FSEL R40, R72, -INF , !P3 ;  /* 0xff80000048287808 */ /* 0x000fe40005800000 */
[----:B------:R-:W-:Y:S02]  /*3430*/  ISETP.GT.AND P3, PT, R76, 0x69, !P4 ;  /* 0x000000694c00780c */ /* 0x000fe40006764270 */
[----:B------:R-:W-:Y:S02]  /*3440*/  LOP3.LUT R18, R18, 0xfbffffff, RZ, 0xc0, !PT ;  /* 0xfbffffff12127812 */ /* 0x000fe400078ec0ff */
[----:B------:R-:W-:-:S04]  /*3450*/  ISETP.LT.OR P3, PT, R75, 0x6a, P3 ;  /* 0x0000006a4b00780c */ /* 0x000fc80001f61670 */
[----:B------:R-:W-:Y:S02]  /*3460*/  FSEL R37, R77, -INF , !P3 ;  /* 0xff8000004d257808 */ /* 0x000fe40005800000 */
[----:B------:R-:W-:Y:S01]  /*3470*/  ISETP.GE.AND P3, PT, R79, 0x71, PT ;  /* 0x000000714f00780c */ /* 0x000fe20003f66270 */
[----:B0-----:R-:W-:Y:S01]  /*3480*/  IMAD.IADD R72, R86, 0x1, R71 ;  /* 0x0000000156487824 */ /* 0x001fe200078e0247 */
[----:B------:R-:W-:Y:S02]  /*3490*/  @P4 LOP3.LUT R18, R18, 0x4000000, RZ, 0xfc, !PT ;  /* 0x0400000012124812 */ /* 0x000fe400078efcff */
[----:B------:R-:W-:Y:S02]  /*34a0*/  ISETP.GT.AND P4, PT, R76, 0x70, !P3 ;  /* 0x000000704c00780c */ /* 0x000fe40005f84270 */
[----:B------:R-:W-:Y:S02]  /*34b0*/  LOP3.LUT R18, R18, 0xfffffffe, RZ, 0xc0, !PT ;  /* 0xfffffffe12127812 */ /* 0x000fe400078ec0ff */
[----:B------:R-:W-:-:S02]  /*34c0*/  ISETP.LT.OR P4, PT, R75, 0x71, P4 ;  /* 0x000000714b00780c */ /* 0x000fc40002781670 */
[----:B------:R-:W-:Y:S02]  /*34d0*/  VIADDMNMX R70, R71, R83, R82, PT ;  /* 0x0000005347467246 */ /* 0x000fe40003800152 */
[----:B------:R-:W-:Y:S02]  /*34e0*/  FSEL R36, R80, -INF , !P4 ;  /* 0xff80000050247808 */ /* 0x000fe40006000000 */
[----:B------:R-:W-:-:S04]  /*34f0*/  ISETP.GE.AND P4, PT, R79, 0x72, PT ;  /* 0x000000724f00780c */ /* 0x000fc80003f86270 */
[----:B------:R-:W-:-:S04]  /*3500*/  ISETP.GT.AND P5, PT, R76, 0x71, !P4 ;  /* 0x000000714c00780c */ /* 0x000fc800067a4270 */
[----:B------:R-:W-:-:S04]  /*3510*/  ISETP.LT.OR P5, PT, R75, 0x72, P5 ;  /* 0x000000724b00780c */ /* 0x000fc80002fa1670 */
[----:B------:R-:W-:Y:S02]  /*3520*/  FSEL R35, R81, -INF , !P5 ;  /* 0xff80000051237808 */ /* 0x000fe40006800000 */
[----:B------:R-:W-:-:S04]  /*3530*/  ISETP.GE.AND P5, PT, R79, 0x79, PT ;  /* 0x000000794f00780c */ /* 0x000fc80003fa6270 */
[----:B------:R-:W-:-:S04]  /*3540*/  ISETP.GT.AND P6, PT, R76, 0x78, !P5 ;  /* 0x000000784c00780c */ /* 0x000fc80006fc4270 */
[----:B------:R-:W-:-:S04]  /*3550*/  ISETP.LT.OR P6, PT, R75, 0x79, P6 ;  /* 0x000000794b00780c */ /* 0x000fc800037c1670 */
[----:B------:R-:W-:Y:S02]  /*3560*/  FSEL R34, R84, -INF , !P6 ;  /* 0xff80000054227808 */ /* 0x000fe40007000000 */
[----:B------:R-:W-:-:S13]  /*3570*/  ISETP.GE.AND P6, PT, R79, 0x1, PT ;  /* 0x000000014f00780c */ /* 0x000fda0003fc6270 */
[----:B------:R-:W-:Y:S02]  /*3580*/  @P6 LOP3.LUT R18, R18, 0x1, RZ, 0xfc, !PT ;  /* 0x0000000112126812 */ /* 0x000fe400078efcff */
[----:B------:R-:W-:Y:S02]  /*3590*/  ISETP.GT.AND P6, PT, R76, RZ, !P6 ;  /* 0x000000ff4c00720c */ /* 0x000fe400077c4270 */
[----:B------:R-:W-:Y:S02]  /*35a0*/  LOP3.LUT R18, R18, 0xf7ffffff, RZ, 0xc0, !PT ;  /* 0xf7ffffff12127812 */ /* 0x000fe400078ec0ff */
[----:B------:R-:W-:-:S04]  /*35b0*/  ISETP.LT.OR P6, PT, R75, 0x1, P6 ;  /* 0x000000014b00780c */ /* 0x000fc800037c1670 */
[----:B------:R-:W-:Y:S02]  /*35c0*/  FSEL R74, R3, -INF , !P6 ;  /* 0xff800000034a7808 */ /* 0x000fe40007000000 */
[----:B------:R-:W-:-:S13]  /*35d0*/  ISETP.GE.AND P6, PT, R79, 0x7a, PT ;  /* 0x0000007a4f00780c */ /* 0x000fda0003fc6270 */
[----:B------:R-:W-:Y:S02]  /*35e0*/  @P6 LOP3.LUT R18, R18, 0x8000000, RZ, 0xfc, !PT ;  /* 0x0800000012126812 */ /* 0x000fe400078efcff */
[----:B------:R-:W-:-:S04]  /*35f0*/  ISETP.GT.AND P6, PT, R76, 0x79, !P6 ;  /* 0x000000794c00780c */ /* 0x000fc800077c4270 */
[----:B------:R-:W-:-:S04]  /*3600*/  ISETP.LT.OR P6, PT, R75, 0x7a, P6 ;  /* 0x0000007a4b00780c */ /* 0x000fc800037c1670 */
[----:B------:R-:W-:Y:S02]  /*3610*/  FSEL R3, R85, -INF , !P6 ;  /* 0xff80000055037808 */ /* 0x000fe40007000000 */
[----:B------:R-:W-:-:S13]  /*3620*/  PLOP3.LUT P6, PT, PT, PT, UP1, 0x40, 0x0 ;  /* 0x000000000000781c */ /* 0x000fda0003fce818 */
[----:B------:R-:W-:Y:S05]  /*3630*/  @P6 BRA `(.L_x_685) ;  /* 0x0000000000646947 */ /* 0x000fea0003800000 */
        /* <DEDUP_REMOVED lines=9> */
[----:B------:R-:W-:Y:S01]  /*36d0*/  @P6 IMAD.HI.U32 R48, R71, UR10, RZ ;  /* 0x0000000a47306c27 */ /* 0x000fe2000f8e00ff */
[----:B------:R-:W-:-:S13]  /*36e0*/  PLOP3.LUT P6, PT, PT, PT, UP2, 0x80, 0x0 ;  /* 0x000000000000781c */ /* 0x000fda0003fcf028 */
[----:B------:R-:W-:-:S04]  /*36f0*/  @P6 SHF.R.U32.HI R71, RZ, UR11, R48 ;  /* 0x0000000bff476c19 */ /* 0x000fc80008011630 */
[----:B------:R-:W-:Y:S01]  /*3700*/  LOP3.LUT R71, RZ, R71, RZ, 0x33, !PT ;  /* 0x00000047ff477212 */ /* 0x000fe200078e33ff */
[----:B------:R-:W-:Y:S06]  /*3710*/  BRA `(.L_x_688) ;  /* 0x0000000000187947 */ /* 0x000fec0003800000 */
.L_x_687:
[----:B------:R-:W-:-:S06]  /*3720*/  UISETP.NE.AND UP2, UPT, UR7, 0x1, UPT ;  /* 0x000000010700788c */ /* 0x000fcc000bf45270 */
[----:B------:R-:W-:-:S05]  /*3730*/  PLOP3.LUT P6, PT, PT, PT, UP2, 0x80, 0x0 ;  /* 0x000000000000781c */ /* 0x000fca0003fcf028 */
[----:B------:R-:W-:-:S08]  /*3740*/  @UP2 ULDC.64 UR10, c[0x0][0x9e8] ;  /* 0x00027a00000a2ab9 */ /* 0x000fd00000000a00 */
[----:B------:R-:W-:Y:S01]  /*3750*/  @P6 IMAD.HI.U32 R48, R71, UR10, RZ ;  /* 0x0000000a47306c27 */ /* 0x000fe2000f8e00ff */
[----:B------:R-:W-:-:S13]  /*3760*/  PLOP3.LUT P6, PT, PT, PT, UP2, 0x80, 0x0 ;  /* 0x000000000000781c */ /* 0x000fda0003fcf028 */
[----:B------:R-:W-:-:S07]  /*3770*/  @P6 SHF.R.U32.HI R71, RZ, UR11, R48 ;  /* 0x0000000bff476c19 */ /* 0x000fce0008011630 */
.L_x_688:
[----:B------:R-:W-:Y:S05]  /*3780*/  BSYNC B0 ;  /* 0x0000000000007941 */ /* 0x000fea0003800000 */
.L_x_686:
[----:B------:R-:W-:-:S04]  /*3790*/  IMAD R71, R71, UR7, -R78 ;  /* 0x0000000747477c24 */ /* 0x000fc8000f8e0a4e */
[----:B------:R-:W-:-:S05]  /*37a0*/  IMAD R71, R16, -0x2, R71 ;  /* 0xfffffffe10477824 */ /* 0x000fca00078e0247 */
[----:B------:R-:W-:Y:S02]  /*37b0*/  VIMNMX R72, R72, R71, !PT ;  /* 0x0000004748487248 */ /* 0x000fe40007fe0100 */
[----:B------:R-:W-:-:S07]  /*37c0*/  VIADDMNMX R70, R71, UR7, R70, PT ;  /* 0x0000000747467c46 */ /* 0x000fce000b800146 */
.L_x_685:
[----:B------:R-:W-:Y:S01]  /*37d0*/  ISETP.GT.AND P2, PT, R72, 0x1, !P2 ;  /* 0x000000014800780c */ /* 0x000fe20005744270 */
[----:B------:R-:W-:Y:S01]  /*37e0*/  ULDC UR10, c[0x0][0x988] ;  /* 0x00026200000a7ab9 */ /* 0x000fe20000000800 */
[----:B------:R-:W-:Y:S01]  /*37f0*/  LOP3.LUT P6, RZ, R18, 0x8, RZ, 0xc0, !PT ;  /* 0x0000000812ff7812 */ /* 0x000fe200078cc0ff */
[----:B------:R-:W-:Y:S01]  /*3800*/  IMAD.U32 R79, RZ, RZ, UR10 ;  /* 0x0000000aff4f7e24 */ /* 0x000fe2000f8e00ff */
[----:B------:R-:W-:Y:S01]  /*3810*/  ISETP.LT.OR P2, PT, R70, 0x2, P2 ;  /* 0x000000024600780c */ /* 0x000fe20001741670 */
[----:B------:R-:W-:Y:S01]  /*3820*/  @UP0 ULDC UR14, c[0x0][0x44c] ;  /* 0x00011300000e0ab9 */ /* 0x000fe20000000800 */
[----:B------:R-:W-:Y:S01]  /*3830*/  ISETP.GT.AND P3, PT, R72, 0x70, !P3 ;  /* 0x000000704800780c */ /* 0x000fe20005f64270 */
[----:B------:R-:W-:Y:S01]  /*3840*/  UIMAD.WIDE.U32 UR14, UR38, UR14, URZ ;  /* 0x0000000e260e72a5 */ /* 0x000fe2000f8e003f */
[----:B------:R-:W-:Y:S01]  /*3850*/  FSEL R50, R4, -INF , !P2 ;  /* 0xff80000004327808 */ /* 0x000fe20005000000 */
[----:B------:R-:W-:Y:S01]  /*3860*/  @UP0 ULDC UR18, c[0x0][0x450] ;  /* 0x0001140000120ab9 */ /* 0x000fe20000000800 */
[----:B------:R-:W-:Y:S01]  /*3870*/  LOP3.LUT P2, RZ, R18, 0x2, RZ, 0xc0, !PT ;  /* 0x0000000212ff7812 */ /* 0x000fe2000784c0ff */
[----:B------:R-:W-:Y:S01]  /*3880*/  UMOV UR11, UR38 ;  /* 0x00000026000b7c82 */ /* 0x000fe20008000000 */
[C---:B------:R-:W-:Y:S01]  /*3890*/  ISETP.GT.AND P4, PT, R72.reuse, 0x71, !P4 ;  /* 0x000000714800780c */ /* 0x040fe20006784270 */
[----:B------:R-:W-:Y:S01]  /*38a0*/  @UP0 USHF.R.U32.HI UR11, URZ, UR18, UR15 ;  /* 0x000000123f0b0299 */ /* 0x000fe2000801160f */
[----:B------:R-:W-:-:S02]  /*38b0*/  ISETP.GT.AND P2, PT, R72, 0x8, !P2 ;  /* 0x000000084800780c */ /* 0x000fc40005744270 */
[C---:B------:R-:W-:Y:S01]  /*38c0*/  ISETP.LT.OR P3, PT, R70.reuse, 0x71, P3 ;  /* 0x000000714600780c */ /* 0x040fe20001f61670 */
[----:B------:R-:W-:Y:S01]  /*38d0*/  UIADD3 UR50, UR50, UR11, URZ ;  /* 0x0000000b32327290 */ /* 0x000fe2000fffe03f */
[----:B------:R-:W-:Y:S02]  /*38e0*/  ISETP.LT.OR P2, PT, R70, 0x9, P2 ;  /* 0x000000094600780c */ /* 0x000fe40001741670 */
[----:B------:R-:W-:Y:S01]  /*38f0*/  ISETP.GT.AND P5, PT, R72, 0x78, !P5 ;  /* 0x000000784800780c */ /* 0x000fe20006fa4270 */
[----:B------:R-:W-:Y:S01]  /*3900*/  UIADD3 UR6, UR50, UR6, URZ ;  /* 0x0000000632067290 */ /* 0x000fe2000fffe03f */
[----:B------:R-:W-:Y:S02]  /*3910*/  FSEL R48, R6, -INF , !P2 ;  /* 0xff80000006307808 */ /* 0x000fe40005000000 */
[----:B------:R-:W-:Y:S02]  /*3920*/  LOP3.LUT P2, RZ, R18, 0x4, RZ, 0xc0, !PT ;  /* 0x0000000412ff7812 */ /* 0x000fe4000784c0ff */
[----:B------:R-:W-:-:S02]  /*3930*/  FMNMX.FTZ R6, R74, R89, !PT ;  /* 0x000000594a067209 */ /* 0x000fc40007810000 */
[----:B------:R-:W-:Y:S02]  /*3940*/  ISETP.GT.AND P2, PT, R72, 0x9, !P2 ;  /* 0x000000094800780c */ /* 0x000fe40005744270 */
[C---:B------:R-:W-:Y:S02]  /*3950*/  ISETP.LT.OR P4, PT, R70.reuse, 0x72, P4 ;  /* 0x000000724600780c */ /* 0x040fe40002781670 */
[----:B------:R-:W-:Y:S02]  /*3960*/  ISETP.LT.OR P2, PT, R70, 0xa, P2 ;  /* 0x0000000a4600780c */ /* 0x000fe40001741670 */
[----:B------:R-:W-:Y:S02]  /*3970*/  FSEL R20, R20, -INF , !P3 ;  /* 0xff80000014147808 */ /* 0x000fe40005800000 */
[----:B------:R-:W-:Y:S02]  /*3980*/  FSEL R4, R5, -INF , !P2 ;  /* 0xff80000005047808 */ /* 0x000fe40005000000 */
[----:B------:R-:W-:-:S02]  /*3990*/  ISETP.GT.AND P2, PT, R72, 0x10, !P6 ;  /* 0x000000104800780c */ /* 0x000fc40007744270 */
[----:B------:R-:W-:Y:S02]  /*39a0*/  FMNMX.FTZ R5, R91, R6, !PT ;  /* 0x000000065b057209 */ /* 0x000fe40007810000 */
[----:B------:R-:W-:Y:S02]  /*39b0*/  ISETP.LT.OR P2, PT, R70, 0x11, P2 ;  /* 0x000000114600780c */ /* 0x000fe40001741670 */
[----:B------:R-:W-:Y:S02]  /*39c0*/  FMNMX.FTZ R6, R92, R5, !PT ;  /* 0x000000055c067209 */ /* 0x000fe40007810000 */
[----:B------:R-:W-:Y:S02]  /*39d0*/  FSEL R8, R8, -INF , !P2 ;  /* 0xff80000008087808 */ /* 0x000fe40005000000 */
[----:B------:R-:W-:Y:S02]  /*39e0*/  LOP3.LUT P2, RZ, R18, 0x2000000, RZ, 0xc0, !PT ;  /* 0x0200000012ff7812 */ /* 0x000fe4000784c0ff */
[----:B------:R-:W-:-:S02]  /*39f0*/  FMNMX.FTZ R5, R93, R6, !PT ;  /* 0x000000065d057209 */ /* 0x000fc40007810000 */
[----:B------:R-:W-:Y:S02]  /*3a00*/  ISETP.GT.AND P2, PT, R72, 0x11, !P2 ;  /* 0x000000114800780c */ /* 0x000fe40005744270 */
[----:B------:R-:W-:Y:S02]  /*3a10*/  FMNMX.FTZ R6, R94, R5, !PT ;  /* 0x000000055e067209 */ /* 0x000fe40007810000 */
[----:B------:R-:W-:Y:S02]  /*3a20*/  ISETP.LT.OR P2, PT, R70, 0x12, P2 ;  /* 0x000000124600780c */ /* 0x000fe40001741670 */
[----:B------:R-:W-:Y:S02]  /*3a30*/  FMNMX.FTZ R5, R61, R6, !PT ;  /* 0x000000063d057209 */ /* 0x000fe40007810000 */
[----:B------:R-:W-:Y:S02]  /*3a40*/  FSEL R7, R7, -INF , !P2 ;  /* 0xff80000007077808 */ /* 0x000fe40005000000 */
[----:B------:R-:W-:-:S02]  /*3a50*/  LOP3.LUT P2, RZ, R18, 0x1000000, RZ, 0xc0, !PT ;  /* 0x0100000012ff7812 */ /* 0x000fc4000784c0ff */
[----:B------:R-:W-:Y:S02]  /*3a60*/  FMNMX.FTZ R6, R62, R5, !PT ;  /* 0x000000053e067209 */ /* 0x000fe40007810000 */
[----:B------:R-:W-:Y:S02]  /*3a70*/  ISETP.GT.AND P2, PT, R72, 0x18, !P2 ;  /* 0x000000184800780c */ /* 0x000fe40005744270 */
[----:B------:R-:W-:Y:S02]  /*3a80*/  FMNMX.FTZ R5, R67, R6, !PT ;  /* 0x0000000643057209 */ /* 0x000fe40007810000 */
[----:B------:R-:W-:Y:S02]  /*3a90*/  ISETP.LT.OR P2, PT, R70, 0x19, P2 ;  /* 0x000000194600780c */ /* 0x000fe40001741670 */
[----:B------:R-:W-:Y:S02]  /*3aa0*/  LOP3.LUT P6, RZ, R18, 0x8000, RZ, 0xc0, !PT ;  /* 0x0000800012ff7812 */ /* 0x000fe400078cc0ff */
[----:B------:R-:W-:-:S02]  /*3ab0*/  FSEL R10, R10, -INF , !P2 ;  /* 0xff8000000a0a7808 */ /* 0x000fc40005000000 */
[----:B------:R-:W-:Y:S02]  /*3ac0*/  LOP3.LUT P2, RZ, R18, 0x800000, RZ, 0xc0, !PT ;  /* 0x0080000012ff7812 */ /* 0x000fe4000784c0ff */
[----:B------:R-:W-:Y:S02]  /*3ad0*/  FMNMX.FTZ R6, R66, R5, !PT ;  /* 0x0000000542067209 */ /* 0x000fe40007810000 */
[----:B------:R-:W-:Y:S02]  /*3ae0*/  ISETP.GT.AND P2, PT, R72, 0x19, !P2 ;  /* 0x000000194800780c */ /* 0x000fe40005744270 */
[----:B------:R-:W-:Y:S02]  /*3af0*/  FMNMX.FTZ R5, R59, R6, !PT ;  /* 0x000000063b057209 */ /* 0x000fe40007810000 */
[----:B------:R-:W-:Y:S02]  /*3b00*/  ISETP.LT.OR P2, PT, R70, 0x1a, P2 ;  /* 0x0000001a4600780c */ /* 0x000fe40001741670 */
[----:B------:R-:W-:-:S02]  /*3b10*/  FMNMX.FTZ R6, R68, R5, !PT ;  /* 0x0000000544067209 */ /* 0x000fc40007810000 */
[----:B------:R-:W-:Y:S02]  /*3b20*/  FSEL R9, R9, -INF , !P2 ;  /* 0xff80000009097808 */ /* 0x000fe40005000000 */
[----:B------:R-:W-:Y:S02]  /*3b30*/  LOP3.LUT P2, RZ, R18, 0x400000, RZ, 0xc0, !PT ;  /* 0x0040000012ff7812 */ /* 0x000fe4000784c0ff */
[----:B------:R-:W-:Y:S02]  /*3b40*/  FMNMX.FTZ R5, R65, R6, !PT ;  /* 0x0000000641057209 */ /* 0x000fe40007810000 */
[----:B------:R-:W-:Y:S02]  /*3b50*/  ISETP.GT.AND P2, PT, R72, 0x20, !P2 ;  /* 0x000000204800780c */ /* 0x000fe40005744270 */
[----:B------:R-:W-:Y:S02]  /*3b60*/  FMNMX.FTZ R6, R64, R5, !PT ;  /* 0x0000000540067209 */ /* 0x000fe40007810000 */
[----:B------:R-:W-:-:S02]  /*3b70*/  ISETP.LT.OR P2, PT, R70, 0x21, P2 ;  /* 0x000000214600780c */ /* 0x000fc40001741670 */
[----:B------:R-:W-:Y:S02]  /*3b80*/  FMNMX.FTZ R6, R63, R6, !PT ;  /* 0x000000063f067209 */ /* 0x000fe40007810000 */
[----:B------:R-:W-:Y:S02]  /*3b90*/  FSEL R12, R12, -INF , !P2 ;  /* 0xff8000000c0c7808 */ /* 0x000fe40005000000 */
[----:B------:R-:W-:Y:S02]  /*3ba0*/  LOP3.LUT P2, RZ, R18, 0x200000, RZ, 0xc0, !PT ;  /* 0x0020000012ff7812 */ /* 0x000fe4000784c0ff */
[----:B------:R-:W-:Y:S02]  /*3bb0*/  FMNMX.FTZ R6, R69, R6, !PT ;  /* 0x0000000645067209 */ /* 0x000fe40007810000 */
[----:B------:R-:W-:Y:S02]  /*3bc0*/  ISETP.GT.AND P2, PT, R72, 0x21, !P2 ;  /* 0x000000214800780c */ /* 0x000fe40005744270 */
[----:B------:R-:W-:-:S02]  /*3bd0*/  FMNMX.FTZ R5, R57, R6, !PT ;  /* 0x0000000639057209 */ /* 0x000fc40007810000 */
[----:B------:R-:W-:Y:S02]  /*3be0*/  ISETP.LT.OR P2, PT, R70, 0x22, P2 ;  /* 0x000000224600780c */ /* 0x000fe40001741670 */
[----:B------:R-:W-:Y:S02]  /*3bf0*/  FMNMX.FTZ R6, R52, R5, !PT ;  /* 0x0000000534067209 */ /* 0x000fe40007810000 */
[----:B------:R-:W-:Y:S02]  /*3c00*/  FSEL R11, R11, -INF , !P2 ;  /* 0xff8000000b0b7808 */ /* 0x000fe40005000000 */
[----:B------:R-:W-:Y:S02]  /*3c10*/  LOP3.LUT P2, RZ, R18, 0x100000, RZ, 0xc0, !PT ;  /* 0x0010000012ff7812 */ /* 0x000fe4000784c0ff */
[----:B------:R-:W-:Y:S02]  /*3c20*/  FMNMX.FTZ R5, R53, R6, !PT ;  /* 0x0000000635057209 */ /* 0x000fe40007810000 */
        /* <DEDUP_REMOVED lines=17> */
[----:B------:R-:W-:Y:S02]  /*3d40*/  FMNMX.FTZ R6, R40, R5, !PT ;  /* 0x0000000528067209 */ /* 0x000fe40007810000 */
        /* <DEDUP_REMOVED lines=13> */
[----:B------:R-:W-:Y:S01]  /*3e20*/  ISETP.LT.OR P5, PT, R70, 0x79, P5 ;  /* 0x000000794600780c */ /* 0x000fe20002fa1670 */
[----:B------:R-:W0:Y:S01]  /*3e30*/  SHFL.BFLY PT, R6, R5, 0x2, 0x1f ;  /* 0x0c401f0005067f89 */ /* 0x000e2200000e0000 */
[----:B------:R-:W-:Y:S02]  /*3e40*/  FSEL R29, R29, -INF , !P2 ;  /* 0xff8000001d1d7808 */ /* 0x000fe40005000000 */
[----:B------:R-:W-:Y:S02]  /*3e50*/  ISETP.GT.AND P2, PT, R72, 0x39, !P6 ;  /* 0x000000394800780c */ /* 0x000fe40007744270 */
[----:B------:R-:W-:Y:S02]  /*3e60*/  LOP3.LUT P6, RZ, R18, 0x10, RZ, 0xc0, !PT ;  /* 0x0000001012ff7812 */ /* 0x000fe400078cc0ff */
[----:B------:R-:W-:Y:S02]  /*3e70*/  ISETP.LT.OR P2, PT, R70, 0x3a, P2 ;  /* 0x0000003a4600780c */ /* 0x000fe40001741670 */
[----:B------:R-:W-:-:S02]  /*3e80*/  FSEL R21, R21, -INF , !P4 ;  /* 0xff80000015157808 */ /* 0x000fc40006000000 */
[----:B------:R-:W-:Y:S02]  /*3e90*/  FSEL R28, R28, -INF , !P2 ;  /* 0xff8000001c1c7808 */ /* 0x000fe40005000000 */
[----:B------:R-:W-:Y:S02]  /*3ea0*/  LOP3.LUT P2, RZ, R18, 0x4000, RZ, 0xc0, !PT ;  /* 0x0000400012ff7812 */ /* 0x000fe4000784c0ff */
[----:B------:R-:W-:Y:S02]  /*3eb0*/  FSEL R24, R24, -INF , !P5 ;  /* 0xff80000018187808 */ /* 0x000fe40006800000 */
[----:B------:R-:W-:-:S04]  /*3ec0*/  ISETP.GT.AND P2, PT, R72, 0x40, !P2 ;  /* 0x000000404800780c */ /* 0x000fc80005744270 */
[----:B------:R-:W-:Y:S02]  /*3ed0*/  ISETP.LT.OR P2, PT, R70, 0x41, P2 ;  /* 0x000000414600780c */ /* 0x000fe40001741670 */
[----:B0-----:R-:W-:Y:S02]  /*3ee0*/  FMNMX.FTZ R71, R5, R6, !PT ;  /* 0x0000000605477209 */ /* 0x001fe40007810000 */
[----:B------:R-:W-:Y:S02]  /*3ef0*/  FSEL R31, R31, -INF , !P2 ;  /* 0xff8000001f1f7808 */ /* 0x000fe40005000000 */
[----:B------:R-:W-:Y:S01]  /*3f00*/  LOP3.LUT P2, RZ, R18, 0x2000, RZ, 0xc0, !PT ;  /* 0x0000200012ff7812 */ /* 0x000fe2000784c0ff */
[----:B------:R-:W0:Y:S03]  /*3f10*/  SHFL.BFLY PT, R6, R71, 0x1, 0x1f ;  /* 0x0c201f0047067f89 */ /* 0x000e2600000e0000 */
[----:B------:R-:W-:-:S04]  /*3f20*/  ISETP.GT.AND P2, PT, R72, 0x41, !P2 ;  /* 0x000000414800780c */ /* 0x000fc80005744270 */
[----:B------:R-:W-:-:S04]  /*3f30*/  ISETP.LT.OR P2, PT, R70, 0x42, P2 ;  /* 0x000000424600780c */ /* 0x000fc80001741670 */
[----:B------:R-:W-:Y:S02]  /*3f40*/  FSEL R30, R30, -INF , !P2 ;  /* 0xff8000001e1e7808 */ /* 0x000fe40005000000 */
[----:B------:R-:W-:-:S04]  /*3f50*/  LOP3.LUT P2, RZ, R18, 0x1000, RZ, 0xc0, !PT ;  /* 0x0000100012ff7812 */ /* 0x000fc8000784c0ff */
[----:B------:R-:W-:-:S04]  /*3f60*/  ISETP.GT.AND P2, PT, R72, 0x48, !P2 ;  /* 0x000000484800780c */ /* 0x000fc80005744270 */
[----:B------:R-:W-:Y:S02]  /*3f70*/  ISETP.LT.OR P2, PT, R70, 0x49, P2 ;  /* 0x000000494600780c */ /* 0x000fe40001741670 */
[----:B0-----:R-:W-:Y:S02]  /*3f80*/  FMNMX.FTZ R6, R71, R6, !PT ;  /* 0x0000000647067209 */ /* 0x001fe40007810000 */
[----:B------:R-:W-:Y:S02]  /*3f90*/  FSEL R32, R32, -INF , !P2 ;  /* 0xff80000020207808 */ /* 0x000fe40005000000 */
[----:B------:R-:W-:Y:S01]  /*3fa0*/  LOP3.LUT P2, RZ, R18, 0x800, RZ, 0xc0, !PT ;  /* 0x0000080012ff7812 */ /* 0x000fe2000784c0ff */
[----:B------:R-:W-:-:S03]  /*3fb0*/  FFMA.FTZ R79, R6, R79, -8 ;  /* 0xc1000000064f7423 */ /* 0x000fc6000001004f */
[----:B------:R-:W-:-:S04]  /*3fc0*/  ISETP.GT.AND P2, PT, R72, 0x49, !P2 ;  /* 0x000000494800780c */ /* 0x000fc80005744270 */
[----:B------:R-:W-:-:S04]  /*3fd0*/  ISETP.LT.OR P2, PT, R70, 0x4a, P2 ;  /* 0x0000004a4600780c */ /* 0x000fc80001741670 */
[----:B------:R-:W-:Y:S02]  /*3fe0*/  FSEL R33, R33, -INF , !P2 ;  /* 0xff80000021217808 */ /* 0x000fe40005000000 */
[----:B------:R-:W-:-:S04]  /*3ff0*/  LOP3.LUT P2, RZ, R18, 0x400, RZ, 0xc0, !PT ;  /* 0x0000040012ff7812 */ /* 0x000fc8000784c0ff */
        /* <DEDUP_REMOVED lines=23> */
[----:B------:R-:W-:Y:S02]  /*4170*/  ISETP.GT.AND P2, PT, R72, 0x68, !P6 ;  /* 0x000000684800780c */ /* 0x000fe40007744270 */
[----:B------:R-:W-:Y:S02]  /*4180*/  LOP3.LUT P6, RZ, R18, 0x1, RZ, 0xc0, !PT ;  /* 0x0000000112ff7812 */ /* 0x000fe400078cc0ff */
[----:B------:R-:W-:-:S04]  /*4190*/  ISETP.LT.OR P2, PT, R70, 0x69, P2 ;  /* 0x000000694600780c */ /* 0x000fc80001741670 */
[----:B------:R-:W-:Y:S02]  /*41a0*/  FSEL R51, R51, -INF , !P2 ;  /* 0xff80000033337808 */ /* 0x000fe40005000000 */
[----:B------:R-:W-:-:S04]  /*41b0*/  FSETP.NEU.FTZ.AND P2, PT, R6, -INF , PT ;  /* 0xff8000000600780b */ /* 0x000fc80003f5d000 */
[----:B------:R-:W-:Y:S02]  /*41c0*/  FSEL R79, R79, RZ, P2 ;  /* 0x000000ff4f4f7208 */ /* 0x000fe40001000000 */
[----:B------:R-:W-:Y:S02]  /*41d0*/  ISETP.GT.AND P2, PT, R72, RZ, !P6 ;  /* 0x000000ff4800720c */ /* 0x000fe40007744270 */
[----:B------:R-:W-:Y:S01]  /*41e0*/  LOP3.LUT P6, RZ, R18, 0x8000000, RZ, 0xc0, !PT ;  /* 0x0800000012ff7812 */ /* 0x000fe200078cc0ff */
[----:B------:R-:W-:-:S01]  /*41f0*/  FFMA.FTZ R69, R69, UR10, -R79 ;  /* 0x0000000a45457c23 */ /* 0x000fc2000801084f */
[----:B------:R-:W-:Y:S01]  /*4200*/  ISETP.LT.OR P2, PT, R70, 0x1, P2 ;  /* 0x000000014600780c */ /* 0x000fe20001741670 */
[----:B------:R-:W-:-:S01]  /*4210*/  FFMA.FTZ R71, R89, UR10, -R79 ;  /* 0x0000000a59477c23 */ /* 0x000fc2000801084f */
[----:B------:R-:W-:Y:S01]  /*4220*/  ISETP.GT.AND P6, PT, R72, 0x79, !P6 ;  /* 0x000000794800780c */ /* 0x000fe200077c4270 */
[----:B------:R-:W-:-:S01]  /*4230*/  FFMA.FTZ R73, R91, UR10, -R79 ;  /* 0x0000000a5b497c23 */ /* 0x000fc2000801084f */
[----:B------:R-:W-:Y:S01]  /*4240*/  FSEL R77, R2, -INF , !P2 ;  /* 0xff800000024d7808 */ /* 0x000fe20005000000 */
[----:B------:R-:W-:-:S01]  /*4250*/  FFMA.FTZ R2, R74, UR10, -R79 ;  /* 0x0000000a4a027c23 */ /* 0x000fc2000801084f */
[----:B------:R-:W-:Y:S01]  /*4260*/  LOP3.LUT P2, RZ, R18, 0x4000000, RZ, 0xc0, !PT ;  /* 0x0400000012ff7812 */ /* 0x000fe2000784c0ff */
[----:B------:R-:W-:Y:S01]  /*4270*/  MUFU.EX2 R71, R71 ;  /* 0x0000004700477308 */ /* 0x000fe20000000800 */
[----:B------:R-:W-:Y:S01]  /*4280*/  FMNMX.FTZ R5, R77, R50, !PT ;  /* 0x000000324d057209 */ /* 0x000fe20007810000 */
[--C-:B------:R-:W-:Y:S01]  /*4290*/  FFMA.FTZ R74, R92, UR10, -R79.reuse ;  /* 0x0000000a5c4a7c23 */ /* 0x100fe2000801084f */
[----:B------:R-:W-:Y:S01]  /*42a0*/  ISETP.GT.AND P2, PT, R72, 0x69, !P2 ;  /* 0x000000694800780c */ /* 0x000fe20005744270 */
[--C-:B------:R-:W-:Y:S01]  /*42b0*/  FFMA.FTZ R75, R93, UR10, -R79.reuse ;  /* 0x0000000a5d4b7c23 */ /* 0x100fe2000801084f */
[----:B------:R-:W-:Y:S01]  /*42c0*/  FMNMX.FTZ R5, R48, R5, !PT ;  /* 0x0000000530057209 */ /* 0x000fe20007810000 */
[--C-:B------:R-:W-:Y:S01]  /*42d0*/  FFMA.FTZ R76, R94, UR10, -R79.reuse ;  /* 0x0000000a5e4c7c23 */ /* 0x100fe2000801084f */
[----:B------:R-:W-:Y:S01]  /*42e0*/  ISETP.LT.OR P2, PT, R70, 0x6a, P2 ;  /* 0x0000006a4600780c */ /* 0x000fe20001741670 */
[----:B------:R0:W-:Y:S01]  /*42f0*/  MUFU.EX2 R72, R69 ;  /* 0x0000004500487308 */ /* 0x0001e20000000800 */
[----:B------:R-:W-:Y:S01]  /*4300*/  FMNMX.FTZ R5, R4, R5, !PT ;  /* 0x0000000504057209 */ /* 0x000fe20007810000 */
[--C-:B------:R-:W-:Y:S01]  /*4310*/  FFMA.FTZ R61, R61, UR10, -R79.reuse ;  /* 0x0000000a3d3d7c23 */ /* 0x100fe2000801084f */
[----:B------:R-:W-:Y:S01]  /*4320*/  FSEL R15, R15, -INF , !P2 ;  /* 0xff8000000f0f7808 */ /* 0x000fe20005000000 */
[--C-:B------:R-:W-:Y:S01]  /*4330*/  FFMA.FTZ R62, R62, UR10, -R79.reuse ;  /* 0x0000000a3e3e7c23 */ /* 0x100fe2000801084f */
[----:B------:R-:W-:Y:S01]  /*4340*/  FMNMX.FTZ R78, R8, R5, !PT ;  /* 0x00000005084e7209 */ /* 0x000fe20007810000 */
[--C-:B------:R-:W-:Y:S01]  /*4350*/  FFMA.FTZ R67, R67, UR10, -R79.reuse ;  /* 0x0000000a43437c23 */ /* 0x100fe2000801084f */
[----:B------:R-:W-:Y:S01]  /*4360*/  ISETP.LT.OR P6, PT, R70, 0x7a, P6 ;  /* 0x0000007a4600780c */ /* 0x000fe200037c1670 */
[----:B------:R-:W-:Y:S01]  /*4370*/  MUFU.EX2 R2, R2 ;  /* 0x0000000200027308 */ /* 0x000fe20000000800 */
[----:B------:R-:W-:Y:S01]  /*4380*/  FMNMX.FTZ R5, R7, R78, !PT ;  /* 0x0000004e07057209 */ /* 0x000fe20007810000 */
[--C-:B0-----:R-:W-:Y:S01]  /*4390*/  FFMA.FTZ R69, R44, UR10, -R79.reuse ;  /* 0x0000000a2c457c23 */ /* 0x101fe2000801084f */
[----:B------:R-:W-:Y:S01]  /*43a0*/  FSEL R25, R25, -INF , !P6 ;  /* 0xff80000019197808 */ /* 0x000fe20007000000 */
[--C-:B------:R-:W-:Y:S01]  /*43b0*/  FFMA.FTZ R66, R66, UR10, -R79.reuse ;  /* 0x0000000a42427c23 */ /* 0x100fe2000801084f */
[----:B------:R-:W-:Y:S01]  /*43c0*/  FMNMX.FTZ R78, R10, R5, !PT ;  /* 0x000000050a4e7209 */ /* 0x000fe20007810000 */
[--C-:B------:R-:W-:Y:S01]  /*43d0*/  FFMA.FTZ R59, R59, UR10, -R79.reuse ;  /* 0x0000000a3b3b7c23 */ /* 0x100fe2000801084f */
[----:B------:R-:W-:-:S01]  /*43e0*/  FFMA.FTZ R68, R68, UR10, -R79 ;  /* 0x0000000a44447c23 */ /* 0x000fc2000801084f */
[----:B------:R-:W-:Y:S01]  /*43f0*/  MUFU.EX2 R73, R73 ;  /* 0x0000004900497308 */ /* 0x000fe20000000800 */
[----:B------:R-:W-:Y:S01]  /*4400*/  FMNMX.FTZ R5, R9, R78, !PT ;  /* 0x0000004e09057209 */ /* 0x000fe20007810000 */
[--C-:B------:R-:W-:Y:S01]  /*4410*/  FFMA.FTZ R65, R65, UR10, -R79.reuse ;  /* 0x0000000a41417c23 */ /* 0x100fe2000801084f */
        /* <DEDUP_REMOVED lines=21> */
[----:B------:R-:W-:Y:S01]  /*4570*/  FFMA.FTZ R3, R3, UR10, -R79 ;  /* 0x0000000a03037c23 */ /* 0x000fe2000801084f */
[----:B------:R-:W-:Y:S01]  /*4580*/  FMNMX.FTZ R78, R26, R5, !PT ;  /* 0x000000051a4e7209 */ /* 0x000fe20007810000 */
[----:B------:R-:W0:Y:S03]  /*4590*/  MUFU.EX2 R74, R74 ;  /* 0x0000004a004a7308 */ /* 0x000e260000000800 */
[----:B------:R-:W-:-:S04]  /*45a0*/  FMNMX.FTZ R5, R29, R78, !PT ;  /* 0x0000004e1d057209 */ /* 0x000fc80007810000 */
[----:B------:R-:W-:Y:S01]  /*45b0*/  FMNMX.FTZ R78, R28, R5, !PT ;  /* 0x000000051c4e7209 */ /* 0x000fe20007810000 */
[----:B------:R-:W-:Y:S03]  /*45c0*/  MUFU.EX2 R75, R75 ;  /* 0x0000004b004b7308 */ /* 0x000fe60000000800 */
[----:B------:R-:W-:-:S04]  /*45d0*/  FMNMX.FTZ R5, R31, R78, !PT ;  /* 0x0000004e1f057209 */ /* 0x000fc80007810000 */
[----:B------:R-:W-:Y:S01]  /*45e0*/  FMNMX.FTZ R5, R30, R5, !PT ;  /* 0x000000051e057209 */ /* 0x000fe20007810000 */
[----:B------:R-:W-:Y:S01]  /*45f0*/  MUFU.EX2 R76, R76 ;  /* 0x0000004c004c7308 */ /* 0x000fe20000000800 */
[----:B0-----:R-:W-:Y:S02]  /*4600*/  F2FP.SATFINITE.E4M3.F32.PACK_AB_MERGE_C R148, R74, R73, RZ ;  /* 0x000000494a94723e */ /* 0x001fe400048070ff */
[----:B------:R-:W-:Y:S02]  /*4610*/  FMNMX.FTZ R78, R32, R5, !PT ;  /* 0x00000005204e7209 */ /* 0x000fe40007810000 */
[----:B------:R-:W-:Y:S02]  /*4620*/  F2FP.SATFINITE.E4M3.F32.PACK_AB_MERGE_C R148, R71, R2, R148 ;  /* 0x000000024794723e */ /* 0x000fe40004807094 */
[----:B------:R-:W-:Y:S01]  /*4630*/  FMNMX.FTZ R78, R33, R78, !PT ;  /* 0x0000004e214e7209 */ /* 0x000fe20007810000 */
[----:B------:R-:W-:Y:S03]  /*4640*/  MUFU.EX2 R61, R61 ;  /* 0x0000003d003d7308 */ /* 0x000fe60000000800 */
[----:B------:R-:W-:-:S04]  /*4650*/  FMNMX.FTZ R78, R39, R78, !PT ;  /* 0x0000004e274e7209 */ /* 0x000fc80007810000 */
        /* <DEDUP_REMOVED lines=18> */
[----:B------:R-:W-:Y:S04]  /*4780*/  MUFU.EX2 R65, R65 ;  /* 0x0000004100417308 */ /* 0x000fe80000000800 */
[----:B------:R-:W1:Y:S04]  /*4790*/  SHFL.BFLY PT, R5, R70, 0x2, 0x1f ;  /* 0x0c401f0046057f89 */ /* 0x000e6800000e0000 */
[----:B------:R-:W-:Y:S01]  /*47a0*/  MUFU.EX2 R64, R64 ;  /* 0x0000004000407308 */ /* 0x000fe20000000800 */
[----:B0-----:R-:W-:-:S04]  /*47b0*/  F2FP.SATFINITE.E4M3.F32.PACK_AB_MERGE_C R144, R68, R59, RZ ;  /* 0x0000003b4490723e */ /* 0x001fc800048070ff */
[----:B------:R-:W-:-:S03]  /*47c0*/  F2FP.SATFINITE.E4M3.F32.PACK_AB_MERGE_C R144, R66, R67, R144 ;  /* 0x000000434290723e */ /* 0x000fc60004807090 */
[----:B------:R-:W0:Y:S08]  /*47d0*/  MUFU.EX2 R63, R63 ;  /* 0x0000003f003f7308 */ /* 0x000e300000000800 */
[----:B------:R-:W-:Y:S01]  /*47e0*/  MUFU.EX2 R53, R53 ;  /* 0x0000003500357308 */ /* 0x000fe20000000800 */
[----:B-1----:R-:W-:-:S07]  /*47f0*/  FMNMX.FTZ R44, R70, R5, !PT ;  /* 0x00000005462c7209 */ /* 0x002fce0007810000 */
[----:B------:R-:W-:Y:S01]  /*4800*/  MUFU.EX2 R54, R54 ;  /* 0x0000003600367308 */ /* 0x000fe20000000800 */
[----:B------:R-:W1:Y:S01]  /*4810*/  SHFL.BFLY PT, R5, R44, 0x1, 0x1f ;  /* 0x0c201f002c057f89 */ /* 0x000e6200000e0000 */
[----:B0-----:R-:W-:-:S04]  /*4820*/  F2FP.SATFINITE.E4M3.F32.PACK_AB_MERGE_C R146, R72, R63, RZ ;  /* 0x0000003f4892723e */ /* 0x001fc800048070ff */
[----:B------:R-:W-:Y:S02]  /*4830*/  F2FP.SATFINITE.E4M3.F32.PACK_AB_MERGE_C R146, R64, R65, R146 ;  /* 0x000000414092723e */ /* 0x000fe40004807092 */
[----:B------:R-:W-:Y:S08]  /*4840*/  MUFU.EX2 R57, R57 ;  /* 0x0000003900397308 */ /* 0x000ff00000000800 */
[----:B------:R-:W-:Y:S08]  /*4850*/  MUFU.EX2 R52, R52 ;  /* 0x0000003400347308 */ /* 0x000ff00000000800 */
[----:B------:R-:W-:Y:S01]  /*4860*/  MUFU.EX2 R46, R46 ;  /* 0x0000002e002e7308 */ /* 0x000fe20000000800 */
[----:B-1----:R-:W-:Y:S01]  /*4870*/  FMNMX.FTZ R5, R44, R5, !PT ;  /* 0x000000052c057209 */ /* 0x002fe20007810000 */
[----:B------:R-:W-:-:S03]  /*4880*/  IMAD.U32 R44, RZ, RZ, UR10 ;  /* 0x0000000aff2c7e24 */ /* 0x000fc6000f8e00ff */
[C---:B------:R-:W-:Y:S01]  /*4890*/  FSETP.NEU.FTZ.AND P2, PT, R5.reuse, -INF , PT ;  /* 0xff8000000500780b */ /* 0x040fe20003f5d000 */
[----:B------:R-:W-:-:S02]  /*48a0*/  FFMA.FTZ R44, R5, R44, -8 ;  /* 0xc1000000052c7423 */ /* 0x000fc4000001002c */
        /* <DEDUP_REMOVED lines=16> */
[----:B------:R-:W-:Y:S01]  /*49b0*/  MUFU.EX2 R42, R42 ;  /* 0x0000002a002a7308 */ /* 0x000fe20000000800 */
[----:B------:R-:W-:-:S01]  /*49c0*/  FADD.FTZ R30, R2, R71 ;  /* 0x00000047021e7221 */ /* 0x000fc20000010000 */
[--C-:B------:R-:W-:Y:S01]  /*49d0*/  FFMA.FTZ R7, R7, UR10, -R44.reuse ;  /* 0x0000000a07077c23 */ /* 0x100fe2000801082c */
[----:B------:R-:W-:-:S01]  /*49e0*/  FFMA.FTZ R83, R9, UR10, -R44 ;  /* 0x0000000a09537c23 */ /* 0x000fc2000801082c */
[----:B------:R-:W-:Y:S01]  /*49f0*/  FFMA.FTZ R9, R12, UR10, -R44 ;  /* 0x0000000a0c097c23 */ /* 0x000fe2000801082c */
[----:B------:R-:W-:-:S01]  /*4a00*/  FADD.FTZ R85, R73, R30 ;  /* 0x0000001e49557221 */ /* 0x000fc20000010000 */
[--C-:B------:R-:W-:Y:S01]  /*4a10*/  FFMA.FTZ R12, R27, UR10, -R44.reuse ;  /* 0x0000000a1b0c7c23 */ /* 0x100fe2000801082c */
[----:B------:R-:W-:-:S01]  /*4a20*/  FFMA.FTZ R27, R31, UR10, -R44 ;  /* 0x0000000a1f1b7c23 */ /* 0x000fc2000801082c */
[----:B------:R-:W0:Y:S01]  /*4a30*/  MUFU.EX2 R77, R77 ;  /* 0x0000004d004d7308 */ /* 0x000e220000000800 */
[----:B------:R-:W-:-:S01]  /*4a40*/  FADD.FTZ R30, R74, R85 ;  /* 0x000000554a1e7221 */ /* 0x000fc20000010000 */
[--C-:B------:R-:W-:Y:S01]  /*4a50*/  FFMA.FTZ R31, R32, UR10, -R44.reuse ;  /* 0x0000000a201f7c23 */ /* 0x100fe2000801082c */
[----:B------:R-:W-:-:S01]  /*4a60*/  FFMA.FTZ R32, R33, UR10, -R44 ;  /* 0x0000000a21207c23 */ /* 0x000fc2000801082c */
[----:B------:R-:W-:Y:S01]  /*4a70*/  FFMA.FTZ R43, R43, UR10, -R44 ;  /* 0x0000000a2b2b7c23 */ /* 0x000fe2000801082c */
[----:B------:R-:W-:-:S01]  /*4a80*/  FADD.FTZ R85, R75, R30 ;  /* 0x0000001e4b557221 */ /* 0x000fc20000010000 */
        /* <DEDUP_REMOVED lines=14> */
[----:B------:R-:W-:-:S02]  /*4b70*/  FFMA.FTZ R25, R25, UR10, -R44 ;  /* 0x0000000a19197c23 */ /* 0x000fc4000801082c */
[----:B------:R-:W-:-:S02]  /*4b80*/  FADD.FTZ R73, R67, R70 ;  /* 0x0000004643497221 */ /* 0x000fc40000010000 */
[----:B------:R-:W0:Y:S01]  /*4b90*/  MUFU.EX2 R4, R4 ;  /* 0x0000000400047308 */ /* 0x000e220000000800 */
[----:B-1----:R-:W-:-:S01]  /*4ba0*/  FADD.FTZ R50, R48, R33 ;  /* 0x0000002130327221 */ /* 0x002fc20000010000 */
[----:B------:R-:W-:Y:S01]  /*4bb0*/  FADD.FTZ R62, R66, R73 ;  /* 0x00000049423e7221 */ /* 0x000fe20000010000 */
[----:B------:R-:W-:-:S03]  /*4bc0*/  FFMA.FTZ R33, R41, UR10, -R44 ;  /* 0x0000000a29217c23 */ /* 0x000fc6000801082c */
[----:B------:R-:W-:Y:S02]  /*4bd0*/  FADD.FTZ R41, R59, R62 ;  /* 0x0000003e3b297221 */ /* 0x000fe40000010000 */
[----:B------:R-:W1:Y:S01]  /*4be0*/  MUFU.EX2 R7, R7 ;  /* 0x0000000700077308 */ /* 0x000e620000000800 */
[----:B--2---:R-:W-:-:S01]  /*4bf0*/  FADD.FTZ R39, R79, R50 ;  /* 0x000000324f277221 */ /* 0x004fc20000010000 */
[----:B------:R-:W-:Y:S01]  /*4c00*/  FADD.FTZ R68, R68, R41 ;  /* 0x0000002944447221 */ /* 0x000fe20000010000 */
[----:B------:R-:W-:-:S03]  /*4c10*/  F2FP.SATFINITE.E4M3.F32.PACK_AB_MERGE_C R48, R79, R48, RZ ;  /* 0x000000304f30723e */ /* 0x000fc600048070ff */
[----:B------:R-:W-:Y:S01]  /*4c20*/  FADD.FTZ R41, R65, R68 ;  /* 0x0000004441297221 */ /* 0x000fe20000010000 */
[----:B------:R-:W-:Y:S01]  /*4c30*/  F2FP.SATFINITE.E4M3.F32.PACK_AB_MERGE_C R149, R77, R42, R48 ;  /* 0x0000002a4d95723e */ /* 0x000fe20004807030 */
[----:B------:R-:W2:Y:S01]  /*4c40*/  MUFU.EX2 R8, R8 ;  /* 0x0000000800087308 */ /* 0x000ea20000000800 */
[----:B0-----:R-:W-:-:S01]  /*4c50*/  FADD.FTZ R50, R4, R39 ;  /* 0x0000002704327221 */ /* 0x001fc20000010000 */
[----:B------:R-:W-:-:S04]  /*4c60*/  FADD.FTZ R62, R64, R41 ;  /* 0x00000029403e7221 */ /* 0x000fc80000010000 */
[----:B------:R-:W-:Y:S02]  /*4c70*/  FADD.FTZ R63, R63, R62 ;  /* 0x0000003e3f3f7221 */ /* 0x000fe40000010000 */
[----:B------:R-:W0:Y:S01]  /*4c80*/  MUFU.EX2 R83, R83 ;  /* 0x0000005300537308 */ /* 0x000e220000000800 */
[----:B-1----:R-:W-:-:S01]  /*4c90*/  FADD.FTZ R39, R7, R50 ;  /* 0x0000003207277221 */ /* 0x002fc20000010000 */
[----:B------:R-:W-:-:S04]  /*4ca0*/  FADD.FTZ R72, R72, R63 ;  /* 0x0000003f48487221 */ /* 0x000fc80000010000 */
[----:B------:R-:W-:Y:S02]  /*4cb0*/  FADD.FTZ R41, R57, R72 ;  /* 0x0000004839297221 */ /* 0x000fe40000010000 */
[----:B------:R-:W1:Y:S01]  /*4cc0*/  MUFU.EX2 R9, R9 ;  /* 0x0000000900097308 */ /* 0x000e620000000800 */
[----:B--2---:R-:W-:-:S07]  /*4cd0*/  FADD.FTZ R2, R8, R39 ;  /* 0x0000002708027221 */ /* 0x004fce0000010000 */
[----:B------:R-:W2:Y:S01]  /*4ce0*/  MUFU.EX2 R10, R10 ;  /* 0x0000000a000a7308 */ /* 0x000ea20000000800 */
[----:B0-----:R-:W-:-:S01]  /*4cf0*/  FADD.FTZ R2, R83, R2 ;  /* 0x0000000253027221 */ /* 0x001fc20000010000 */
[----:B------:R-:W-:-:S04]  /*4d00*/  F2FP.SATFINITE.E4M3.F32.PACK_AB_MERGE_C R83, R83, R8, RZ ;  /* 0x000000085353723e */ /* 0x000fc800048070ff */
[----:B------:R-:W-:Y:S02]  /*4d10*/  F2FP.SATFINITE.E4M3.F32.PACK_AB_MERGE_C R151, R7, R4, R83 ;  /* 0x000000040797723e */ /* 0x000fe40004807053 */
[----:B------:R-:W0:Y:S01]  /*4d20*/  MUFU.EX2 R11, R11 ;  /* 0x0000000b000b7308 */ /* 0x000e220000000800 */
[----:B-1----:R-:W-:-:S07]  /*4d30*/  FADD.FTZ R39, R9, R2 ;  /* 0x0000000209277221 */ /* 0x002fce0000010000 */
[----:B------:R-:W1:Y:S01]  /*4d40*/  MUFU.EX2 R14, R14 ;  /* 0x0000000e000e7308 */ /* 0x000e620000000800 */
[----:B--2---:R-:W-:-:S07]  /*4d50*/  FADD.FTZ R50, R10, R39 ;  /* 0x000000270a327221 */ /* 0x004fce0000010000 */
[----:B------:R-:W2:Y:S01]  /*4d60*/  MUFU.EX2 R12, R12 ;  /* 0x0000000c000c7308 */ /* 0x000ea20000000800 */
[----:B0-----:R-:W-:-:S01]  /*4d70*/  FADD.FTZ R39, R11, R50 ;  /* 0x000000320b277221 */ /* 0x001fc20000010000 */
[----:B------:R-:W-:-:S04]  /*4d80*/  F2FP.SATFINITE.E4M3.F32.PACK_AB_MERGE_C R50, R54, R53, RZ ;  /* 0x000000353632723e */ /* 0x000fc800048070ff */
[C---:B------:R-:W-:Y:S01]  /*4d90*/  F2FP.SATFINITE.E4M3.F32.PACK_AB_MERGE_C R140, R52.reuse, R57, R50 ;  /* 0x00000039348c723e */ /* 0x040fe20004807032 */
[----:B------:R-:W-:-:S01]  /*4da0*/  FADD.FTZ R52, R52, R41 ;  /* 0x0000002934347221 */ /* 0x000fc20000010000 */
[----:B------:R-:W0:Y:S01]  /*4db0*/  MUFU.EX2 R13, R13 ;  /* 0x0000000d000d7308 */ /* 0x000e220000000800 */
[----:B-1----:R-:W-:-:S02]  /*4dc0*/  FADD.FTZ R39, R14, R39 ;  /* 0x000000270e277221 */ /* 0x002fc40000010000 */
[----:B------:R-:W-:-:S04]  /*4dd0*/  FADD.FTZ R53, R53, R52 ;  /* 0x0000003435357221 */ /* 0x000fc80000010000 */
[----:B------:R-:W-:Y:S01]  /*4de0*/  FADD.FTZ R54, R54, R53 ;  /* 0x0000003536367221 */ /* 0x000fe20000010000 */
[----:B------:R-:W1:Y:S01]  /*4df0*/  MUFU.EX2 R26, R26 ;  /* 0x0000001a001a7308 */ /* 0x000e620000000800 */
[----:B--2---:R-:W-:-:S01]  /*4e00*/  FADD.FTZ R62, R12, R39 ;  /* 0x000000270c3e7221 */ /* 0x004fc20000010000 */
[----:B------:R-:W-:Y:S01]  /*4e10*/  FFMA.FTZ R39, R20, UR10, -R44 ;  /* 0x0000000a14277c23 */ /* 0x000fe2000801082c */
[----:B------:R-:W-:-:S05]  /*4e20*/  F2FP.SATFINITE.E4M3.F32.PACK_AB_MERGE_C R44, R69, R46, RZ ;  /* 0x0000002e452c723e */ /* 0x000fca00048070ff */
[----:B------:R-:W2:Y:S01]  /*4e30*/  MUFU.EX2 R29, R29 ;  /* 0x0000001d001d7308 */ /* 0x000ea20000000800 */
[----:B0-----:R-:W-:-:S07]  /*4e40*/  FADD.FTZ R41, R13, R62 ;  /* 0x0000003e0d297221 */ /* 0x001fce0000010000 */
[----:B------:R-:W0:Y:S01]  /*4e50*/  MUFU.EX2 R27, R27 ;  /* 0x0000001b001b7308 */ /* 0x000e220000000800 */
[----:B-1----:R-:W-:-:S07]  /*4e60*/  FADD.FTZ R20, R26, R41 ;  /* 0x000000291a147221 */ /* 0x002fce0000010000 */
[----:B------:R-:W-:Y:S01]  /*4e70*/  MUFU.EX2 R55, R55 ;  /* 0x0000003700377308 */ /* 0x000fe20000000800 */
[----:B--2---:R-:W-:-:S01]  /*4e80*/  FADD.FTZ R20, R29, R20 ;  /* 0x000000141d147221 */ /* 0x004fc20000010000 */
[----:B------:R-:W-:-:S04]  /*4e90*/  F2FP.SATFINITE.E4M3.F32.PACK_AB_MERGE_C R26, R29, R26, RZ ;  /* 0x0000001a1d1a723e */ /* 0x000fc800048070ff */
[----:B------:R-:W-:Y:S02]  /*4ea0*/  F2FP.SATFINITE.E4M3.F32.PACK_AB_MERGE_C R147, R13, R12, R26 ;  /* 0x0000000c0d93723e */ /* 0x000fe4000480701a */
[----:B------:R-:W1:Y:S01]  /*4eb0*/  MUFU.EX2 R56, R56 ;  /* 0x0000003800387308 */ /* 0x000e620000000800 */
[----:B0-----:R-:W-:-:S07]  /*4ec0*/  FADD.FTZ R41, R27, R20 ;  /* 0x000000141b297221 */ /* 0x001fce0000010000 */
[----:B------:R-:W0:Y:S08]  /*4ed0*/  MUFU.EX2 R28, R28 ;  /* 0x0000001c001c7308 */ /* 0x000e300000000800 */
[----:B------:R-:W2:Y:S01]  /*4ee0*/  MUFU.EX2 R31, R31 ;  /* 0x0000001f001f7308 */ /* 0x000ea20000000800 */
[----:B-1----:R-:W-:Y:S01]  /*4ef0*/  F2FP.SATFINITE.E4M3.F32.PACK_AB_MERGE_C R142, R56, R55, R44 ;  /* 0x00000037388e723e */ /* 0x002fe2000480702c */
[----:B------:R-:W-:-:S04]  /*4f00*/  FADD.FTZ R55, R55, R54 ;  /* 0x0000003637377221 */ /* 0x000fc80000010000 */
[----:B------:R-:W-:Y:S02]  /*4f10*/  FADD.FTZ R55, R56, R55 ;  /* 0x0000003738377221 */ /* 0x000fe40000010000 */
[----:B------:R-:W1:Y:S01]  /*4f20*/  MUFU.EX2 R32, R32 ;  /* 0x0000002000207308 */ /* 0x000e620000000800 */
[----:B0-----:R-:W-:-:S01]  /*4f30*/  FADD.FTZ R44, R28, R41 ;  /* 0x000000291c2c7221 */ /* 0x001fc20000010000 */
[----:B------:R-:W-:Y:S01]  /*4f40*/  F2FP.SATFINITE.E4M3.F32.PACK_AB_MERGE_C R41, R14, R11, RZ ;  /* 0x0000000b0e29723e */ /* 0x000fe200048070ff */
[----:B------:R-:W-:-:S03]  /*4f50*/  FADD.FTZ R46, R46, R55 ;  /* 0x000000372e2e7221 */ /* 0x000fc60000010000 */
[----:B------:R-:W-:Y:S01]  /*4f60*/  F2FP.SATFINITE.E4M3.F32.PACK_AB_MERGE_C R145, R10, R9, R41 ;  /* 0x000000090a91723e */ /* 0x000fe20004807029 */
[----:B------:R-:W-:-:S01]  /*4f70*/  FADD.FTZ R69, R69, R46 ;  /* 0x0000002e45457221 */ /* 0x000fc20000010000 */
[----:B------:R-:W0:Y:S01]  /*4f80*/  MUFU.EX2 R30, R30 ;  /* 0x0000001e001e7308 */ /* 0x000e220000000800 */
[----:B--2---:R-:W-:-:S07]  /*4f90*/  FADD.FTZ R11, R31, R44 ;  /* 0x0000002c1f0b7221 */ /* 0x004fce0000010000 */
[----:B------:R-:W2:Y:S01]  /*4fa0*/  MUFU.EX2 R33, R33 ;  /* 0x0000002100217308 */ /* 0x000ea20000000800 */
[----:B-1----:R-:W-:-:S01]  /*4fb0*/  FADD.FTZ R11, R32, R11 ;  /* 0x0000000b200b7221 */ /* 0x002fc20000010000 */
[----:B------:R-:W-:-:S04]  /*4fc0*/  F2FP.SATFINITE.E4M3.F32.PACK_AB_MERGE_C R31, R32, R31, RZ ;  /* 0x0000001f201f723e */ /* 0x000fc800048070ff */
[----:B------:R-:W-:Y:S02]  /*4fd0*/  F2FP.SATFINITE.E4M3.F32.PACK_AB_MERGE_C R141, R28, R27, R31 ;  /* 0x0000001b1c8d723e */ /* 0x000fe4000480701f */
[----:B------:R-:W1:Y:S01]  /*4fe0*/  MUFU.EX2 R43, R43 ;  /* 0x0000002b002b7308 */ /* 0x000e620000000800 */
[----:B0-----:R-:W-:-:S07]  /*4ff0*/  FADD.FTZ R14, R30, R11 ;  /* 0x0000000b1e0e7221 */ /* 0x001fce0000010000 */
[----:B------:R-:W-:Y:S01]  /*5000*/  MUFU.EX2 R40, R40 ;  /* 0x0000002800287308 */ /* 0x000fe20000000800 */
[----:B--2---:R-:W-:-:S07]  /*5010*/  FADD.FTZ R14, R33, R14 ;  /* 0x0000000e210e7221 */ /* 0x004fce0000010000 */
[----:B------:R-:W-:Y:S01]  /*5020*/  MUFU.EX2 R37, R37 ;  /* 0x0000002500257308 */ /* 0x000fe20000000800 */
[----:B-1----:R-:W-:-:S07]  /*5030*/  FADD.FTZ R7, R43, R14 ;  /* 0x0000000e2b077221 */ /* 0x002fce0000010000 */
[----:B------:R-:W0:Y:S08]  /*5040*/  MUFU.EX2 R2, R45 ;  /* 0x0000002d00027308 */ /* 0x000e300000000800 */
[----:B------:R-:W-:Y:S08]  /*5050*/  MUFU.EX2 R38, R38 ;  /* 0x0000002600267308 */ /* 0x000ff00000000800 */
[----:B------:R-:W-:Y:S01]  /*5060*/  MUFU.EX2 R81, R81 ;  /* 0x0000005100517308 */ /* 0x000fe20000000800 */
[C---:B0-----:R-:W-:Y:S01]  /*5070*/  F2FP.SATFINITE.E4M3.F32.PACK_AB_MERGE_C R43, R2.reuse, R43, RZ ;  /* 0x0000002b022b723e */ /* 0x041fe200048070ff */
[----:B------:R-:W-:-:S03]  /*5080*/  FADD.FTZ R2, R2, R7 ;  /* 0x0000000702027221 */ /* 0x000fc60000010000 */
[----:B------:R-:W-:-:S03]  /*5090*/  F2FP.SATFINITE.E4M3.F32.PACK_AB_MERGE_C R143, R33, R30, R43 ;  /* 0x0000001e218f723e */ /* 0x000fc6000480702b */
[----:B------:R-:W0:Y:S08]  /*50a0*/  MUFU.EX2 R47, R47 ;  /* 0x0000002f002f7308 */ /* 0x000e300000000800 */
[----:B------:R-:W1:Y:S08]  /*50b0*/  MUFU.EX2 R50, R49 ;  /* 0x0000003100327308 */ /* 0x000e700000000800 */
[----:B------:R-:W2:Y:S01]  /*50c0*/  MUFU.EX2 R51, R51 ;  /* 0x0000003300337308 */ /* 0x000ea20000000800 */
[----:B0-----:R-:W-:-:S07]  /*50d0*/  FADD.FTZ R7, R47, R2 ;  /* 0x000000022f077221 */ /* 0x001fce0000010000 */
[----:B------:R-:W-:Y:S01]  /*50e0*/  MUFU.EX2 R34, R34 ;  /* 0x0000002200227308 */ /* 0x000fe20000000800 */
[----:B-1----:R-:W-:-:S07]  /*50f0*/  FADD.FTZ R2, R50, R7 ;  /* 0x0000000732027221 */ /* 0x002fce0000010000 */
[----:B------:R-:W0:Y:S01]  /*5100*/  MUFU.EX2 R3, R3 ;  /* 0x0000000300037308 */ /* 0x000e220000000800 */
[----:B--2---:R-:W-:-:S07]  /*5110*/  FADD.FTZ R7, R51, R2 ;  /* 0x0000000233077221 */ /* 0x004fce0000010000 */
[----:B------:R1:W2:Y:S08]  /*5120*/  MUFU.EX2 R20, R15 ;  /* 0x0000000f00147308 */ /* 0x0002b00000000800 */
[----:B------:R-:W-:Y:S01]  /*5130*/  MUFU.EX2 R36, R36 ;  /* 0x0000002400247308 */ /* 0x000fe20000000800 */
[----:B-1----:R-:W-:Y:S02]  /*5140*/  F2FP.SATFINITE.E4M3.F32.PACK_AB_MERGE_C R15, R37, R40, RZ ;  /* 0x00000028250f723e */ /* 0x002fe400048070ff */
[----:B0-----:R-:W-:-:S02]  /*5150*/  F2FP.SATFINITE.E4M3.F32.PACK_AB_MERGE_C R4, R3, R34, RZ ;  /* 0x000000220304723e */ /* 0x001fc400048070ff */
[C---:B------:R-:W-:Y:S01]  /*5160*/  F2FP.SATFINITE.E4M3.F32.PACK_AB_MERGE_C R136, R81.reuse, R38, R15 ;  /* 0x000000265188723e */ /* 0x040fe2000480700f */
[----:B------:R-:W-:Y:S02]  /*5170*/  FADD.FTZ R38, R38, R69 ;  /* 0x0000004526267221 */ /* 0x000fe40000010000 */
[----:B------:R-:W0:Y:S01]  /*5180*/  MUFU.EX2 R35, R35 ;  /* 0x0000002300237308 */ /* 0x000e220000000800 */
[C---:B--2---:R-:W-:Y:S01]  /*5190*/  F2FP.SATFINITE.E4M3.F32.PACK_AB_MERGE_C R51, R20.reuse, R51, RZ ;  /* 0x000000331433723e */ /* 0x044fe200048070ff */
[----:B------:R-:W-:Y:S01]  /*51a0*/  FADD.FTZ R81, R81, R38 ;  /* 0x0000002651517221 */ /* 0x000fe20000010000 */
[----:B------:R-:W-:-:S02]  /*51b0*/  FADD.FTZ R20, R20, R7 ;  /* 0x0000000714147221 */ /* 0x000fc40000010000 */
[----:B------:R-:W-:Y:S01]  /*51c0*/  F2FP.SATFINITE.E4M3.F32.PACK_AB_MERGE_C R137, R50, R47, R51 ;  /* 0x0000002f3289723e */ /* 0x000fe20004807033 */
[----:B------:R-:W-:-:S02]  /*51d0*/  FADD.FTZ R40, R40, R81 ;  /* 0x0000005128287221 */ /* 0x000fc40000010000 */
[----:B------:R-:W1:Y:S02]  /*51e0*/  MUFU.EX2 R39, R39 ;  /* 0x0000002700277308 */ /* 0x000e640000000800 */
[----:B------:R-:W-:-:S06]  /*51f0*/  FADD.FTZ R37, R37, R40 ;  /* 0x0000002825257221 */ /* 0x000fcc0000010000 */
[----:B------:R-:W2:Y:S01]  /*5200*/  MUFU.EX2 R8, R21 ;  /* 0x0000001500087308 */ /* 0x000ea20000000800 */
[----:B0-----:R-:W-:Y:S01]  /*5210*/  F2FP.SATFINITE.E4M3.F32.PACK_AB_MERGE_C R138, R35, R36, R4 ;  /* 0x00000024238a723e */ /* 0x001fe20004807004 */
[----:B------:R-:W-:-:S04]  /*5220*/  FADD.FTZ R36, R36, R37 ;  /* 0x0000002524247221 */ /* 0x000fc80000010000 */
[----:B------:R-:W-:Y:S02]  /*5230*/  FADD.FTZ R35, R35, R36 ;  /* 0x0000002423237221 */ /* 0x000fe40000010000 */
[----:B------:R-:W-:Y:S01]  /*5240*/  MUFU.EX2 R24, R24 ;  /* 0x0000001800187308 */ /* 0x000fe20000000800 */
[----:B-1----:R-:W-:-:S01]  /*5250*/  FADD.FTZ R7, R39, R20 ;  /* 0x0000001427077221 */ /* 0x002fc20000010000 */
[----:B------:R-:W-:-:S04]  /*5260*/  FADD.FTZ R4, R34, R35 ;  /* 0x0000002322047221 */ /* 0x000fc80000010000 */
[----:B------:R-:W-:Y:S02]  /*5270*/  FADD.FTZ R4, R3, R4 ;  /* 0x0000000403047221 */ /* 0x000fe40000010000 */
[----:B------:R-:W0:Y:S01]  /*5280*/  MUFU.EX2 R25, R25 ;  /* 0x0000001900197308 */ /* 0x000e220000000800 */
[----:B--2---:R-:W-:-:S01]  /*5290*/  FADD.FTZ R7, R8, R7 ;  /* 0x0000000708077221 */ /* 0x004fc20000010000 */
[----:B0-----:R-:W-:-:S03]  /*52a0*/  F2FP.SATFINITE.E4M3.F32.PACK_AB_MERGE_C R2, R25, R24, RZ ;  /* 0x000000181902723e */ /* 0x001fc600048070ff */
[----:B------:R-:W-:Y:S01]  /*52b0*/  FADD.FTZ R24, R24, R7 ;  /* 0x0000000718187221 */ /* 0x000fe20000010000 */
[----:B------:R-:W-:-:S03]  /*52c0*/  F2FP.SATFINITE.E4M3.F32.PACK_AB_MERGE_C R139, R8, R39, R2 ;  /* 0x00000027088b723e */ /* 0x000fc60004807002 */
[----:B------:R-:W-:Y:S01]  /*52d0*/  FADD.FTZ R3, R25, R24 ;  /* 0x0000001819037221 */ /* 0x000fe20000010000 */
[----:B------:R-:W-:Y:S01]  /*52e0*/  VIADD R2, R88, 0xfffffffe ;  /* 0xfffffffe58027836 */ /* 0x000fe20000000000 */
[----:B------:R-:W-:Y:S06]  /*52f0*/  @P2 BRA `(.L_x_689) ;  /* 0x0000000000442947 */ /* 0x000fec0003800000 */
        /* <DEDUP_REMOVED lines=10> */
.L_x_690:
[----:B------:R-:W-:-:S11]  /*53a0*/  UISETP.NE.AND UP2, UPT, UR7, 0x1, UPT ;  /* 0x000000010700788c */ /* 0x000fd6000bf45270 */
[----:B------:R-:W-:Y:S02]  /*53b0*/  @UP2 ULDC.64 UR18, c[0x0][0x9e8] ;  /* 0x00027a0000122ab9 */ /* 0x000fe40000000a00 */
[----:B------:R-:W-:-:S04]  /*53c0*/  UIMAD.WIDE.U32 UR14, UR11, UR18, URZ ;  /* 0x000000120b0e72a5 */ /* 0x000fc8000f8e003f */
[----:B------:R-:W-:-:S12]  /*53d0*/  @UP2 USHF.R.U32.HI UR11, URZ, UR19, UR15 ;  /* 0x000000133f0b2299 */ /* 0x000fd8000801160f */
.L_x_691:
[----:B------:R-:W-:-:S04]  /*53e0*/  UIMAD UR7, UR11, UR7, UR7 ;  /* 0x000000070b0772a4 */ /* 0x000fc8000f8e0207 */
[----:B------:R-:W-:-:S04]  /*53f0*/  UISETP.LT.AND UP2, UPT, UR6, UR7, UPT ;  /* 0x000000070600728c */ /* 0x000fc8000bf41270 */
[----:B------:R-:W-:-:S12]  /*5400*/  USEL UR6, UR6, UR7, UP2 ;  /* 0x0000000706067287 */ /* 0x000fd80009000000 */
.L_x_689:
[----:B------:R-:W-:Y:S01]  /*5410*/  USHF.R.S32.HI UR7, URZ, 0x1f, UR6 ;  /* 0x0000001f3f077899 */ /* 0x000fe20008011406 */
[----:B------:R-:W-:Y:S02]  /*5420*/  CS2R R134, SRZ ;  /* 0x0000000000867805 */ /* 0x000fe4000001ff00 */
[----:B------:R-:W-:Y:S02]  /*5430*/  CS2R R132, SRZ ;  /* 0x0000000000847805 */ /* 0x000fe4000001ff00 */
[----:B------:R-:W-:Y:S01]  /*5440*/  CS2R R130, SRZ ;  /* 0x0000000000827805 */ /* 0x000fe2000001ff00 */
[----:B------:R-:W-:Y:S01]  /*5450*/  ULEA.HI UR7, UR7, UR6, URZ, 0x7 ;  /* 0x0000000607077291 */ /* 0x000fe2000f8f383f */
[----:B------:R-:W-:Y:S02]  /*5460*/  CS2R R128, SRZ ;  /* 0x0000000000807805 */ /* 0x000fe4000001ff00 */
[----:B------:R-:W-:Y:S02]  /*5470*/  CS2R R126, SRZ ;  /* 0x00000000007e7805 */ /* 0x000fe4000001ff00 */
[----:B------:R-:W-:Y:S01]  /*5480*/  CS2R R124, SRZ ;  /* 0x00000000007c7805 */ /* 0x000fe2000001ff00 */
[----:B------:R-:W-:Y:S01]  /*5490*/  USHF.R.S32.HI UR7, URZ, 0x7, UR7 ;  /* 0x000000073f077899 */ /* 0x000fe20008011407 */
[----:B------:R-:W-:-:S02]  /*54a0*/  CS2R R122, SRZ ;  /* 0x00000000007a7805 */ /* 0x000fc4000001ff00 */
[----:B------:R-:W-:Y:S02]  /*54b0*/  CS2R R120, SRZ ;  /* 0x0000000000787805 */ /* 0x000fe4000001ff00 */
[----:B------:R-:W-:Y:S01]  /*54c0*/  CS2R R118, SRZ ;  /* 0x0000000000767805 */ /* 0x000fe2000001ff00 */
[----:B------:R-:W-:Y:S01]  /*54d0*/  UISETP.LT.AND UP2, UPT, UR43, UR7, UPT ;  /* 0x000000072b00728c */ /* 0x000fe2000bf41270 */
[----:B------:R-:W-:Y:S02]  /*54e0*/  CS2R R116, SRZ ;  /* 0x0000000000747805 */ /* 0x000fe4000001ff00 */
[----:B------:R-:W-:Y:S02]  /*54f0*/  CS2R R114, SRZ ;  /* 0x0000000000727805 */ /* 0x000fe4000001ff00 */
[----:B------:R-:W-:Y:S01]  /*5500*/  CS2R R112, SRZ ;  /* 0x0000000000707805 */ /* 0x000fe2000001ff00 */
[----:B------:R-:W-:Y:S01]  /*5510*/  USEL UR18, UR43, UR7, !UP2 ;  /* 0x000000072b127287 */ /* 0x000fe2000d000000 */
[----:B------:R-:W-:-:S02]  /*5520*/  CS2R R110, SRZ ;  /* 0x00000000006e7805 */ /* 0x000fc4000001ff00 */
[----:B------:R-:W-:Y:S02]  /*5530*/  CS2R R108, SRZ ;  /* 0x00000000006c7805 */ /* 0x000fe4000001ff00 */
[----:B------:R-:W-:Y:S02]  /*5540*/  CS2R R106, SRZ ;  /* 0x00000000006a7805 */ /* 0x000fe4000001ff00 */
[----:B------:R-:W-:Y:S02]  /*5550*/  CS2R R104, SRZ ;  /* 0x0000000000687805 */ /* 0x000fe4000001ff00 */
[----:B------:R-:W-:Y:S02]  /*5560*/  CS2R R102, SRZ ;  /* 0x0000000000667805 */ /* 0x000fe4000001ff00 */
[----:B------:R-:W-:Y:S02]  /*5570*/  ISETP.GE.AND P2, PT, R2, UR18, PT ;  /* 0x0000001202007c0c */ /* 0x000fe4000bf46270 */
[----:B------:R-:W-:-:S02]  /*5580*/  CS2R R100, SRZ ;  /* 0x0000000000647805 */ /* 0x000fc4000001ff00 */
[----:B------:R-:W-:Y:S02]  /*5590*/  CS2R R98, SRZ ;  /* 0x0000000000627805 */ /* 0x000fe4000001ff00 */
[----:B------:R-:W-:Y:S02]  /*55a0*/  CS2R R96, SRZ ;  /* 0x0000000000607805 */ /* 0x000fe4000001ff00 */
[----:B------:R-:W-:Y:S02]  /*55b0*/  CS2R R94, SRZ ;  /* 0x00000000005e7805 */ /* 0x000fe4000001ff00 */
[----:B------:R-:W-:Y:S02]  /*55c0*/  CS2R R92, SRZ ;  /* 0x00000000005c7805 */ /* 0x000fe4000001ff00 */
[----:B------:R-:W-:Y:S02]  /*55d0*/  CS2R R90, SRZ ;  /* 0x00000000005a7805 */ /* 0x000fe4000001ff00 */
[----:B------:R-:W-:Y:S01]  /*55e0*/  CS2R R88, SRZ ;  /* 0x0000000000587805 */ /* 0x000fe2000001ff00 */
[----:B------:R-:W-:Y:S06]  /*55f0*/  @!P2 BRA `(.L_x_692) ;  /* 0x000000340038a947 */ /* 0x000fec0003800000 */
[----:B------:R-:W-:Y:S01]  /*5600*/  IMAD.MOV.U32 R135, RZ, RZ, RZ ;  /* 0x000000ffff877224 */ /* 0x000fe200078e00ff */
[----:B------:R-:W-:Y:S01]  /*5610*/  ULDC UR22, c[0x0][0x9e4] ;  /* 0x0002790000167ab9 */ /* 0x000fe20000000800 */
[----:B------:R-:W-:Y:S01]  /*5620*/  ULDC UR19, c[0x0][0x988] ;  /* 0x0002620000137ab9 */ /* 0x000fe20000000800 */
[----:B------:R-:W-:-:S05]  /*5630*/  ULDC UR23, c[0x0][0x9e0] ;  /* 0x0002780000177ab9 */ /* 0x000fca0000000800 */
.L_x_710:
[----:B------:R-:W-:-:S04]  /*5640*/  UIADD3 UR20, UR37, 0x1, URZ ;  /* 0x0000000125147890 */ /* 0x000fc8000fffe03f */
[----:B------:R-:W-:-:S04]  /*5650*/  UISETP.NE.AND UP2, UPT, UR20, 0x2, UPT ;  /* 0x000000021400788c */ /* 0x000fc8000bf45270 */
[----:B------:R-:W-:Y:S02]  /*5660*/  USEL UR21, URZ, 0x1, UP2 ;  /* 0x000000013f157887 */ /* 0x000fe40009000000 */
[----:B------:R-:W-:Y:S02]  /*5670*/  USEL UR20, UR20, URZ, UP2 ;  /* 0x0000003f14147287 */ /* 0x000fe40009000000 */
[----:B------:R-:W-:Y:S01]  /*5680*/  ULOP3.LUT UR21, UR36, UR21, URZ, 0x3c, !UPT ;  /* 0x0000001524157292 */ /* 0x000fe2000f8e3c3f */
[----:B------:R-:W-:Y:S11]  /*5690*/  @!P0 BRA `(.L_x_693) ;  /* 0x0000000000048947 */ /* 0x000ff60003800000 */
[----:B------:R-:W-:Y:S01]  /*56a0*/  BPT.TRAP 0x1 ;  /* 0x000000040000795c */ /* 0x000fe20000300000 */
.L_x_693:
[----:B------:R-:W-:Y:S01]  /*56b0*/  ULEA UR6, UR20, UR45, 0x3 ;  /* 0x0000002d14067291 */ /* 0x000fe2000f8e183f */
[----:B------:R-:W-:-:S05]  /*56c0*/  IMAD.U32 R7, RZ, RZ, UR21 ;  /* 0x00000015ff077e24 */ /* 0x000fca000f8e00ff */
[----:B------:R-:W-:-:S04]  /*56d0*/  SHF.L.U32 R7, R7, 0x1f, RZ ;  /* 0x0000001f07077819 */ /* 0x000fc800000006ff */
[----:B------:R0:W1:Y:S01]  /*56e0*/  SYNCS.PHASECHK.TRANS64.TRYWAIT P2, [UR6+0x19c30], R7 ;  /* 0x019c3007ff0075a7 */ /* 0x0000620008040146 */
[----:B------:R-:W-:Y:S05]  /*56f0*/  @!P0 BRA `(.L_x_694) ;  /* 0x0000000000048947 */ /* 0x000fea0003800000 */
[----:B------:R-:W-:Y:S01]  /*5700*/  BPT.TRAP 0x1 ;  /* 0x000000040000795c */ /* 0x000fe20000300000 */
.L_x_694:
[----:B-1----:R-:W-:Y:S05]  /*5710*/  @P2 BRA `(.L_x_695) ;  /* 0x0000000000082947 */ /* 0x002fea0003800000 */
[----:B------:R-:W1:Y:S02]  /*5720*/  SYNCS.PHASECHK.TRANS64.TRYWAIT P2, [UR6+0x19c30], R7 ;  /* 0x019c3007ff0075a7 */ /* 0x000e640008040146 */
[----:B-1----:R-:W-:Y:S05]  /*5730*/  @!P2 BRA `(.L_x_696) ;  /* 0x000000f40098a947 */ /* 0x002fea0003800000 */
.L_x_695:
        /* <DEDUP_REMOVED lines=17> */
.L_x_697:
[----:B------:R-:W-:Y:S01]  /*5850*/  ULEA UR11, UR37, UR45, 0x3 ;  /* 0x0000002d250b7291 */ /* 0x000fe2000f8e183f */
[----:B01----:R-:W-:-:S05]  /*5860*/  IMAD.U32 R7, RZ, RZ, UR36 ;  /* 0x00000024ff077e24 */ /* 0x003fca000f8e00ff */
[----:B------:R-:W-:-:S04]  /*5870*/  SHF.L.U32 R7, R7, 0x1f, RZ ;  /* 0x0000001f07077819 */ /* 0x000fc800000006ff */
[----:B------:R0:W1:Y:S01]  /*5880*/  SYNCS.PHASECHK.TRANS64.TRYWAIT P2, [UR11+0x19c50], R7 ;  /* 0x019c5007ff0075a7 */ /* 0x000062000804014b */
[----:B------:R-:W-:Y:S05]  /*5890*/  @!P0 BRA `(.L_x_698) ;  /* 0x0000000000048947 */ /* 0x000fea0003800000 */
[----:B------:R-:W-:Y:S01]  /*58a0*/  BPT.TRAP 0x1 ;  /* 0x000000040000795c */ /* 0x000fe20000300000 */
.L_x_698:
[----:B-1----:R-:W-:Y:S05]  /*58b0*/  @P2 BRA `(.L_x_699) ;  /* 0x0000000000082947 */ /* 0x002fea0003800000 */
[----:B------:R-:W1:Y:S02]  /*58c0*/  SYNCS.PHASECHK.TRANS64.TRYWAIT P2, [UR11+0x19c50], R7 ;  /* 0x019c5007ff0075a7 */ /* 0x000e64000804014b */
[----:B-1----:R-:W-:Y:S05]  /*58d0*/  @!P2 BRA `(.L_x_700) ;  /* 0x000000f40048a947 */ /* 0x002fea0003800000 */
.L_x_699:
[----:B------:R-:W-:Y:S01]  /*58e0*/  UIADD3 UR6, UR45, 0x3000, URZ ;  /* 0x000030002d067890 */ /* 0x000fe2000fffe03f */
[----:B------:R-:W-:Y:S01]  /*58f0*/  WARPGROUP.ARRIVE ;  /* 0x00000000000079c5 */ /* 0x000fe20000000000 */
[----:B------:R-:W-:Y:S01]  /*5900*/  UMOV UR7, 0x40000040 ;  /* 0x4000004000077882 */ /* 0x000fe20000000000 */
[----:B------:R-:W-:Y:S01]  /*5910*/  PLOP3.LUT P2, PT, PT, PT, UP0, 0x80, 0x0 ;  /* 0x000000000000781c */ /* 0x000fe20003f4f008 */
[----:B------:R-:W-:Y:S01]  /*5920*/  USHF.R.U32.HI UR6, URZ, 0x4, UR6 ;  /* 0x000000043f067899 */ /* 0x000fe20008011606 */
[----:B------:R-:W-:Y:S01]  /*5930*/  PLOP3.LUT P3, PT, PT, PT, UP0, 0x80, 0x0 ;  /* 0x000000000000781c */ /* 0x000fe20003f6f008 */
[C---:B------:R-:W-:Y:S01]  /*5940*/  FMUL.FTZ R12, R0.reuse, R29 ;  /* 0x0000001d000c7220 */ /* 0x040fe20000410000 */
[C---:B------:R-:W-:Y:S01]  /*5950*/  FMUL.FTZ R29, R0.reuse, R40 ;  /* 0x00000028001d7220 */ /* 0x040fe20000410000 */
[----:B------:R-:W-:Y:S01]  /*5960*/  ULOP3.LUT UR6, UR6, 0x3fff, URZ, 0xc0, !UPT ;  /* 0x00003fff06067892 */ /* 0x000fe2000f8ec03f */
[C---:B------:R-:W-:Y:S01]  /*5970*/  FMUL.FTZ R40, R0.reuse, R49 ;  /* 0x0000003100287220 */ /* 0x040fe20000410000 */
[C---:B------:R-:W-:Y:S01]  /*5980*/  FMUL.FTZ R49, R0.reuse, R58 ;  /* 0x0000003a00317220 */ /* 0x040fe20000410000 */
[C---:B-1----:R-:W-:Y:S01]  /*5990*/  FMUL.FTZ R8, R0.reuse, R25 ;  /* 0x0000001900087220 */ /* 0x042fe20000410000 */
[----:B------:R-:W-:Y:S01]  /*59a0*/  ULOP3.LUT UR6, UR6, 0x10000, URZ, 0xfc, !UPT ;  /* 0x0001000006067892 */ /* 0x000fe2000f8efc3f */
[C---:B------:R-:W-:Y:S01]  /*59b0*/  FMUL.FTZ R14, R0.reuse, R31 ;  /* 0x0000001f000e7220 */ /* 0x040fe20000410000 */
[----:B------:R-:W1:Y:S01]  /*59c0*/  LDC R58, c[0x0][0x2f0] ;  /* 0x0000bc00ff3a7b82 */ /* 0x000e620000000800 */
[C---:B------:R-:W-:Y:S01]  /*59d0*/  FMUL.FTZ R25, R0.reuse, R36 ;  /* 0x0000002400197220 */ /* 0x040fe20000410000 */
[----:B------:R-:W-:Y:S01]  /*59e0*/  UIMAD UR10, UR37, 0x300, UR6 ;  /* 0x00000300250a78a4 */ /* 0x000fe2000f8e0206 */
[C---:B------:R-:W-:Y:S01]  /*59f0*/  FMUL.FTZ R31, R0.reuse, R42 ;  /* 0x0000002a001f7220 */ /* 0x040fe20000410000 */
[C---:B------:R-:W-:Y:S01]  /*5a00*/  FMUL.FTZ R42, R0.reuse, R51 ;  /* 0x00000033002a7220 */ /* 0x040fe20000410000 */
[C---:B------:R-:W-:Y:S01]  /*5a10*/  FMUL.FTZ R11, R0.reuse, R28 ;  /* 0x0000001c000b7220 */ /* 0x040fe20000410000 */
[C---:B------:R-:W-:Y:S01]  /*5a20*/  FMUL.FTZ R51, R0.reuse, R60 ;  /* 0x0000003c00337220 */ /* 0x040fe20000410000 */
[C---:B------:R-:W-:Y:S01]  /*5a30*/  FMUL.FTZ R28, R0.reuse, R39 ;  /* 0x00000027001c7220 */ /* 0x040fe20000410000 */
[----:B------:R-:W2:Y:S01]  /*5a40*/  LDC R60, c[0x0][0x288] ;  /* 0x0000a200ff3c7b82 */ /* 0x000ea20000000800 */
[----:B------:R-:W-:Y:S01]  /*5a50*/  UMOV UR6, UR10 ;  /* 0x0000000a00067c82 */ /* 0x000fe20008000000 */
[C---:B------:R-:W-:Y:S01]  /*5a60*/  FMUL.FTZ R39, R0.reuse, R48 ;  /* 0x0000003000277220 */ /* 0x040fe20000410000 */
[----:B------:R-:W-:Y:S01]  /*5a70*/  QGMMA.64x96x32.F32.E4M3.E4M3 R88, R148, gdesc[UR4], R88, gsb0 ;  /* 0x0160000494587df3 */ /* 0x000fe20008000858 */
[----:B------:R-:W-:Y:S01]  /*5a80*/  UIADD3 UR6, UR10, 0x2, URZ ;  /* 0x000000020a067890 */ /* 0x000fe2000fffe03f */
[C---:B------:R-:W-:Y:S01]  /*5a90*/  FMUL.FTZ R48, R0.reuse, R57 ;  /* 0x0000003900307220 */ /* 0x040fe20000410000 */
[----:B------:R-:W-:Y:S01]  /*5aa0*/  UMOV UR7, 0x40000040 ;  /* 0x4000004000077882 */ /* 0x000fe20000000000 */
[C---:B------:R-:W-:Y:S01]  /*5ab0*/  FMUL.FTZ R9, R0.reuse, R26 ;  /* 0x0000001a00097220 */ /* 0x040fe20000410000 */
[C---:B------:R-:W-:Y:S01]  /*5ac0*/  FMUL.FTZ R57, R0.reuse, R64 ;  /* 0x0000004000397220 */ /* 0x040fe20000410000 */
[C---:B------:R-:W-:Y:S01]  /*5ad0*/  FMUL.FTZ R26, R0.reuse, R37 ;  /* 0x00000025001a7220 */ /* 0x040fe20000410000 */
[C---:B------:R-:W-:Y:S01]  /*5ae0*/  FMUL.FTZ R64, R0.reuse, R69 ;  /* 0x0000004500407220 */ /* 0x040fe20000410000 */
[----:B------:R-:W-:Y:S01]  /*5af0*/  FMUL.FTZ R69, R0, R76 ;  /* 0x0000004c00457220 */ /* 0x000fe20000410000 */
[----:B------:R-:W-:-:S02]  /*5b00*/  IMAD.U32 R37, RZ, RZ, UR20 ;  /* 0x00000014ff257e24 */ /* 0x000fc4000f8e00ff */
[----:B0-----:R-:W-:Y:S01]  /*5b10*/  FMUL.FTZ R7, R0, R24 ;  /* 0x0000001800077220 */ /* 0x001fe20000410000 */
[----:B------:R-:W-:Y:S02]  /*5b20*/  IMAD.SHL.U32 R76, R2, 0x80, RZ ;  /* 0x00000080024c7824 */ /* 0x000fe400078e00ff */
        /* <DEDUP_REMOVED lines=44> */
[----:B------:R-:W0:Y:S08]  /*5df0*/  MUFU.TANH R7, R7 ;  /* 0x0000000700077308 */ /* 0x000e300000002400 */
[----:B------:R-:W3:Y:S08]  /*5e00*/  MUFU.TANH R8, R8 ;  /* 0x0000000800087308 */ /* 0x000ef00000002400 */
[----:B------:R-:W4:Y:S08]  /*5e10*/  MUFU.TANH R9, R9 ;  /* 0x0000000900097308 */ /* 0x000f300000002400 */
[----:B------:R-:W0:Y:S08]  /*5e20*/  MUFU.TANH R10, R10 ;  /* 0x0000000a000a7308 */ /* 0x000e300000002400 */
[----:B------:R-:W0:Y:S08]  /*5e30*/  MUFU.TANH R11, R11 ;  /* 0x0000000b000b7308 */ /* 0x000e300000002400 */
[----:B------:R-:W0:Y:S08]  /*5e40*/  MUFU.TANH R12, R12 ;  /* 0x0000000c000c7308 */ /* 0x000e300000002400 */
[----:B------:R-:W0:Y:S01]  /*5e50*/  MUFU.TANH R13, R13 ;  /* 0x0000000d000d7308 */ /* 0x000e220000002400 */
[----:B------:R-:W-:-:S02]  /*5e60*/  WARPGROUP.DEPBAR.LE gsb0, 0x0 ;  /* 0x00008000000079c5 */ /* 0x000fc40000010000 */
[----:B------:R-:W-:-:S05]  /*5e70*/  WARPGROUP.ARRIVE ;  /* 0x00000000000079c5 */ /* 0x000fca0000000000 */
[----:B------:R-:W0:Y:S01]  /*5e80*/  MUFU.TANH R14, R14 ;  /* 0x0000000e000e7308 */ /* 0x000e220000002400 */
[----:B------:R-:W-:Y:S01]  /*5e90*/  QGMMA.64x96x32.F32.E4M3.E4M3 R88, R144, gdesc[UR4], R88, gsb0 ;  /* 0x0160000490587df3 */ /* 0x000fe20008000858 */
[----:B------:R-:W-:Y:S01]  /*5ea0*/  UIADD3 UR6, UR10, 0x4, URZ ;  /* 0x000000040a067890 */ /* 0x000fe2000fffe03f */
[----:B------:R-:W-:-:S05]  /*5eb0*/  UMOV UR7, 0x40000040 ;  /* 0x4000004000077882 */ /* 0x000fca0000000000 */
        /* <DEDUP_REMOVED lines=37> */
[----:B------:R-:W-:-:S06]  /*6110*/  @UP0 ULDC UR6, c[0x0][0x44c] ;  /* 0x0001130000060ab9 */ /* 0x000fcc0000000800 */
        /* <DEDUP_REMOVED lines=15> */
[----:B------:R-:W-:-:S05]  /*6210*/  VIADD R136, R17, UR38 ;  /* 0x0000002611887c36 */ /* 0x000fca0008000000 */
[----:B------:R-:W0:Y:S01]  /*6220*/  MUFU.TANH R66, R66 ;  /* 0x0000004200427308 */ /* 0x000e220000002400 */
[----:B------:R-:W-:Y:S01]  /*6230*/  @P2 IMAD.HI.U32 R36, R136, UR6, RZ ;  /* 0x0000000688242c27 */ /* 0x000fe2000f8e00ff */
[----:B------:R-:W-:Y:S01]  /*6240*/  @UP0 ULDC UR6, c[0x0][0x450] ;  /* 0x0001140000060ab9 */ /* 0x000fe20000000800 */
[----:B------:R-:W-:-:S03]  /*6250*/  PLOP3.LUT P2, PT, PT, PT, UP1, 0x40, 0x0 ;  /* 0x000000000000781c */ /* 0x000fc60003f4e818 */
[----:B------:R-:W-:Y:S02]  /*6260*/  @P3 SHF.R.U32.HI R136, RZ, UR6, R36 ;  /* 0x00000006ff883c19 */ /* 0x000fe40008011624 */
[----:B------:R-:W-:Y:S01]  /*6270*/  @!P1 LEA R36, R37, UR45, 0x3 ;  /* 0x0000002d25249c11 */ /* 0x000fe2000f8e18ff */
[----:B------:R-:W0:Y:S01]  /*6280*/  MUFU.TANH R69, R69 ;  /* 0x0000004500457308 */ /* 0x000e220000002400 */
[----:B------:R-:W-:Y:S01]  /*6290*/  IADD3 R37, -R76, 0x1, RZ ;  /* 0x000000014c257810 */ /* 0x000fe20007ffe1ff */
[----:B------:R-:W5:Y:S02]  /*62a0*/  SHFL.IDX PT, R137, R136, RZ, 0x1c1f ;  /* 0x001c1fff88897589 */ /* 0x000f6400000e0000 */
[----:B------:R-:W-:Y:S02]  /*62b0*/  @!P1 VIADD R36, R36, 0x19c40 ;  /* 0x00019c4024249836 */ /* 0x000fe40000000000 */
[----:B------:R-:W-:Y:S02]  /*62c0*/  IMAD R37, R16, -0x2, R37 ;  /* 0xfffffffe10257824 */ /* 0x000fe400078e0225 */
[----:B------:R-:W0:Y:S01]  /*62d0*/  MUFU.TANH R70, R70 ;  /* 0x0000004600467308 */ /* 0x000e220000002400 */
[----:B------:R-:W-:Y:S01]  /*62e0*/  @!P1 PRMT R36, RZ, 0x654, R36 ;  /* 0x00000654ff249816 */ /* 0x000fe20000000024 */
[----:B-1----:R-:W-:-:S03]  /*62f0*/  IMAD R37, R58, UR40, R37 ;  /* 0x000000283a257c24 */ /* 0x002fc6000f8e0225 */
[----:B------:R1:W-:Y:S01]  /*6300*/  @!P1 SYNCS.ARRIVE.TRANS64.RED.A1T0 RZ, [R36+URZ], RZ ;  /* 0x000000ff24ff99a7 */ /* 0x0003e2000810043f */
[----:B--2---:R-:W-:Y:S02]  /*6310*/  IMAD.IADD R37, R37, 0x1, -R60 ;  /* 0x0000000125257824 */ /* 0x004fe400078e0a3c */
[----:B------:R-:W2:Y:S02]  /*6320*/  MUFU.TANH R71, R71 ;  /* 0x0000004700477308 */ /* 0x000ea40000002400 */
[C---:B------:R-:W-:Y:S02]  /*6330*/  VIADD R85, R37.reuse, UR23 ;  /* 0x0000001725557c36 */ /* 0x040fe40008000000 */
[----:B------:R-:W-:-:S04]  /*6340*/  VIADD R84, R37, UR17 ;  /* 0x0000001125547c36 */ /* 0x000fc80008000000 */
[----:B------:R-:W0:Y:S01]  /*6350*/  MUFU.TANH R72, R72 ;  /* 0x0000004800487308 */ /* 0x000e220000002400 */
[--C-:B-----5:R-:W-:Y:S02]  /*6360*/  IMAD.IADD R83, R85, 0x1, R137.reuse ;  /* 0x0000000155537824 */ /* 0x120fe400078e0289 */
[----:B------:R-:W-:-:S05]  /*6370*/  IMAD.IADD R82, R84, 0x1, R137 ;  /* 0x0000000154527824 */ /* 0x000fca00078e0289 */
        /* <DEDUP_REMOVED lines=14> */
[----:B------:R-:W-:Y:S01]  /*6460*/  IMAD.U32 R86, RZ, RZ, UR22 ;  /* 0x00000016ff567e24 */ /* 0x000fe2000f8e00ff */
[----:B------:R-:W-:-:S04]  /*6470*/  LOP3.LUT R87, RZ, R87, RZ, 0x33, !PT ;  /* 0x00000057ff577212 */ /* 0x000fc800078e33ff */
[----:B------:R-:W-:-:S13]  /*6480*/  ISETP.NE.AND P2, PT, R86, 0x1, PT ;  /* 0x000000015600780c */ /* 0x000fda0003f45270 */
[----:B------:R-:W1:Y:S02]  /*6490*/  @P2 LDC.64 R36, c[0x0][0x9e8] ;  /* 0x00027a00ff242b82 */ /* 0x000e640000000a00 */
[----:B-1----:R-:W-:-:S05]  /*64a0*/  @P2 IMAD.HI.U32 R36, R87, R36, RZ ;  /* 0x0000002457242227 */ /* 0x002fca00078e00ff */
[----:B------:R-:W-:-:S04]  /*64b0*/  @P2 SHF.R.U32.HI R87, RZ, R37, R36 ;  /* 0x00000025ff572219 */ /* 0x000fc80000011624 */
[----:B------:R-:W-:Y:S01]  /*64c0*/  LOP3.LUT R87, RZ, R87, RZ, 0x33, !PT ;  /* 0x00000057ff577212 */ /* 0x000fe200078e33ff */
[----:B------:R-:W-:Y:S06]  /*64d0*/  BRA `(.L_x_704) ;  /* 0x0000000000147947 */ /* 0x000fec0003800000 */
.L_x_703:
[----:B------:R-:W-:-:S05]  /*64e0*/  IMAD.U32 R86, RZ, RZ, UR22 ;  /* 0x00000016ff567e24 */ /* 0x000fca000f8e00ff */
[----:B------:R-:W-:-:S13]  /*64f0*/  ISETP.NE.AND P2, PT, R86, 0x1, PT ;  /* 0x000000015600780c */ /* 0x000fda0003f45270 */
[----:B------:R-:W1:Y:S02]  /*6500*/  @P2 LDC.64 R36, c[0x0][0x9e8] ;  /* 0x00027a00ff242b82 */ /* 0x000e640000000a00 */
[----:B-1----:R-:W-:-:S05]  /*6510*/  @P2 IMAD.HI.U32 R36, R87, R36, RZ ;  /* 0x0000002457242227 */ /* 0x002fca00078e00ff */
[----:B------:R-:W-:-:S07]  /*6520*/  @P2 SHF.R.U32.HI R87, RZ, R37, R36 ;  /* 0x00000025ff572219 */ /* 0x000fce0000011624 */
.L_x_704:
[----:B------:R-:W-:Y:S05]  /*6530*/  BSYNC B0 ;  /* 0x0000000000007941 */ /* 0x000fea0003800000 */
.L_x_702:
[----:B------:R-:W-:-:S04]  /*6540*/  IMAD R87, R87, R86, -R76 ;  /* 0x0000005657577224 */ /* 0x000fc800078e0a4c */
[----:B------:R-:W-:-:S05]  /*6550*/  IMAD R87, R16, -0x2, R87 ;  /* 0xfffffffe10577824 */ /* 0x000fca00078e0257 */
[----:B------:R-:W-:Y:S02]  /*6560*/  VIADDMNMX R83, R87, R86, R83, PT ;  /* 0x0000005657537246 */ /* 0x000fe40003800153 */
[----:B------:R-:W-:-:S07]  /*6570*/  VIMNMX R82, R82, R87, !PT ;  /* 0x0000005752527248 */ /* 0x000fce0007fe0100 */
.L_x_701:
[----:B------:R-:W-:Y:S01]  /*6580*/  ISETP.GT.AND P2, PT, R2, -0x1, PT ;  /* 0xffffffff0200780c */ /* 0x000fe20003f44270 */
[----:B------:R-:W1:Y:S03]  /*6590*/  SHFL.IDX PT, R37, R136, 0x1, 0x1c1f ;  /* 0x003c1f0088257f89 */ /* 0x000e6600000e0000 */
[C---:B------:R-:W-:Y:S02]  /*65a0*/  ISETP.GT.AND P5, PT, R82.reuse, RZ, P2 ;  /* 0x000000ff5200720c */ /* 0x040fe400017a4270 */
[C---:B------:R-:W-:Y:S02]  /*65b0*/  ISETP.GT.AND P4, PT, R82.reuse, 0x1, P2 ;  /* 0x000000015200780c */ /* 0x040fe40001784270 */
[----:B------:R-:W-:Y:S02]  /*65c0*/  ISETP.LT.OR P5, PT, R83, 0x1, P5 ;  /* 0x000000015300780c */ /* 0x000fe40002fa1670 */
[----:B------:R-:W-:-:S02]  /*65d0*/  ISETP.GT.AND P6, PT, R82, 0x8, P2 ;  /* 0x000000085200780c */ /* 0x000fc400017c4270 */
[----:B0-----:R-:W-:Y:S02]  /*65e0*/  FSEL R7, R7, -INF , !P5 ;  /* 0xff80000007077808 */ /* 0x001fe40006800000 */
[C---:B------:R-:W-:Y:S02]  /*65f0*/  ISETP.GT.AND P5, PT, R82.reuse, 0x10, P2 ;  /* 0x000000105200780c */ /* 0x040fe400017a4270 */
[----:B------:R-:W-:Y:S02]  /*6600*/  ISETP.GT.AND P3, PT, R82, 0x9, P2 ;  /* 0x000000095200780c */ /* 0x000fe40001764270 */
[C---:B------:R-:W-:Y:S02]  /*6610*/  ISETP.LT.OR P5, PT, R83.reuse, 0x11, P5 ;  /* 0x000000115300780c */ /* 0x040fe40002fa1670 */
[----:B------:R-:W-:Y:S02]  /*6620*/  ISETP.LT.OR P4, PT, R83, 0x2, P4 ;  /* 0x000000025300780c */ /* 0x000fe40002781670 */
[----:B------:R-:W-:-:S02]  /*6630*/  FSEL R15, R15, -INF , !P5 ;  /* 0xff8000000f0f7808 */ /* 0x000fc40006800000 */
[----:B------:R-:W-:Y:S01]  /*6640*/  ISETP.GT.AND P5, PT, R82, 0x20, P2 ;  /* 0x000000205200780c */ /* 0x000fe200017a4270 */
[--C-:B-1----:R-:W-:Y:S01]  /*6650*/  IMAD.IADD R85, R85, 0x1, R37.reuse ;  /* 0x0000000155557824 */ /* 0x102fe200078e0225 */
[C---:B------:R-:W-:Y:S01]  /*6660*/  ISETP.LT.OR P6, PT, R83.reuse, 0x9, P6 ;  /* 0x000000095300780c */ /* 0x040fe200037c1670 */
[----:B------:R-:W-:Y:S01]  /*6670*/  IMAD.IADD R84, R84, 0x1, R37 ;  /* 0x0000000154547824 */ /* 0x000fe200078e0225 */
[C---:B------:R-:W-:Y:S02]  /*6680*/  ISETP.LT.OR P3, PT, R83.reuse, 0xa, P3 ;  /* 0x0000000a5300780c */ /* 0x040fe40001f61670 */
[----:B------:R-:W-:Y:S02]  /*6690*/  ISETP.LT.OR P5, PT, R83, 0x21, P5 ;  /* 0x000000215300780c */ /* 0x000fe40002fa1670 */
[----:B------:R-:W-:Y:S02]  /*66a0*/  FSEL R8, R8, -INF , !P4 ;  /* 0xff80000008087808 */ /* 0x000fe40006000000 */
[----:B------:R-:W-:-:S02]  /*66b0*/  FSEL R11, R11, -INF , !P6 ;  /* 0xff8000000b0b7808 */ /* 0x000fc40007000000 */
[----:B------:R-:W-:Y:S02]  /*66c0*/  FSEL R12, R12, -INF , !P3 ;  /* 0xff8000000c0c7808 */ /* 0x000fe40005800000 */
[C---:B------:R-:W-:Y:S02]  /*66d0*/  ISETP.GT.AND P4, PT, R82.reuse, 0x11, P2 ;  /* 0x000000115200780c */ /* 0x040fe40001784270 */
[C---:B------:R-:W-:Y:S02]  /*66e0*/  ISETP.GT.AND P6, PT, R82.reuse, 0x18, P2 ;  /* 0x000000185200780c */ /* 0x040fe400017c4270 */
[C---:B------:R-:W-:Y:S02]  /*66f0*/  ISETP.GT.AND P3, PT, R82.reuse, 0x19, P2 ;  /* 0x000000195200780c */ /* 0x040fe40001764270 */
[----:B------:R-:W-:Y:S02]  /*6700*/  FSEL R29, R29, -INF , !P5 ;  /* 0xff8000001d1d7808 */ /* 0x000fe40006800000 */
[----:B------:R-:W-:-:S02]  /*6710*/  ISETP.GT.AND P5, PT, R82, 0x30, P2 ;  /* 0x000000305200780c */ /* 0x000fc400017a4270 */
[C---:B------:R-:W-:Y:S02]  /*6720*/  ISETP.LT.OR P4, PT, R83.reuse, 0x12, P4 ;  /* 0x000000125300780c */ /* 0x040fe40002781670 */
[C---:B------:R-:W-:Y:S02]  /*6730*/  ISETP.LT.OR P6, PT, R83.reuse, 0x19, P6 ;  /* 0x000000195300780c */ /* 0x040fe400037c1670 */
        /* <DEDUP_REMOVED lines=55> */
[----:B------:R-:W-:Y:S02]  /*6ab0*/  ISETP.GT.AND P3, PT, R82, 0x69, P2 ;  /* 0x000000695200780c */ /* 0x000fe40001764270 */
[----:B------:R-:W-:Y:S02]  /*6ac0*/  FSEL R75, R75, -INF , !P5 ;  /* 0xff8000004b4b7808 */ /* 0x000fe40006800000 */
[----:B------:R-:W-:-:S02]  /*6ad0*/  PLOP3.LUT P5, PT, PT, PT, UP1, 0x40, 0x0 ;  /* 0x000000000000781c */ /* 0x000fc40003fae818 */
[C---:B------:R-:W-:Y:S02]  /*6ae0*/  ISETP.LT.OR P4, PT, R83.reuse, 0x62, P4 ;  /* 0x000000625300780c */ /* 0x040fe40002781670 */
[C---:B------:R-:W-:Y:S02]  /*6af0*/  ISETP.LT.OR P6, PT, R83.reuse, 0x69, P6 ;  /* 0x000000695300780c */ /* 0x040fe400037c1670 */
[----:B------:R-:W-:Y:S02]  /*6b00*/  ISETP.LT.OR P3, PT, R83, 0x6a, P3 ;  /* 0x0000006a5300780c */ /* 0x000fe40001f61670 */
[----:B------:R-:W-:Y:S02]  /*6b10*/  FSEL R68, R68, -INF , !P4 ;  /* 0xff80000044447808 */ /* 0x000fe40006000000 */
[----:B------:R-:W-:Y:S02]  /*6b20*/  FSEL R69, R69, -INF , !P6 ;  /* 0xff80000045457808 */ /* 0x000fe40007000000 */
[----:B------:R-:W-:-:S02]  /*6b30*/  FSEL R70, R70, -INF , !P3 ;  /* 0xff80000046467808 */ /* 0x000fc40005800000 */
[C---:B------:R-:W-:Y:S02]  /*6b40*/  ISETP.GT.AND P4, PT, R82.reuse, 0x71, P2 ;  /* 0x000000715200780c */ /* 0x040fe40001784270 */
[C---:B------:R-:W-:Y:S02]  /*6b50*/  ISETP.GT.AND P6, PT, R82.reuse, 0x78, P2 ;  /* 0x000000785200780c */ /* 0x040fe400017c4270 */
[----:B------:R-:W-:Y:S02]  /*6b60*/  ISETP.GT.AND P3, PT, R82, 0x79, P2 ;  /* 0x000000795200780c */ /* 0x000fe40001764270 */
[C---:B------:R-:W-:Y:S02]  /*6b70*/  ISETP.LT.OR P4, PT, R83.reuse, 0x72, P4 ;  /* 0x000000725300780c */ /* 0x040fe40002781670 */
[C---:B------:R-:W-:Y:S02]  /*6b80*/  ISETP.LT.OR P6, PT, R83.reuse, 0x79, P6 ;  /* 0x000000795300780c */ /* 0x040fe400037c1670 */
[----:B------:R-:W-:-:S02]  /*6b90*/  ISETP.LT.OR P3, PT, R83, 0x7a, P3 ;  /* 0x0000007a5300780c */ /* 0x000fc40001f61670 */
[----:B------:R-:W-:Y:S02]  /*6ba0*/  FSEL R77, R77, -INF , !P4 ;  /* 0xff8000004d4d7808 */ /* 0x000fe40006000000 */
[----:B------:R-:W-:Y:S02]  /*6bb0*/  FSEL R80, R80, -INF , !P6 ;  /* 0xff80000050507808 */ /* 0x000fe40007000000 */
[----:B------:R-:W-:Y:S01]  /*6bc0*/  FSEL R81, R81, -INF , !P3 ;  /* 0xff80000051517808 */ /* 0x000fe20005800000 */
[----:B------:R-:W-:Y:S06]  /*6bd0*/  @P5 BRA `(.L_x_705) ;  /* 0x00000000005c5947 */ /* 0x000fec0003800000 */
        /* <DEDUP_REMOVED lines=8> */
[----:B------:R-:W0:Y:S02]  /*6c60*/  @P3 LDC.64 R36, c[0x0][0x9e8] ;  /* 0x00027a00ff243b82 */ /* 0x000e240000000a00 */
[----:B0-----:R-:W-:-:S05]  /*6c70*/  @P3 IMAD.HI.U32 R36, R83, R36, RZ ;  /* 0x0000002453243227 */ /* 0x001fca00078e00ff */
[----:B------:R-:W-:-:S04]  /*6c80*/  @P3 SHF.R.U32.HI R83, RZ, R37, R36 ;  /* 0x00000025ff533219 */ /* 0x000fc80000011624 */
[----:B------:R-:W-:Y:S01]  /*6c90*/  LOP3.LUT R83, RZ, R83, RZ, 0x33, !PT ;  /* 0x00000053ff537212 */ /* 0x000fe200078e33ff */
[----:B------:R-:W-:Y:S06]  /*6ca0*/  BRA `(.L_x_708) ;  /* 0x0000000000147947 */ /* 0x000fec0003800000 */
.L_x_707:
[----:B------:R-:W-:-:S05]  /*6cb0*/  IMAD.U32 R82, RZ, RZ, UR22 ;  /* 0x00000016ff527e24 */ /* 0x000fca000f8e00ff */
[----:B------:R-:W-:-:S13]  /*6cc0*/  ISETP.NE.AND P3, PT, R82, 0x1, PT ;  /* 0x000000015200780c */ /* 0x000fda0003f65270 */
[----:B------:R-:W0:Y:S02]  /*6cd0*/  @P3 LDC.64 R36, c[0x0][0x9e8] ;  /* 0x00027a00ff243b82 */ /* 0x000e240000000a00 */
[----:B0-----:R-:W-:-:S05]  /*6ce0*/  @P3 IMAD.HI.U32 R36, R83, R36, RZ ;  /* 0x0000002453243227 */ /* 0x001fca00078e00ff */
[----:B------:R-:W-:-:S07]  /*6cf0*/  @P3 SHF.R.U32.HI R83, RZ, R37, R36 ;  /* 0x00000025ff533219 */ /* 0x000fce0000011624 */
.L_x_708:
[----:B------:R-:W-:Y:S05]  /*6d00*/  BSYNC B0 ;  /* 0x0000000000007941 */ /* 0x000fea0003800000 */
.L_x_706:
[----:B------:R-:W-:-:S04]  /*6d10*/  IMAD R83, R83, R82, -R76 ;  /* 0x0000005253537224 */ /* 0x000fc800078e0a4c */
[----:B------:R-:W-:-:S05]  /*6d20*/  IMAD R83, R16, -0x2, R83 ;  /* 0xfffffffe10537824 */ /* 0x000fca00078e0253 */
[----:B------:R-:W-:Y:S02]  /*6d30*/  VIADDMNMX R85, R83, R82, R85, PT ;  /* 0x0000005253557246 */ /* 0x000fe40003800155 */
[----:B------:R-:W-:-:S07]  /*6d40*/  VIMNMX R84, R84, R83, !PT ;  /* 0x0000005354547248 */ /* 0x000fce0007fe0100 */
.L_x_705:
[----:B------:R-:W-:Y:S01]  /*6d50*/  FMNMX.FTZ R37, R7, R6, !PT ;  /* 0x0000000607257209 */ /* 0x000fe20007810000 */
[----:B------:R-:W-:Y:S01]  /*6d60*/  UMOV UR10, UR19 ;  /* 0x00000013000a7c82 */ /* 0x000fe20008000000 */
[----:B------:R-:W-:Y:S01]  /*6d70*/  ISETP.GT.AND P5, PT, R84, 0x8, P2 ;  /* 0x000000085400780c */ /* 0x000fe200017a4270 */
[----:B------:R-:W-:Y:S01]  /*6d80*/  IMAD.U32 R87, RZ, RZ, UR10 ;  /* 0x0000000aff577e24 */ /* 0x000fe2000f8e00ff */
[----:B------:R-:W-:Y:S02]  /*6d90*/  FMNMX.FTZ R36, R8, R37, !PT ;  /* 0x0000002508247209 */ /* 0x000fe40007810000 */
[----:B------:R-:W-:Y:S02]  /*6da0*/  ISETP.LT.OR P5, PT, R85, 0x9, P5 ;  /* 0x000000095500780c */ /* 0x000fe40002fa1670 */
[----:B------:R-:W-:Y:S02]  /*6db0*/  FMNMX.FTZ R37, R11, R36, !PT ;  /* 0x000000240b257209 */ /* 0x000fe40007810000 */
[----:B------:R-:W-:-:S02]  /*6dc0*/  FSEL R13, R13, -INF , !P5 ;  /* 0xff8000000d0d7808 */ /* 0x000fc40006800000 */
[----:B------:R-:W-:Y:S02]  /*6dd0*/  FMNMX.FTZ R36, R12, R37, !PT ;  /* 0x000000250c247209 */ /* 0x000fe40007810000 */
[----:B------:R-:W-:Y:S02]  /*6de0*/  ISETP.GT.AND P5, PT, R84, 0x11, P2 ;  /* 0x000000115400780c */ /* 0x000fe400017a4270 */
        /* <DEDUP_REMOVED lines=11> */
[C---:B------:R-:W-:Y:S02]  /*6ea0*/  ISETP.GT.AND P5, PT, R84.reuse, RZ, P2 ;  /* 0x000000ff5400720c */ /* 0x040fe400017a4270 */
[----:B------:R-:W-:Y:S02]  /*6eb0*/  FMNMX.FTZ R37, R33, R36, !PT ;  /* 0x0000002421257209 */ /* 0x000fe40007810000 */
[----:B------:R-:W-:Y:S02]  /*6ec0*/  ISETP.GT.AND P4, PT, R84, 0x1, P2 ;  /* 0x000000015400780c */ /* 0x000fe40001784270 */
[----:B------:R-:W-:Y:S02]  /*6ed0*/  FMNMX.FTZ R36, R34, R37, !PT ;  /* 0x0000002522247209 */ /* 0x000fe40007810000 */
[----:B------:R-:W-:-:S02]  /*6ee0*/  ISETP.LT.OR P5, PT, R85, 0x1, P5 ;  /* 0x000000015500780c */ /* 0x000fc40002fa1670 */
[----:B------:R-:W-:Y:S02]  /*6ef0*/  FMNMX.FTZ R37, R39, R36, !PT ;  /* 0x0000002427257209 */ /* 0x000fe40007810000 */
[----:B------:R-:W-:Y:S02]  /*6f00*/  ISETP.LT.OR P4, PT, R85, 0x2, P4 ;  /* 0x000000025500780c */ /* 0x000fe40002781670 */
[----:B------:R-:W-:Y:S02]  /*6f10*/  FMNMX.FTZ R36, R40, R37, !PT ;  /* 0x0000002528247209 */ /* 0x000fe40007810000 */
[----:B------:R-:W-:Y:S02]  /*6f20*/  ISETP.GT.AND P3, PT, R84, 0x9, P2 ;  /* 0x000000095400780c */ /* 0x000fe40001764270 */
[----:B------:R-:W-:Y:S02]  /*6f30*/  FMNMX.FTZ R37, R43, R36, !PT ;  /* 0x000000242b257209 */ /* 0x000fe40007810000 */
[----:B------:R-:W-:-:S02]  /*6f40*/  ISETP.LT.OR P3, PT, R85, 0xa, P3 ;  /* 0x0000000a5500780c */ /* 0x000fc40001f61670 */
[----:B------:R-:W-:Y:S02]  /*6f50*/  FMNMX.FTZ R36, R44, R37, !PT ;  /* 0x000000252c247209 */ /* 0x000fe40007810000 */
[----:B------:R-:W-:Y:S02]  /*6f60*/  FSEL R14, R14, -INF , !P3 ;  /* 0xff8000000e0e7808 */ /* 0x000fe40005800000 */
        /* <DEDUP_REMOVED lines=14> */
[----:B------:R-:W-:-:S04]  /*7050*/  FMNMX.FTZ R36, R64, R37, !PT ;  /* 0x0000002540247209 */ /* 0x000fc80007810000 */
[----:B------:R-:W-:-:S04]  /*7060*/  FMNMX.FTZ R37, R67, R36, !PT ;  /* 0x0000002443257209 */ /* 0x000fc80007810000 */
[----:B------:R-:W-:-:S04]  /*7070*/  FMNMX.FTZ R36, R68, R37, !PT ;  /* 0x0000002544247209 */ /* 0x000fc80007810000 */
[----:B------:R-:W-:-:S04]  /*7080*/  FMNMX.FTZ R37, R69, R36, !PT ;  /* 0x0000002445257209 */ /* 0x000fc80007810000 */
[----:B------:R-:W-:-:S04]  /*7090*/  FMNMX.FTZ R36, R70, R37, !PT ;  /* 0x0000002546247209 */ /* 0x000fc80007810000 */
[----:B------:R-:W-:-:S04]  /*70a0*/  FMNMX.FTZ R36, R75, R36, !PT ;  /* 0x000000244b247209 */ /* 0x000fc80007810000 */
[----:B------:R-:W-:-:S04]  /*70b0*/  FMNMX.FTZ R37, R77, R36, !PT ;  /* 0x000000244d257209 */ /* 0x000fc80007810000 */
[----:B------:R-:W-:-:S04]  /*70c0*/  FMNMX.FTZ R36, R80, R37, !PT ;  /* 0x0000002550247209 */ /* 0x000fc80007810000 */
[----:B------:R-:W-:-:S05]  /*70d0*/  FMNMX.FTZ R37, R81, R36, !PT ;  /* 0x0000002451257209 */ /* 0x000fca0007810000 */
[----:B------:R-:W0:Y:S02]  /*70e0*/  SHFL.BFLY PT, R36, R37, 0x2, 0x1f ;  /* 0x0c401f0025247f89 */ /* 0x000e2400000e0000 */
[----:B0-----:R-:W-:Y:S02]  /*70f0*/  FMNMX.FTZ R76, R37, R36, !PT ;  /* 0x00000024254c7209 */ /* 0x001fe40007810000 */
[----:B------:R-:W-:Y:S02]  /*7100*/  FSEL R37, R10, -INF , !P4 ;  /* 0xff8000000a257808 */ /* 0x000fe40006000000 */
[----:B------:R-:W-:Y:S01]  /*7110*/  ISETP.GT.AND P4, PT, R84, 0x10, P2 ;  /* 0x000000105400780c */ /* 0x000fe20001784270 */
[----:B------:R-:W0:Y:S03]  /*7120*/  SHFL.BFLY PT, R83, R76, 0x1, 0x1f ;  /* 0x0c201f004c537f89 */ /* 0x000e2600000e0000 */
[----:B------:R-:W-:-:S04]  /*7130*/  ISETP.LT.OR P4, PT, R85, 0x11, P4 ;  /* 0x000000115500780c */ /* 0x000fc80002781670 */
[----:B------:R-:W-:Y:S02]  /*7140*/  FSEL R21, R21, -INF , !P4 ;  /* 0xff80000015157808 */ /* 0x000fe40006000000 */
[----:B------:R-:W-:-:S04]  /*7150*/  ISETP.GT.AND P4, PT, R84, 0x19, P2 ;  /* 0x000000195400780c */ /* 0x000fc80001784270 */
[----:B------:R-:W-:-:S04]  /*7160*/  ISETP.LT.OR P4, PT, R85, 0x1a, P4 ;  /* 0x0000001a5500780c */ /* 0x000fc80002781670 */
[----:B------:R-:W-:Y:S02]  /*7170*/  FSEL R28, R28, -INF , !P4 ;  /* 0xff8000001c1c7808 */ /* 0x000fe40006000000 */
[----:B------:R-:W-:-:S04]  /*7180*/  ISETP.GT.AND P4, PT, R84, 0x28, P2 ;  /* 0x000000285400780c */ /* 0x000fc80001784270 */
[----:B------:R-:W-:Y:S02]  /*7190*/  ISETP.LT.OR P4, PT, R85, 0x29, P4 ;  /* 0x000000295500780c */ /* 0x000fe40002781670 */
[----:B0-----:R-:W-:Y:S02]  /*71a0*/  FMNMX.FTZ R36, R76, R83, !PT ;  /* 0x000000534c247209 */ /* 0x001fe40007810000 */
[----:B------:R-:W-:Y:S02]  /*71b0*/  FSEL R76, R9, -INF , !P5 ;  /* 0xff800000094c7808 */ /* 0x000fe40006800000 */
[C---:B------:R-:W-:Y:S01]  /*71c0*/  FSETP.NEU.FTZ.AND P6, PT, R36.reuse, -INF , PT ;  /* 0xff8000002400780b */ /* 0x040fe20003fdd000 */
[----:B------:R-:W-:-:S01]  /*71d0*/  FFMA.FTZ R82, R36, R87, -8 ;  /* 0xc100000024527423 */ /* 0x000fc20000010057 */
[----:B------:R-:W-:Y:S02]  /*71e0*/  FSEL R35, R35, -INF , !P4 ;  /* 0xff80000023237808 */ /* 0x000fe40006000000 */
[----:B------:R-:W-:-:S02]  /*71f0*/  ISETP.GT.AND P4, PT, R84, 0x30, P2 ;  /* 0x000000305400780c */ /* 0x000fc40001784270 */
[----:B------:R-:W-:Y:S02]  /*7200*/  FSEL R10, R82, RZ, P6 ;  /* 0x000000ff520a7208 */ /* 0x000fe40003000000 */
[----:B------:R-:W-:Y:S02]  /*7210*/  FMNMX.FTZ R82, R76, R5, !PT ;  /* 0x000000054c527209 */ /* 0x000fe40007810000 */
[----:B------:R-:W-:Y:S01]  /*7220*/  ISETP.LT.OR P5, PT, R85, 0x2a, P3 ;  /* 0x0000002a5500780c */ /* 0x000fe20001fa1670 */
[----:B------:R-:W-:-:S01]  /*7230*/  FFMA.FTZ R83, R15, UR10, -R10 ;  /* 0x0000000a0f537c23 */ /* 0x000fc2000801080a */
[----:B------:R-:W-:Y:S01]  /*7240*/  FMNMX.FTZ R82, R37, R82, !PT ;  /* 0x0000005225527209 */ /* 0x000fe20007810000 */
[----:B------:R-:W-:-:S01]  /*7250*/  FFMA.FTZ R7, R7, UR10, -R10 ;  /* 0x0000000a07077c23 */ /* 0x000fc2000801080a */
[----:B------:R-:W-:Y:S01]  /*7260*/  ISETP.GT.AND P3, PT, R84, 0x31, P2 ;  /* 0x000000315400780c */ /* 0x000fe20001764270 */
        /* <DEDUP_REMOVED lines=8> */
[--C-:B------:R-:W-:Y:S01]  /*72f0*/  FFMA.FTZ R20, R20, UR10, -R10.reuse ;  /* 0x0000000a14147c23 */ /* 0x100fe2000801080a */
[----:B0-----:R-:W-:-:S01]  /*7300*/  FFMA.FTZ R83, R25, UR10, -R10 ;  /* 0x0000000a19537c23 */ /* 0x001fc2000801080a */
[----:B------:R-:W-:Y:S01]  /*7310*/  FMNMX.FTZ R25, R21, R82, !PT ;  /* 0x0000005215197209 */ /* 0x000fe20007810000 */
[----:B------:R-:W-:-:S01]  /*7320*/  FFMA.FTZ R26, R26, UR10, -R10 ;  /* 0x0000000a1a1a7c23 */ /* 0x000fc2000801080a */
[----:B------:R-:W-:Y:S01]  /*7330*/  ISETP.GT.AND P5, PT, R84, 0x38, P2 ;  /* 0x000000385400780c */ /* 0x000fe200017a4270 */
[----:B------:R0:W-:Y:S01]  /*7340*/  MUFU.EX2 R15, R83 ;  /* 0x00000053000f7308 */ /* 0x0001e20000000800 */
[----:B------:R-:W-:Y:S01]  /*7350*/  FMNMX.FTZ R82, R24, R25, !PT ;  /* 0x0000001918527209 */ /* 0x000fe20007810000 */
[--C-:B------:R-:W-:Y:S01]  /*7360*/  FFMA.FTZ R30, R30, UR10, -R10.reuse ;  /* 0x0000000a1e1e7c23 */ /* 0x100fe2000801080a */
[----:B------:R-:W-:Y:S01]  /*7370*/  ISETP.LT.OR P3, PT, R85, 0x32, P3 ;  /* 0x000000325500780c */ /* 0x000fe20001f61670 */
[--C-:B------:R-:W-:Y:S01]  /*7380*/  FFMA.FTZ R34, R34, UR10, -R10.reuse ;  /* 0x0000000a22227c23 */ /* 0x100fe2000801080a */
[----:B------:R-:W-:Y:S01]  /*7390*/  FMNMX.FTZ R25, R27, R82, !PT ;  /* 0x000000521b197209 */ /* 0x000fe20007810000 */
[--C-:B------:R-:W-:Y:S01]  /*73a0*/  FFMA.FTZ R40, R40, UR10, -R10.reuse ;  /* 0x0000000a28287c23 */ /* 0x100fe2000801080a */
[----:B------:R-:W-:Y:S01]  /*73b0*/  FSEL R41, R41, -INF , !P4 ;  /* 0xff80000029297808 */ /* 0x000fe20006000000 */
[--C-:B------:R-:W-:Y:S01]  /*73c0*/  FFMA.FTZ R44, R44, UR10, -R10.reuse ;  /* 0x0000000a2c2c7c23 */ /* 0x100fe2000801080a */
[----:B------:R-:W-:Y:S01]  /*73d0*/  FMNMX.FTZ R82, R28, R25, !PT ;  /* 0x000000191c527209 */ /* 0x000fe20007810000 */
[--C-:B0-----:R-:W-:Y:S01]  /*73e0*/  FFMA.FTZ R83, R29, UR10, -R10.reuse ;  /* 0x0000000a1d537c23 */ /* 0x101fe2000801080a */
[----:B------:R-:W-:Y:S01]  /*73f0*/  ISETP.GT.AND P4, PT, R84, 0x39, P2 ;  /* 0x000000395400780c */ /* 0x000fe20001784270 */
[--C-:B------:R-:W-:Y:S01]  /*7400*/  FFMA.FTZ R48, R48, UR10, -R10.reuse ;  /* 0x0000000a30307c23 */ /* 0x100fe2000801080a */
[----:B------:R-:W-:Y:S01]  /*7410*/  FMNMX.FTZ R29, R31, R82, !PT ;  /* 0x000000521f1d7209 */ /* 0x000fe20007810000 */
[----:B------:R0:W-:Y:S01]  /*7420*/  MUFU.EX2 R25, R83 ;  /* 0x0000005300197308 */ /* 0x0001e20000000800 */
[----:B------:R-:W-:Y:S01]  /*7430*/  FSEL R42, R42, -INF , !P3 ;  /* 0xff8000002a2a7808 */ /* 0x000fe20005800000 */
[--C-:B------:R-:W-:Y:S01]  /*7440*/  FFMA.FTZ R52, R52, UR10, -R10.reuse ;  /* 0x0000000a34347c23 */ /* 0x100fe2000801080a */
[----:B------:R-:W-:Y:S01]  /*7450*/  FMNMX.FTZ R82, R32, R29, !PT ;  /* 0x0000001d20527209 */ /* 0x000fe20007810000 */
[--C-:B------:R-:W-:Y:S01]  /*7460*/  FFMA.FTZ R64, R64, UR10, -R10.reuse ;  /* 0x0000000a40407c23 */ /* 0x100fe2000801080a */
[----:B------:R-:W-:Y:S01]  /*7470*/  ISETP.LT.OR P5, PT, R85, 0x39, P5 ;  /* 0x000000395500780c */ /* 0x000fe20002fa1670 */
[--C-:B------:R-:W-:Y:S01]  /*7480*/  FFMA.FTZ R68, R68, UR10, -R10.reuse ;  /* 0x0000000a44447c23 */ /* 0x100fe2000801080a */
[----:B------:R-:W-:Y:S01]  /*7490*/  FMNMX.FTZ R29, R35, R82, !PT ;  /* 0x00000052231d7209 */ /* 0x000fe20007810000 */
[--C-:B------:R-:W-:Y:S01]  /*74a0*/  FFMA.FTZ R70, R70, UR10, -R10.reuse ;  /* 0x0000000a46467c23 */ /* 0x100fe2000801080a */
[----:B0-----:R-:W-:-:S01]  /*74b0*/  FFMA.FTZ R83, R33, UR10, -R10 ;  /* 0x0000000a21537c23 */ /* 0x001fc2000801080a */
[----:B------:R-:W-:Y:S01]  /*74c0*/  ISETP.GT.AND P3, PT, R84, 0x40, P2 ;  /* 0x000000405400780c */ /* 0x000fe20001764270 */
[----:B------:R-:W-:Y:S01]  /*74d0*/  MUFU.EX2 R7, R7 ;  /* 0x0000000700077308 */ /* 0x000fe20000000800 */
[----:B------:R-:W-:-:S02]  /*74e0*/  FMNMX.FTZ R82, R38, R29, !PT ;  /* 0x0000001d26527209 */ /* 0x000fc40007810000 */
[----:B------:R-:W-:Y:S02]  /*74f0*/  ISETP.LT.OR P4, PT, R85, 0x3a, P4 ;  /* 0x0000003a5500780c */ /* 0x000fe40002781670 */
[----:B------:R-:W-:Y:S02]  /*7500*/  FMNMX.FTZ R33, R41, R82, !PT ;  /* 0x0000005229217209 */ /* 0x000fe40007810000 */
[----:B------:R-:W-:Y:S01]  /*7510*/  FSEL R45, R45, -INF , !P5 ;  /* 0xff8000002d2d7808 */ /* 0x000fe20006800000 */
[----:B------:R0:W-:Y:S01]  /*7520*/  MUFU.EX2 R29, R83 ;  /* 0x00000053001d7308 */ /* 0x0001e20000000800 */
[----:B------:R-:W-:Y:S02]  /*7530*/  FMNMX.FTZ R82, R42, R33, !PT ;  /* 0x000000212a527209 */ /* 0x000fe40007810000 */
[----:B------:R-:W-:Y:S02]  /*7540*/  ISETP.GT.AND P5, PT, R84, 0x41, P2 ;  /* 0x000000415400780c */ /* 0x000fe400017a4270 */
[----:B------:R-:W-:-:S02]  /*7550*/  FSEL R46, R46, -INF , !P4 ;  /* 0xff8000002e2e7808 */ /* 0x000fc40006000000 */
[----:B------:R-:W-:Y:S01]  /*7560*/  ISETP.LT.OR P3, PT, R85, 0x41, P3 ;  /* 0x000000415500780c */ /* 0x000fe20001f61670 */
[----:B------:R-:W-:Y:S01]  /*7570*/  MUFU.EX2 R8, R8 ;  /* 0x0000000800087308 */ /* 0x000fe20000000800 */
[----:B------:R-:W-:Y:S01]  /*7580*/  FMNMX.FTZ R33, R45, R82, !PT ;  /* 0x000000522d217209 */ /* 0x000fe20007810000 */
[----:B0-----:R-:W-:Y:S01]  /*7590*/  FFMA.FTZ R83, R39, UR10, -R10 ;  /* 0x0000000a27537c23 */ /* 0x001fe2000801080a */
[----:B------:R-:W-:Y:S02]  /*75a0*/  ISETP.GT.AND P4, PT, R84, 0x48, P2 ;  /* 0x000000485400780c */ /* 0x000fe40001784270 */
[----:B------:R-:W-:Y:S02]  /*75b0*/  ISETP.LT.OR P5, PT, R85, 0x42, P5 ;  /* 0x000000425500780c */ /* 0x000fe40002fa1670 */
[----:B------:R-:W-:Y:S01]  /*75c0*/  FSEL R49, R49, -INF , !P3 ;  /* 0xff80000031317808 */ /* 0x000fe20005800000 */
[----:B------:R-:W-:Y:S01]  /*75d0*/  MUFU.EX2 R11, R11 ;  /* 0x0000000b000b7308 */ /* 0x000fe20000000800 */
[----:B------:R-:W-:-:S02]  /*75e0*/  FMNMX.FTZ R82, R46, R33, !PT ;  /* 0x000000212e527209 */ /* 0x000fc40007810000 */
[----:B------:R-:W-:Y:S02]  /*75f0*/  ISETP.GT.AND P3, PT, R84, 0x49, P2 ;  /* 0x000000495400780c */ /* 0x000fe40001764270 */
[----:B------:R-:W-:Y:S02]  /*7600*/  FSEL R50, R50, -INF , !P5 ;  /* 0xff80000032327808 */ /* 0x000fe40006800000 */
[----:B------:R-:W-:Y:S01]  /*7610*/  ISETP.LT.OR P4, PT, R85, 0x49, P4 ;  /* 0x000000495500780c */ /* 0x000fe20002781670 */
[----:B------:R0:W-:Y:S01]  /*7620*/  MUFU.EX2 R33, R83 ;  /* 0x0000005300217308 */ /* 0x0001e20000000800 */
[----:B------:R-:W-:Y:S02]  /*7630*/  FMNMX.FTZ R39, R49, R82, !PT ;  /* 0x0000005231277209 */ /* 0x000fe40007810000 */
[----:B------:R-:W-:Y:S02]  /*7640*/  ISETP.GT.AND P5, PT, R84, 0x50, P2 ;  /* 0x000000505400780c */ /* 0x000fe400017a4270 */
[----:B------:R-:W-:-:S02]  /*7650*/  ISETP.LT.OR P3, PT, R85, 0x4a, P3 ;  /* 0x0000004a5500780c */ /* 0x000fc40001f61670 */
[----:B------:R-:W-:Y:S01]  /*7660*/  FSEL R53, R53, -INF , !P4 ;  /* 0xff80000035357808 */ /* 0x000fe20006000000 */
[----:B------:R-:W-:Y:S01]  /*7670*/  MUFU.EX2 R12, R12 ;  /* 0x0000000c000c7308 */ /* 0x000fe20000000800 */
[----:B------:R-:W-:Y:S01]  /*7680*/  FMNMX.FTZ R82, R50, R39, !PT ;  /* 0x0000002732527209 */ /* 0x000fe20007810000 */
[----:B0-----:R-:W-:Y:S01]  /*7690*/  FFMA.FTZ R83, R43, UR10, -R10 ;  /* 0x0000000a2b537c23 */ /* 0x001fe2000801080a */
[----:B------:R-:W-:Y:S02]  /*76a0*/  ISETP.GT.AND P4, PT, R84, 0x51, P2 ;  /* 0x000000515400780c */ /* 0x000fe40001784270 */
[----:B------:R-:W-:Y:S02]  /*76b0*/  FSEL R54, R54, -INF , !P3 ;  /* 0xff80000036367808 */ /* 0x000fe40005800000 */
[----:B------:R-:W-:Y:S01]  /*76c0*/  ISETP.LT.OR P5, PT, R85, 0x51, P5 ;  /* 0x000000515500780c */ /* 0x000fe20002fa1670 */
[----:B------:R-:W-:Y:S01]  /*76d0*/  MUFU.EX2 R20, R20 ;  /* 0x0000001400147308 */ /* 0x000fe20000000800 */
[----:B------:R-:W-:-:S02]  /*76e0*/  FMNMX.FTZ R39, R53, R82, !PT ;  /* 0x0000005235277209 */ /* 0x000fc40007810000 */
[----:B------:R-:W-:Y:S02]  /*76f0*/  ISETP.GT.AND P3, PT, R84, 0x58, P2 ;  /* 0x000000585400780c */ /* 0x000fe40001764270 */
[----:B------:R-:W-:Y:S02]  /*7700*/  ISETP.LT.OR P4, PT, R85, 0x52, P4 ;  /* 0x000000525500780c */ /* 0x000fe40002781670 */
[----:B------:R-:W-:Y:S01]  /*7710*/  FSEL R55, R55, -INF , !P5 ;  /* 0xff80000037377808 */ /* 0x000fe20006800000 */
[----:B------:R-:W-:Y:S01]  /*7720*/  MUFU.EX2 R26, R26 ;  /* 0x0000001a001a7308 */ /* 0x000fe20000000800 */
[----:B------:R-:W-:Y:S02]  /*7730*/  FMNMX.FTZ R82, R54, R39, !PT ;  /* 0x0000002736527209 */ /* 0x000fe40007810000 */
[----:B------:R-:W-:Y:S02]  /*7740*/  ISETP.GT.AND P5, PT, R84, 0x59, P2 ;  /* 0x000000595400780c */ /* 0x000fe400017a4270 */
[----:B------:R-:W-:-:S02]  /*7750*/  FSEL R56, R56, -INF , !P4 ;  /* 0xff80000038387808 */ /* 0x000fc40006000000 */
[----:B------:R-:W-:Y:S01]  /*7760*/  ISETP.LT.OR P3, PT, R85, 0x59, P3 ;  /* 0x000000595500780c */ /* 0x000fe20001f61670 */
[----:B------:R0:W-:Y:S01]  /*7770*/  MUFU.EX2 R39, R83 ;  /* 0x0000005300277308 */ /* 0x0001e20000000800 */
[----:B------:R-:W-:Y:S02]  /*7780*/  FMNMX.FTZ R43, R55, R82, !PT ;  /* 0x00000052372b7209 */ /* 0x000fe40007810000 */
[----:B------:R-:W-:Y:S02]  /*7790*/  ISETP.GT.AND P4, PT, R84, 0x60, P2 ;  /* 0x000000605400780c */ /* 0x000fe40001784270 */
[----:B------:R-:W-:Y:S02]  /*77a0*/  ISETP.LT.OR P5, PT, R85, 0x5a, P5 ;  /* 0x0000005a5500780c */ /* 0x000fe40002fa1670 */
[----:B------:R-:W-:Y:S01]  /*77b0*/  FSEL R61, R61, -INF , !P3 ;  /* 0xff8000003d3d7808 */ /* 0x000fe20005800000 */
[----:B------:R-:W-:Y:S01]  /*77c0*/  MUFU.EX2 R30, R30 ;  /* 0x0000001e001e7308 */ /* 0x000fe20000000800 */
[----:B------:R-:W-:Y:S01]  /*77d0*/  FMNMX.FTZ R82, R56, R43, !PT ;  /* 0x0000002b38527209 */ /* 0x000fe20007810000 */
[----:B0-----:R-:W-:Y:S01]  /*77e0*/  FFMA.FTZ R83, R47, UR10, -R10 ;  /* 0x0000000a2f537c23 */ /* 0x001fe2000801080a */
[----:B------:R-:W-:-:S02]  /*77f0*/  ISETP.GT.AND P3, PT, R84, 0x61, P2 ;  /* 0x000000615400780c */ /* 0x000fc40001764270 */
[----:B------:R-:W-:Y:S02]  /*7800*/  FSEL R62, R62, -INF , !P5 ;  /* 0xff8000003e3e7808 */ /* 0x000fe40006800000 */
[----:B------:R-:W-:Y:S01]  /*7810*/  ISETP.LT.OR P4, PT, R85, 0x61, P4 ;  /* 0x000000615500780c */ /* 0x000fe20002781670 */
[----:B------:R-:W-:Y:S01]  /*7820*/  MUFU.EX2 R34, R34 ;  /* 0x0000002200227308 */ /* 0x000fe20000000800 */
[----:B------:R-:W-:Y:S02]  /*7830*/  FMNMX.FTZ R43, R61, R82, !PT ;  /* 0x000000523d2b7209 */ /* 0x000fe40007810000 */
        /* <DEDUP_REMOVED lines=14> */
[----:B------:R-:W-:Y:S02]  /*7920*/  FMNMX.FTZ R82, R66, R47, !PT ;  /* 0x0000002f42527209 */ /* 0x000fe40007810000 */
        /* <DEDUP_REMOVED lines=10> */
[----:B------:R-:W-:Y:S01]  /*79d0*/  ISETP.GT.AND P2, PT, R84, 0x79, P2 ;  /* 0x000000795400780c */ /* 0x000fe20001744270 */
[----:B------:R-:W-:-:S01]  /*79e0*/  FFMA.FTZ R84, R51, UR10, -R10 ;  /* 0x0000000a33547c23 */ /* 0x000fc2000801080a */
[----:B------:R-:W-:-:S02]  /*79f0*/  ISETP.LT.OR P4, PT, R85, 0x79, P4 ;  /* 0x000000795500780c */ /* 0x000fc40002781670 */
[----:B------:R-:W-:Y:S01]  /*7a00*/  FSEL R74, R74, -INF , !P5 ;  /* 0xff8000004a4a7808 */ /* 0x000fe20006800000 */
[----:B------:R1:W-:Y:S01]  /*7a10*/  MUFU.EX2 R47, R84 ;  /* 0x00000054002f7308 */ /* 0x0003e20000000800 */
[----:B------:R-:W-:Y:S02]  /*7a20*/  FMNMX.FTZ R51, R73, R82, !PT ;  /* 0x0000005249337209 */ /* 0x000fe40007810000 */
[----:B------:R-:W-:Y:S02]  /*7a30*/  ISETP.LT.OR P2, PT, R85, 0x7a, P2 ;  /* 0x0000007a5500780c */ /* 0x000fe40001741670 */
[----:B------:R-:W-:Y:S02]  /*7a40*/  FSEL R78, R78, -INF , !P4 ;  /* 0xff8000004e4e7808 */ /* 0x000fe40006000000 */
[----:B------:R-:W-:Y:S01]  /*7a50*/  FMNMX.FTZ R51, R74, R51, !PT ;  /* 0x000000334a337209 */ /* 0x000fe20007810000 */
[----:B------:R-:W-:Y:S01]  /*7a60*/  MUFU.EX2 R64, R64 ;  /* 0x0000004000407308 */ /* 0x000fe20000000800 */
[----:B------:R-:W-:-:S02]  /*7a70*/  FSEL R79, R79, -INF , !P2 ;  /* 0xff8000004f4f7808 */ /* 0x000fc40005000000 */
[----:B------:R-:W-:Y:S01]  /*7a80*/  FMNMX.FTZ R82, R78, R51, !PT ;  /* 0x000000334e527209 */ /* 0x000fe20007810000 */
[----:B------:R-:W-:-:S01]  /*7a90*/  FFMA.FTZ R51, R57, UR10, -R10 ;  /* 0x0000000a39337c23 */ /* 0x000fc2000801080a */
[--C-:B------:R-:W-:Y:S01]  /*7aa0*/  FFMA.FTZ R57, R63, UR10, -R10.reuse ;  /* 0x0000000a3f397c23 */ /* 0x100fe2000801080a */
[----:B------:R-:W-:-:S01]  /*7ab0*/  FFMA.FTZ R63, R69, UR10, -R10 ;  /* 0x0000000a453f7c23 */ /* 0x000fc2000801080a */
[----:B0-----:R-:W-:Y:S01]  /*7ac0*/  FMNMX.FTZ R83, R79, R82, !PT ;  /* 0x000000524f537209 */ /* 0x001fe20007810000 */
[----:B------:R-:W-:-:S01]  /*7ad0*/  FFMA.FTZ R82, R59, UR10, -R10 ;  /* 0x0000000a3b527c23 */ /* 0x000fc2000801080a */
[--C-:B------:R-:W-:Y:S01]  /*7ae0*/  FFMA.FTZ R59, R67, UR10, -R10.reuse ;  /* 0x0000000a433b7c23 */ /* 0x100fe2000801080a */
[----:B------:R-:W-:-:S01]  /*7af0*/  FFMA.FTZ R69, R80, UR10, -R10 ;  /* 0x0000000a50457c23 */ /* 0x000fc2000801080a */
[--C-:B------:R-:W-:Y:S01]  /*7b00*/  FFMA.FTZ R67, R75, UR10, -R10.reuse ;  /* 0x0000000a4b437c23 */ /* 0x100fe2000801080a */
[----:B-1----:R-:W0:Y:S01]  /*7b10*/  SHFL.BFLY PT, R84, R83, 0x2, 0x1f ;  /* 0x0c401f0053547f89 */ /* 0x002e2200000e0000 */
[----:B------:R-:W-:-:S01]  /*7b20*/  FFMA.FTZ R80, R81, UR10, -R10 ;  /* 0x0000000a51507c23 */ /* 0x000fc2000801080a */
[----:B------:R-:W-:Y:S01]  /*7b30*/  FSEL R75, R36, RZ, P6 ;  /* 0x000000ff244b7208 */ /* 0x000fe20003000000 */
[----:B------:R-:W-:Y:S04]  /*7b40*/  MUFU.EX2 R51, R51 ;  /* 0x0000003300337308 */ /* 0x000fe80000000800 */
[----:B------:R-:W-:-:S04]  /*7b50*/  FADD.FTZ R75, -R75, R6 ;  /* 0x000000064b4b7221 */ /* 0x000fc80000010100 */
[----:B------:R-:W-:Y:S01]  /*7b60*/  FMUL.FTZ R6, R75, UR10 ;  /* 0x0000000a4b067c20 */ /* 0x000fe20008410000 */
[----:B------:R-:W-:Y:S08]  /*7b70*/  MUFU.EX2 R82, R82 ;  /* 0x0000005200527308 */ /* 0x000ff00000000800 */
[----:B------:R-:W1:Y:S01]  /*7b80*/  MUFU.EX2 R6, R6 ;  /* 0x0000000600067308 */ /* 0x000e620000000800 */
[----:B0-----:R-:W-:Y:S01]  /*7b90*/  FMNMX.FTZ R85, R83, R84, !PT ;  /* 0x0000005453557209 */ /* 0x001fe20007810000 */
[----:B------:R-:W-:Y:S01]  /*7ba0*/  FFMA.FTZ R84, R77, UR10, -R10 ;  /* 0x0000000a4d547c23 */ /* 0x000fe2000801080a */
[----:B------:R-:W-:-:S05]  /*7bb0*/  IMAD.U32 R77, RZ, RZ, UR10 ;  /* 0x0000000aff4d7e24 */ /* 0x000fca000f8e00ff */
[----:B------:R-:W-:Y:S01]  /*7bc0*/  MUFU.EX2 R57, R57 ;  /* 0x0000003900397308 */ /* 0x000fe20000000800 */
[----:B------:R-:W0:Y:S07]  /*7bd0*/  SHFL.BFLY PT, R86, R85, 0x1, 0x1f ;  /* 0x0c201f0055567f89 */ /* 0x000e2e00000e0000 */
[----:B------:R-:W-:Y:S01]  /*7be0*/  MUFU.EX2 R59, R59 ;  /* 0x0000003b003b7308 */ /* 0x000fe20000000800 */
[----:B-1----:R-:W-:-:S07]  /*7bf0*/  FFMA.FTZ R81, R6, R4, R7 ;  /* 0x0000000406517223 */ /* 0x002fce0000010007 */
[----:B------:R-:W-:Y:S08]  /*7c00*/  MUFU.EX2 R68, R68 ;  /* 0x0000004400447308 */ /* 0x000ff00000000800 */
[----:B------:R-:W-:Y:S01]  /*7c10*/  MUFU.EX2 R63, R63 ;  /* 0x0000003f003f7308 */ /* 0x000fe20000000800 */
[----:B0-----:R-:W-:-:S04]  /*7c20*/  FMNMX.FTZ R10, R85, R86, !PT ;  /* 0x00000056550a7209 */ /* 0x001fc80007810000 */
[C---:B------:R-:W-:Y:S01]  /*7c30*/  FSETP.NEU.FTZ.AND P2, PT, R10.reuse, -INF , PT ;  /* 0xff8000000a00780b */ /* 0x040fe20003f5d000 */
[----:B------:R-:W-:-:S02]  /*7c40*/  FFMA.FTZ R77, R10, R77, -8 ;  /* 0xc10000000a4d7423 */ /* 0x000fc4000001004d */
[----:B------:R-:W-:Y:S01]  /*7c50*/  MUFU.EX2 R70, R70 ;  /* 0x0000004600467308 */ /* 0x000fe20000000800 */
[----:B------:R-:W-:Y:S02]  /*7c60*/  FSEL R86, R10, RZ, P2 ;  /* 0x000000ff0a567208 */ /* 0x000fe40001000000 */
[----:B------:R-:W-:-:S03]  /*7c70*/  FSEL R75, R77, RZ, P2 ;  /* 0x000000ff4d4b7208 */ /* 0x000fc60001000000 */
[----:B------:R-:W-:Y:S02]  /*7c80*/  FADD.FTZ R86, -R86, R5 ;  /* 0x0000000556567221 */ /* 0x000fe40000010100 */
[----:B------:R-:W-:-:S01]  /*7c90*/  FFMA.FTZ R77, R45, UR10, -R75 ;  /* 0x0000000a2d4d7c23 */ /* 0x000fc2000801084b */
[--C-:B------:R-:W-:Y:S01]  /*7ca0*/  FFMA.FTZ R76, R76, UR10, -R75.reuse ;  /* 0x0000000a4c4c7c23 */ /* 0x100fe2000801084b */
[----:B------:R-:W-:Y:S01]  /*7cb0*/  FMUL.FTZ R45, R86, UR10 ;  /* 0x0000000a562d7c20 */ /* 0x000fe20008410000 */
[--C-:B------:R-:W-:Y:S01]  /*7cc0*/  FFMA.FTZ R37, R37, UR10, -R75.reuse ;  /* 0x0000000a25257c23 */ /* 0x100fe2000801084b */
[----:B------:R-:W-:-:S01]  /*7cd0*/  FFMA.FTZ R13, R13, UR10, -R75 ;  /* 0x0000000a0d0d7c23 */ /* 0x000fc2000801084b */
[--C-:B------:R-:W-:Y:S01]  /*7ce0*/  FFMA.FTZ R14, R14, UR10, -R75.reuse ;  /* 0x0000000a0e0e7c23 */ /* 0x100fe2000801084b */
[----:B------:R-:W-:-:S01]  /*7cf0*/  FFMA.FTZ R21, R21, UR10, -R75 ;  /* 0x0000000a15157c23 */ /* 0x000fc2000801084b */
[----:B------:R-:W-:Y:S01]  /*7d00*/  MUFU.EX2 R76, R76 ;  /* 0x0000004c004c7308 */ /* 0x000fe20000000800 */
[----:B------:R-:W-:-:S01]  /*7d10*/  FFMA.FTZ R24, R24, UR10, -R75 ;  /* 0x0000000a18187c23 */ /* 0x000fc2000801084b */
[----:B------:R-:W-:Y:S01]  /*7d20*/  FFMA.FTZ R27, R27, UR10, -R75 ;  /* 0x0000000a1b1b7c23 */ /* 0x000fe2000801084b */
[----:B------:R-:W-:-:S01]  /*7d30*/  FADD.FTZ R86, R8, R81 ;  /* 0x0000005108567221 */ /* 0x000fc20000010000 */
        /* <DEDUP_REMOVED lines=22> */
[----:B------:R-:W-:Y:S01]  /*7ea0*/  FADD.FTZ R3, R11, R86 ;  /* 0x000000560b037221 */ /* 0x000fe20000010000 */
[----:B------:R-:W-:-:S01]  /*7eb0*/  FFMA.FTZ R71, R71, UR10, -R75 ;  /* 0x0000000a47477c23 */ /* 0x000fc2000801084b */
[--C-:B------:R-:W-:Y:S01]  /*7ec0*/  FFMA.FTZ R72, R72, UR10, -R75.reuse ;  /* 0x0000000a48487c23 */ /* 0x100fe2000801084b */
[----:B------:R-:W-:-:S01]  /*7ed0*/  FFMA.FTZ R73, R73, UR10, -R75 ;  /* 0x0000000a49497c23 */ /* 0x000fc2000801084b */
[----:B------:R-:W-:-:S02]  /*7ee0*/  FFMA.FTZ R74, R74, UR10, -R75 ;  /* 0x0000000a4a4a7c23 */ /* 0x000fc4000801084b */
[----:B------:R-:W0:Y:S01]  /*7ef0*/  MUFU.EX2 R14, R14 ;  /* 0x0000000e000e7308 */ /* 0x000e220000000800 */
[----:B-1----:R-:W-:-:S07]  /*7f00*/  FADD.FTZ R4, R37, R4 ;  /* 0x0000000425047221 */ /* 0x002fce0000010000 */
[----:B------:R-:W1:Y:S08]  /*7f10*/  MUFU.EX2 R21, R21 ;  /* 0x0000001500157308 */ /* 0x000e700000000800 */
[----:B------:R-:W3:Y:S08]  /*7f20*/  MUFU.EX2 R24, R24 ;  /* 0x0000001800187308 */ /* 0x000ef00000000800 */
[----:B------:R-:W4:Y:S08]  /*7f30*/  MUFU.EX2 R27, R27 ;  /* 0x0000001b001b7308 */ /* 0x000f300000000800 */
[----:B------:R2:W-:Y:S08]  /*7f40*/  MUFU.EX2 R5, R77 ;  /* 0x0000004d00057308 */ /* 0x0005f00000000800 */
[----:B------:R-:W5:Y:S01]  /*7f50*/  MUFU.EX2 R28, R28 ;  /* 0x0000001c001c7308 */ /* 0x000f620000000800 */
[----:B--2---:R-:W-:-:S01]  /*7f60*/  FADD.FTZ R77, R13, R4 ;  /* 0x000000040d4d7221 */ /* 0x004fc20000010000 */
[----:B------:R-:W-:-:S03]  /*7f70*/  FADD.FTZ R4, R12, R3 ;  /* 0x000000030c047221 */ /* 0x000fc60000010000 */
[----:B0-----:R-:W-:Y:S01]  /*7f80*/  FADD.FTZ R86, R14, R77 ;  /* 0x0000004d0e567221 */ /* 0x001fe20000010000 */
[----:B------:R-:W-:-:S02]  /*7f90*/  FADD.FTZ R3, R9, R4 ;  /* 0x0000000409037221 */ /* 0x000fc40000010000 */
[----:B------:R-:W0:Y:S01]  /*7fa0*/  MUFU.EX2 R31, R31 ;  /* 0x0000001f001f7308 */ /* 0x000e220000000800 */
[----:B-1----:R-:W-:-:S01]  /*7fb0*/  FADD.FTZ R77, R21, R86 ;  /* 0x00000056154d7221 */ /* 0x002fc20000010000 */
[----:B------:R-:W-:-:S03]  /*7fc0*/  FADD.FTZ R4, R20, R3 ;  /* 0x0000000314047221 */ /* 0x000fc60000010000 */
[----:B---3--:R-:W-:Y:S01]  /*7fd0*/  FADD.FTZ R86, R24, R77 ;  /* 0x0000004d18567221 */ /* 0x008fe20000010000 */
[----:B------:R-:W-:-:S02]  /*7fe0*/  FADD.FTZ R3, R15, R4 ;  /* 0x000000040f037221 */ /* 0x000fc40000010000 */
[----:B------:R-:W1:Y:S01]  /*7ff0*/  MUFU.EX2 R32, R32 ;  /* 0x0000002000207308 */ /* 0x000e620000000800 */
[----:B----4-:R-:W-:-:S01]  /*8000*/  FADD.FTZ R77, R27, R86 ;  /* 0x000000561b4d7221 */ /* 0x010fc20000010000 */
[----:B------:R-:W-:-:S03]  /*8010*/  FADD.FTZ R4, R26, R3 ;  /* 0x000000031a047221 */ /* 0x000fc60000010000 */
[----:B-----5:R-:W-:Y:S01]  /*8020*/  FADD.FTZ R86, R28, R77 ;  /* 0x0000004d1c567221 */ /* 0x020fe20000010000 */
[----:B------:R-:W-:-:S02]  /*8030*/  FADD.FTZ R3, R25, R4 ;  /* 0x0000000419037221 */ /* 0x000fc40000010000 */
        /* <DEDUP_REMOVED lines=9> */
[----:B--2---:R-:W-:-:S01]  /*80d0*/  FADD.FTZ R77, R35, R86 ;  /* 0x00000056234d7221 */ /* 0x004fc20000010000 */
[----:B------:R-:W-:-:S04]  /*80e0*/  FADD.FTZ R4, R40, R3 ;  /* 0x0000000328047221 */ /* 0x000fc80000010000 */
[----:B------:R-:W-:Y:S02]  /*80f0*/  FADD.FTZ R3, R39, R4 ;  /* 0x0000000427037221 */ /* 0x000fe40000010000 */
        /* <DEDUP_REMOVED lines=10> */
[----:B------:R-:W-:-:S03]  /*81a0*/  FADD.FTZ R4, R52, R3 ;  /* 0x0000000334047221 */ /* 0x000fc60000010000 */
[----:B------:R-:W-:Y:S01]  /*81b0*/  FADD.FTZ R77, R5, R86 ;  /* 0x00000056054d7221 */ /* 0x000fe20000010000 */
        /* <DEDUP_REMOVED lines=15> */
[----:B------:R-:W-:-:S06]  /*82b0*/  FADD.FTZ R4, R70, R3 ;  /* 0x0000000346047221 */ /* 0x000fcc0000010000 */
        /* <DEDUP_REMOVED lines=32> */
[----:B-1----:R-:W-:-:S03]  /*84c0*/  FADD.FTZ R4, R80, R3 ;  /* 0x0000000350047221 */ /* 0x002fc60000010000 */
[----:B--2---:R-:W-:Y:S01]  /*84d0*/  FADD.FTZ R3, R78, R75 ;  /* 0x0000004b4e037221 */ /* 0x004fe20000010000 */
[----:B------:R-:W-:Y:S06]  /*84e0*/  @!P0 BRA `(.L_x_709) ;  /* 0x0000000000048947 */ /* 0x000fec0003800000 */
[----:B------:R-:W-:Y:S01]  /*84f0*/  BPT.TRAP 0x1 ;  /* 0x000000040000795c */ /* 0x000fe20000300000 */
.L_x_709:
[----:B------:R-:W-:Y:S01]  /*8500*/  UIADD3 UR6, UR11, 0x19c60, URZ ;  /* 0x00019c600b067890 */ /* 0x000fe2000fffe03f */
[----:B------:R-:W-:Y:S01]  /*8510*/  ISETP.GT.AND P2, PT, R2, UR18, PT ;  /* 0x0000001202007c0c */ /* 0x000fe2000bf44270 */
[----:B------:R-:W-:Y:S01]  /*8520*/  UMOV UR36, UR21 ;  /* 0x0000001500247c82 */ /* 0x000fe20008000000 */
[----:B------:R-:W-:Y:S01]  /*8530*/  F2FP.SATFINITE.E4M3.F32.PACK_AB_MERGE_C R5, R46, R5, RZ ;  /* 0x000000052e05723e */ /* 0x000fe200048070ff */
[----:B------:R-:W-:Y:S01]  /*8540*/  UPRMT UR6, UR44, 0x654, UR6 ;  /* 0x000006542c067896 */ /* 0x000fe20008000006 */
        /* <DEDUP_REMOVED lines=11> */
[-C--:B------:R-:W-:Y:S01]  /*8600*/  FMUL.FTZ R93, R93, R6.reuse ;  /* 0x000000065d5d7220 */ /* 0x080fe20000410000 */
        /* <DEDUP_REMOVED lines=18> */
[----:B------:R-:W-:Y:S01]  /*8730*/  F2FP.SATFINITE.E4M3.F32.PACK_AB_MERGE_C R147, R42, R41, R5 ;  /* 0x000000292a93723e */ /* 0x000fe20004807005 */
        /* <DEDUP_REMOVED lines=12> */
[-C--:B------:R-:W-:Y:S01]  /*8800*/  FMUL.FTZ R90, R90, R45.reuse ;  /* 0x0000002d5a5a7220 */ /* 0x080fe20000410000 */
[----:B------:R-:W-:Y:S01]  /*8810*/  F2FP.SATFINITE.E4M3.F32.PACK_AB_MERGE_C R149, R37, R76, R13 ;  /* 0x0000004c2595723e */ /* 0x000fe2000480700d */
[----:B------:R-:W-:Y:S01]  /*8820*/  FMUL.FTZ R91, R91, R45 ;  /* 0x0000002d5b5b7220 */ /* 0x000fe20000410000 */
        /* <DEDUP_REMOVED lines=35> */
[----:B------:R-:W-:-:S02]  /*8a60*/  VIADD R2, R2, 0xffffffff ;  /* 0xffffffff02027836 */ /* 0x000fc40000000000 */
[----:B------:R-:W-:Y:S02]  /*8a70*/  IMAD.MOV.U32 R5, RZ, RZ, R10 ;  /* 0x000000ffff057224 */ /* 0x000fe400078e000a */
[----:B------:R-:W-:Y:S01]  /*8a80*/  IMAD.MOV.U32 R6, RZ, RZ, R36 ;  /* 0x000000ffff067224 */ /* 0x000fe200078e0024 */
[----:B------:R-:W-:Y:S06]  /*8a90*/  @P2 BRA `(.L_x_710) ;  /* 0xffffffc800e82947 */ /* 0x000fec000383ffff */
[----:B------:R-:W-:Y:S01]  /*8aa0*/  IMAD.MOV.U32 R5, RZ, RZ, R10 ;  /* 0x000000ffff057224 */ /* 0x000fe200078e000a */
[----:B------:R-:W-:Y:S01]  /*8ab0*/  UMOV UR37, UR20 ;  /* 0x0000001400257c82 */ /* 0x000fe20008000000 */
[----:B------:R-:W-:Y:S01]  /*8ac0*/  IMAD.MOV.U32 R6, RZ, RZ, R36 ;  /* 0x000000ffff067224 */ /* 0x000fe200078e0024 */
[----:B------:R-:W-:-:S06]  /*8ad0*/  UMOV UR36, UR21 ;  /* 0x0000001500247c82 */ /* 0x000fcc0008000000 */
.L_x_692:
[----:B------:R-:W0:Y:S01]  /*8ae0*/  LDC R7, c[0x0][0x448] ;  /* 0x00011200ff077b82 */ /* 0x000e220000000800 */
[----:B------:R-:W-:Y:S01]  /*8af0*/  UIADD3 UR6, UR38, 0xbf, URZ ;  /* 0x000000bf26067890 */ /* 0x000fe2000fffe03f */
[----:B------:R-:W-:-:S05]  /*8b00*/  IADD3 R11, -R60, 0x1, RZ ;  /* 0x000000013c0b7810 */ /* 0x000fca0007ffe1ff */
[----:B------:R-:W-:Y:S01]  /*8b10*/  IMAD R58, R58, UR40, R11 ;  /* 0x000000283a3a7c24 */ /* 0x000fe2000f8e020b */
[----:B------:R-:W1:Y:S01]  /*8b20*/  LDC R12, c[0x0][0x9e4] ;  /* 0x00027900ff0c7b82 */ /* 0x000e620000000800 */
[----:B0-----:R-:W-:Y:S02]  /*8b30*/  ISETP.NE.AND P5, PT, R7, 0x1, PT ;  /* 0x000000010700780c */ /* 0x001fe40003fa5270 */
[----:B-1----:R-:W-:-:S11]  /*8b40*/  ISETP.GE.AND P6, PT, R12, 0x1, PT ;  /* 0x000000010c00780c */ /* 0x002fd60003fc6270 */
[----:B------:R-:W0:Y:S08]  /*8b50*/  @P5 LDC R7, c[0x0][0x44c] ;  /* 0x00011300ff075b82 */ /* 0x000e300000000800 */
[----:B------:R-:W1:Y:S01]  /*8b60*/  @P5 LDC R9, c[0x0][0x450] ;  /* 0x00011400ff095b82 */ /* 0x000e620000000800 */
[----:B0-----:R-:W-:-:S04]  /*8b70*/  @P5 IMAD.HI.U32 R8, R7, UR6, RZ ;  /* 0x0000000607085c27 */ /* 0x001fc8000f8e00ff */
[----:B------:R-:W-:Y:S01]  /*8b80*/  IMAD.U32 R7, RZ, RZ, UR6 ;  /* 0x00000006ff077e24 */ /* 0x000fe2000f8e00ff */
[----:B------:R-:W-:Y:S01]  /*8b90*/  ULDC UR6, c[0x0][0x9dc] ;  /* 0x0002770000067ab9 */ /* 0x000fe20000000800 */
[----:B-1----:R-:W-:-:S05]  /*8ba0*/  @P5 SHF.R.U32.HI R7, RZ, R9, R8 ;  /* 0x00000009ff075219 */ /* 0x002fca0000011608 */
[----:B------:R-:W-:-:S04]  /*8bb0*/  IMAD.IADD R7, R58, 0x1, R7 ;  /* 0x000000013a077824 */ /* 0x000fc800078e0207 */
[----:B------:R-:W-:Y:S01]  /*8bc0*/  VIADD R8, R7, -UR6 ;  /* 0x8000000607087c36 */ /* 0x000fe20008000000 */
[----:B------:R-:W-:Y:S06]  /*8bd0*/  @!P6 BRA `(.L_x_711) ;  /* 0x00000000003ce947 */ /* 0x000fec0003800000 */
[----:B------:R-:W-:-:S13]  /*8be0*/  ISETP.GT.AND P2, PT, R7, -0x1, PT ;  /* 0xffffffff0700780c */ /* 0x000fda0003f44270 */
[----:B------:R-:W-:Y:S05]  /*8bf0*/  @P2 BRA `(.L_x_712) ;  /* 0x00000000001c2947 */ /* 0x000fea0003800000 */
[----:B------:R-:W-:Y:S02]  /*8c00*/  ISETP.NE.AND P2, PT, R12, 0x1, PT ;  /* 0x000000010c00780c */ /* 0x000fe40003f45270 */
[----:B------:R-:W-:-:S11]  /*8c10*/  LOP3.LUT R7, RZ, R7, RZ, 0x33, !PT ;  /* 0x00000007ff077212 */ /* 0x000fd600078e33ff */
[----:B------:R-:W0:Y:S02]  /*8c20*/  @P2 LDC.64 R10, c[0x0][0x9e8] ;  /* 0x00027a00ff0a2b82 */ /* 0x000e240000000a00 */
[----:B0-----:R-:W-:-:S05]  /*8c30*/  @P2 IMAD.HI.U32 R10, R7, R10, RZ ;  /* 0x0000000a070a2227 */ /* 0x001fca00078e00ff */
[----:B------:R-:W-:-:S04]  /*8c40*/  @P2 SHF.R.U32.HI R7, RZ, R11, R10 ;  /* 0x0000000bff072219 */ /* 0x000fc8000001160a */
[----:B------:R-:W-:Y:S01]  /*8c50*/  LOP3.LUT R7, RZ, R7, RZ, 0x33, !PT ;  /* 0x00000007ff077212 */ /* 0x000fe200078e33ff */
[----:B------:R-:W-:Y:S06]  /*8c60*/  BRA `(.L_x_713) ;  /* 0x0000000000107947 */ /* 0x000fec0003800000 */
.L_x_712:
[----:B------:R-:W-:-:S13]  /*8c70*/  ISETP.NE.AND P2, PT, R12, 0x1, PT ;  /* 0x000000010c00780c */ /* 0x000fda0003f45270 */
[----:B------:R-:W0:Y:S02]  /*8c80*/  @P2 LDC.64 R10, c[0x0][0x9e8] ;  /* 0x00027a00ff0a2b82 */ /* 0x000e240000000a00 */
[----:B0-----:R-:W-:-:S05]  /*8c90*/  @P2 IMAD.HI.U32 R10, R7, R10, RZ ;  /* 0x0000000a070a2227 */ /* 0x001fca00078e00ff */
[----:B------:R-:W-:-:S07]  /*8ca0*/  @P2 SHF.R.U32.HI R7, RZ, R11, R10 ;  /* 0x0000000bff072219 */ /* 0x000fce000001160a */
.L_x_713:
[----:B------:R-:W-:-:S05]  /*8cb0*/  IMAD R7, R7, R12, RZ ;  /* 0x0000000c07077224 */ /* 0x000fca00078e02ff */
[----:B------:R-:W-:-:S07]  /*8cc0*/  VIMNMX R8, R8, R7, !PT ;  /* 0x0000000708087248 */ /* 0x000fce0007fe0100 */
.L_x_711:
[----:B------:R-:W-:-:S05]  /*8cd0*/  VIADD R8, R8, 0x7f ;  /* 0x0000007f08087836 */ /* 0x000fca0000000000 */
[----:B------:R-:W-:-:S04]  /*8ce0*/  SHF.R.S32.HI R7, RZ, 0x1f, R8 ;  /* 0x0000001fff077819 */ /* 0x000fc80000011408 */
[----:B------:R-:W-:-:S04]  /*8cf0*/  LEA.HI R7, R7, R8, RZ, 0x7 ;  /* 0x0000000807077211 */ /* 0x000fc800078f38ff */
[----:B------:R-:W-:-:S04]  /*8d00*/  SHF.R.S32.HI R7, RZ, 0x7, R7 ;  /* 0x00000007ff077819 */ /* 0x000fc80000011407 */
[----:B------:R-:W-:-:S04]  /*8d10*/  VIMNMX R9, R7, UR43, !PT ;  /* 0x0000002b07097c48 */ /* 0x000fc8000ffe0100 */
[----:B------:R-:W-:-:S13]  /*8d20*/  ISETP.GE.AND P2, PT, R2, R9, PT ;  /* 0x000000090200720c */ /* 0x000fda0003f46270 */
[----:B------:R-:W-:Y:S05]  /*8d30*/  @!P2 BRA `(.L_x_714) ;  /* 0x0000002000f0a947 */ /* 0x000fea0003800000 */
[----:B------:R-:W-:Y:S01]  /*8d40*/  IMAD.MOV.U32 R8, RZ, RZ, R5 ;  /* 0x000000ffff087224 */ /* 0x000fe200078e0005 */
[----:B------:R-:W-:Y:S01]  /*8d50*/  UMOV UR19, UR36 ;  /* 0x0000002400137c82 */ /* 0x000fe20008000000 */
[----:B------:R-:W-:Y:S01]  /*8d60*/  IMAD.MOV.U32 R7, RZ, RZ, R6 ;  /* 0x000000ffff077224 */ /* 0x000fe200078e0006 */
[----:B------:R-:W-:Y:S01]  /*8d70*/  UMOV UR20, UR37 ;  /* 0x0000002500147c82 */ /* 0x000fe20008000000 */
[----:B------:R-:W-:-:S05]  /*8d80*/  ULDC UR18, c[0x0][0x988] ;  /* 0x0002620000127ab9 */ /* 0x000fca0000000800 */
.L_x_724:
[----:B------:R-:W-:-:S04]  /*8d90*/  UIADD3 UR37, UR20, 0x1, URZ ;  /* 0x0000000114257890 */ /* 0x000fc8000fffe03f */
[----:B------:R-:W-:-:S04]  /*8da0*/  UISETP.NE.AND UP0, UPT, UR37, 0x2, UPT ;  /* 0x000000022500788c */ /* 0x000fc8000bf05270 */
[----:B------:R-:W-:Y:S02]  /*8db0*/  USEL UR36, URZ, 0x1, UP0 ;  /* 0x000000013f247887 */ /* 0x000fe40008000000 */
[----:B------:R-:W-:Y:S02]  /*8dc0*/  USEL UR37, UR37, URZ, UP0 ;  /* 0x0000003f25257287 */ /* 0x000fe40008000000 */
[----:B------:R-:W-:Y:S01]  /*8dd0*/  ULOP3.LUT UR36, UR19, UR36, URZ, 0x3c, !UPT ;  /* 0x0000002413247292 */ /* 0x000fe2000f8e3c3f */
[----:B------:R-:W-:Y:S11]  /*8de0*/  @!P0 BRA `(.L_x_715) ;  /* 0x0000000000048947 */ /* 0x000ff60003800000 */
[----:B------:R-:W-:Y:S01]  /*8df0*/  BPT.TRAP 0x1 ;  /* 0x000000040000795c */ /* 0x000fe20000300000 */
.L_x_715:
[----:B------:R-:W-:Y:S01]  /*8e00*/  ULEA UR6, UR37, UR45, 0x3 ;  /* 0x0000002d25067291 */ /* 0x000fe2000f8e183f */
[----:B------:R-:W-:-:S05]  /*8e10*/  IMAD.U32 R5, RZ, RZ, UR36 ;  /* 0x00000024ff057e24 */ /* 0x000fca000f8e00ff */
[----:B------:R-:W-:-:S04]  /*8e20*/  SHF.L.U32 R5, R5, 0x1f, RZ ;  /* 0x0000001f05057819 */ /* 0x000fc800000006ff */
[----:B------:R0:W1:Y:S01]  /*8e30*/  SYNCS.PHASECHK.TRANS64.TRYWAIT P2, [UR6+0x19c30], R5 ;  /* 0x019c3005ff0075a7 */ /* 0x0000620008040146 */
[----:B------:R-:W-:Y:S05]  /*8e40*/  @!P0 BRA `(.L_x_716) ;  /* 0x0000000000048947 */ /* 0x000fea0003800000 */
[----:B------:R-:W-:Y:S01]  /*8e50*/  BPT.TRAP 0x1 ;  /* 0x000000040000795c */ /* 0x000fe20000300000 */
.L_x_716:
[----:B-1----:R-:W-:Y:S05]  /*8e60*/  @P2 BRA `(.L_x_717) ;  /* 0x0000000000082947 */ /* 0x002fea0003800000 */
[----:B------:R-:W1:Y:S02]  /*8e70*/  SYNCS.PHASECHK.TRANS64.TRYWAIT P2, [UR6+0x19c30], R5 ;  /* 0x019c3005ff0075a7 */ /* 0x000e640008040146 */
[----:B-1----:R-:W-:Y:S05]  /*8e80*/  @!P2 BRA `(.L_x_718) ;  /* 0x000000bc00f4a947 */ /* 0x002fea0003800000 */
.L_x_717:
        /* <DEDUP_REMOVED lines=17> */
.L_x_719:
[----:B------:R-:W-:Y:S01]  /*8fa0*/  ULEA UR14, UR20, UR45, 0x3 ;  /* 0x0000002d140e7291 */ /* 0x000fe2000f8e183f */
[----:B01----:R-:W-:-:S05]  /*8fb0*/  IMAD.U32 R5, RZ, RZ, UR19 ;  /* 0x00000013ff057e24 */ /* 0x003fca000f8e00ff */
[----:B------:R-:W-:-:S04]  /*8fc0*/  SHF.L.U32 R5, R5, 0x1f, RZ ;  /* 0x0000001f05057819 */ /* 0x000fc800000006ff */
[----:B------:R0:W1:Y:S01]  /*8fd0*/  SYNCS.PHASECHK.TRANS64.TRYWAIT P2, [UR14+0x19c50], R5 ;  /* 0x019c5005ff0075a7 */ /* 0x000062000804014e */
[----:B------:R-:W-:Y:S05]  /*8fe0*/  @!P0 BRA `(.L_x_720) ;  /* 0x0000000000048947 */ /* 0x000fea0003800000 */
[----:B------:R-:W-:Y:S01]  /*8ff0*/  BPT.TRAP 0x1 ;  /* 0x000000040000795c */ /* 0x000fe20000300000 */
.L_x_720:
[----:B-1----:R-:W-:Y:S05]  /*9000*/  @P2 BRA `(.L_x_721) ;  /* 0x0000000000082947 */ /* 0x002fea0003800000 */
[----:B------:R-:W1:Y:S02]  /*9010*/  SYNCS.PHASECHK.TRANS64.TRYWAIT P2, [UR14+0x19c50], R5 ;  /* 0x019c5005ff0075a7 */ /* 0x000e64000804014e */
[----:B-1----:R-:W-:Y:S05]  /*9020*/  @!P2 BRA `(.L_x_722) ;  /* 0x000000bc00a4a947 */ /* 0x002fea0003800000 */
.L_x_721:
[----:B------:R-:W-:Y:S01]  /*9030*/  UIADD3 UR6, UR45, 0x3000, URZ ;  /* 0x000030002d067890 */ /* 0x000fe2000fffe03f */
[----:B------:R-:W-:Y:S01]  /*9040*/  WARPGROUP.ARRIVE ;  /* 0x00000000000079c5 */ /* 0x000fe20000000000 */
[----:B------:R-:W-:Y:S01]  /*9050*/  UMOV UR7, 0x40000040 ;  /* 0x4000004000077882 */ /* 0x000fe20000000000 */
[C---:B------:R-:W-:Y:S01]  /*9060*/  FMUL.FTZ R10, R0.reuse, R24 ;  /* 0x00000018000a7220 */ /* 0x040fe20000410000 */
[----:B------:R-:W-:Y:S01]  /*9070*/  USHF.R.U32.HI UR6, URZ, 0x4, UR6 ;  /* 0x000000043f067899 */ /* 0x000fe20008011606 */
[C---:B------:R-:W-:Y:S01]  /*9080*/  FMUL.FTZ R13, R0.reuse, R26 ;  /* 0x0000001a000d7220 */ /* 0x040fe20000410000 */
[C---:B------:R-:W-:Y:S01]  /*9090*/  FMUL.FTZ R11, R0.reuse, R25 ;  /* 0x00000019000b7220 */ /* 0x040fe20000410000 */
[C---:B------:R-:W-:Y:S01]  /*90a0*/  FMUL.FTZ R12, R0.reuse, R27 ;  /* 0x0000001b000c7220 */ /* 0x040fe20000410000 */
[----:B------:R-:W-:Y:S01]  /*90b0*/  ULOP3.LUT UR6, UR6, 0x3fff, URZ, 0xc0, !UPT ;  /* 0x00003fff06067892 */ /* 0x000fe2000f8ec03f */
[----:B------:R-:W1:Y:S01]  /*90c0*/  MUFU.TANH R10, R10 ;  /* 0x0000000a000a7308 */ /* 0x000e620000002400 */
[C---:B------:R-:W-:Y:S01]  /*90d0*/  FMUL.FTZ R14, R0.reuse, R28 ;  /* 0x0000001c000e7220 */ /* 0x040fe20000410000 */
[C---:B------:R-:W-:Y:S01]  /*90e0*/  FMUL.FTZ R20, R0.reuse, R30 ;  /* 0x0000001e00147220 */ /* 0x040fe20000410000 */
[----:B------:R-:W-:Y:S01]  /*90f0*/  ULOP3.LUT UR6, UR6, 0x10000, URZ, 0xfc, !UPT ;  /* 0x0001000006067892 */ /* 0x000fe2000f8efc3f */
[C---:B------:R-:W-:Y:S01]  /*9100*/  FMUL.FTZ R15, R0.reuse, R29 ;  /* 0x0000001d000f7220 */ /* 0x040fe20000410000 */
[C---:B------:R-:W-:Y:S01]  /*9110*/  FMUL.FTZ R24, R0.reuse, R32 ;  /* 0x0000002000187220 */ /* 0x040fe20000410000 */
[C---:B------:R-:W-:Y:S01]  /*9120*/  FMUL.FTZ R21, R0.reuse, R31 ;  /* 0x0000001f00157220 */ /* 0x040fe20000410000 */
[----:B------:R-:W-:Y:S01]  /*9130*/  UIMAD UR11, UR20, 0x300, UR6 ;  /* 0x00000300140b78a4 */ /* 0x000fe2000f8e0206 */
[----:B------:R-:W0:Y:S01]  /*9140*/  MUFU.TANH R13, R13 ;  /* 0x0000000d000d7308 */ /* 0x000e220000002400 */
[C---:B------:R-:W-:Y:S01]  /*9150*/  FMUL.FTZ R25, R0.reuse, R33 ;  /* 0x0000002100197220 */ /* 0x040fe20000410000 */
[C---:B------:R-:W-:Y:S01]  /*9160*/  FMUL.FTZ R26, R0.reuse, R34 ;  /* 0x00000022001a7220 */ /* 0x040fe20000410000 */
[C---:B------:R-:W-:Y:S01]  /*9170*/  FMUL.FTZ R27, R0.reuse, R35 ;  /* 0x00000023001b7220 */ /* 0x040fe20000410000 */
[C---:B------:R-:W-:Y:S01]  /*9180*/  FMUL.FTZ R35, R0.reuse, R43 ;  /* 0x0000002b00237220 */ /* 0x040fe20000410000 */
[C---:B------:R-:W-:Y:S01]  /*9190*/  FMUL.FTZ R28, R0.reuse, R36 ;  /* 0x00000024001c7220 */ /* 0x040fe20000410000 */
[----:B------:R-:W-:Y:S01]  /*91a0*/  UMOV UR6, UR11 ;  /* 0x0000000b00067c82 */ /* 0x000fe20008000000 */
[----:B------:R-:W-:Y:S01]  /*91b0*/  FMUL.FTZ R43, R0, R51 ;  /* 0x00000033002b7220 */ /* 0x000fe20000410000 */
[----:B------:R-:W-:Y:S01]  /*91c0*/  QGMMA.64x96x32.F32.E4M3.E4M3 R88, R148, gdesc[UR4], R88, gsb0 ;  /* 0x0160000494587df3 */ /* 0x000fe20008000858 */
[----:B------:R-:W2:Y:S01]  /*91d0*/  MUFU.TANH R11, R11 ;  /* 0x0000000b000b7308 */ /* 0x000ea20000002400 */
        /* <DEDUP_REMOVED lines=36> */
[C---:B------:R-:W-:Y:S01]  /*9420*/  FMUL.FTZ R48, R0.reuse, R56 ;  /* 0x0000003800307220 */ /* 0x040fe20000410000 */
[C---:B------:R-:W-:Y:S01]  /*9430*/  FMUL.FTZ R56, R0.reuse, R64 ;  /* 0x0000004000387220 */ /* 0x040fe20000410000 */
[----:B------:R-:W-:Y:S01]  /*9440*/  FMUL.FTZ R64, R0, R72 ;  /* 0x0000004800407220 */ /* 0x000fe20000410000 */
[----:B------:R-:W0:Y:S01]  /*9450*/  MUFU.TANH R24, R24 ;  /* 0x0000001800187308 */ /* 0x000e220000002400 */
[----:B--2---:R-:W-:Y:S01]  /*9460*/  FMNMX.FTZ R68, R20, R5, !PT ;  /* 0x0000000514447209 */ /* 0x004fe20007810000 */
        /* <DEDUP_REMOVED lines=8> */
[----:B------:R-:W-:Y:S01]  /*94f0*/  FMUL.FTZ R67, R0, R75 ;  /* 0x0000004b00437220 */ /* 0x000fe20000410000 */
[----:B------:R-:W-:Y:S01]  /*9500*/  UIADD3 UR6, UR11, 0x2, URZ ;  /* 0x000000020b067890 */ /* 0x000fe2000fffe03f */
[----:B------:R-:W-:Y:S01]  /*9510*/  UMOV UR7, 0x40000040 ;  /* 0x4000004000077882 */ /* 0x000fe20000000000 */
[----:B------:R-:W-:-:S03]  /*9520*/  UMOV UR10, UR18 ;  /* 0x00000012000a7c82 */ /* 0x000fc60008000000 */
        /* <DEDUP_REMOVED lines=21> */
[----:B------:R-:W-:-:S05]  /*9680*/  UIADD3 UR6, UR11, 0x4, URZ ;  /* 0x000000040b067890 */ /* 0x000fca000fffe03f */
[----:B------:R-:W2:Y:S01]  /*9690*/  MUFU.TANH R33, R33 ;  /* 0x0000002100217308 */ /* 0x000ea20000002400 */
[----:B-1----:R-:W-:Y:S01]  /*96a0*/  FMNMX.FTZ R6, R32, R5, !PT ;  /* 0x0000000520067209 */ /* 0x002fe20007810000 */
[----:B------:R-:W-:-:S06]  /*96b0*/  UMOV UR7, 0x40000040 ;  /* 0x4000004000077882 */ /* 0x000fcc0000000000 */
[----:B------:R-:W1:Y:S01]  /*96c0*/  MUFU.TANH R34, R34 ;  /* 0x0000002200227308 */ /* 0x000e620000002400 */
[----:B0-----:R-:W-:Y:S01]  /*96d0*/  FMNMX.FTZ R71, R31, R70, !PT ;  /* 0x000000461f477209 */ /* 0x001fe20007810000 */
[----:B------:R-:W-:-:S06]  /*96e0*/  FMUL.FTZ R70, R0, R78 ;  /* 0x0000004e00467220 */ /* 0x000fcc0000410000 */
[----:B------:R-:W0:Y:S01]  /*96f0*/  MUFU.TANH R36, R36 ;  /* 0x0000002400247308 */ /* 0x000e220000002400 */
[----:B--2---:R-:W-:-:S07]  /*9700*/  FMNMX.FTZ R5, R33, R6, !PT ;  /* 0x0000000621057209 */ /* 0x004fce0007810000 */
        /* <DEDUP_REMOVED lines=101> */
[----:B--2---:R-:W-:-:S07]  /*9d60*/  FMNMX.FTZ R6, R76, R5, !PT ;  /* 0x000000054c067209 */ /* 0x004fce0007810000 */
[----:B------:R-:W2:Y:S01]  /*9d70*/  MUFU.TANH R78, R78 ;  /* 0x0000004e004e7308 */ /* 0x000ea20000002400 */
[----:B-1----:R-:W-:-:S07]  /*9d80*/  FMNMX.FTZ R81, R75, R80, !PT ;  /* 0x000000504b517209 */ /* 0x002fce0007810000 */
[----:B------:R-:W1:Y:S01]  /*9d90*/  MUFU.TANH R79, R79 ;  /* 0x0000004f004f7308 */ /* 0x000e620000002400 */
[----:B0-----:R-:W-:-:S05]  /*9da0*/  FMNMX.FTZ R5, R77, R6, !PT ;  /* 0x000000064d057209 */ /* 0x001fca0007810000 */
[----:B------:R-:W0:Y:S01]  /*9db0*/  SHFL.BFLY PT, R6, R5, 0x2, 0x1f ;  /* 0x0c401f0005067f89 */ /* 0x000e2200000e0000 */
[----:B--2---:R-:W-:-:S04]  /*9dc0*/  FMNMX.FTZ R80, R78, R81, !PT ;  /* 0x000000514e507209 */ /* 0x004fc80007810000 */
[----:B-1----:R-:W-:-:S05]  /*9dd0*/  FMNMX.FTZ R80, R79, R80, !PT ;  /* 0x000000504f507209 */ /* 0x002fca0007810000 */
[----:B------:R-:W1:Y:S01]  /*9de0*/  SHFL.BFLY PT, R83, R80, 0x2, 0x1f ;  /* 0x0c401f0050537f89 */ /* 0x000e6200000e0000 */
[----:B0-----:R-:W-:-:S05]  /*9df0*/  FMNMX.FTZ R81, R5, R6, !PT ;  /* 0x0000000605517209 */ /* 0x001fca0007810000 */
[----:B------:R-:W0:Y:S01]  /*9e00*/  SHFL.BFLY PT, R6, R81, 0x1, 0x1f ;  /* 0x0c201f0051067f89 */ /* 0x000e2200000e0000 */
[----:B-1----:R-:W-:-:S05]  /*9e10*/  FMNMX.FTZ R83, R80, R83, !PT ;  /* 0x0000005350537209 */ /* 0x002fca0007810000 */
[----:B------:R-:W1:Y:S01]  /*9e20*/  SHFL.BFLY PT, R82, R83, 0x1, 0x1f ;  /* 0x0c201f0053527f89 */ /* 0x000e6200000e0000 */
[----:B0-----:R-:W-:Y:S01]  /*9e30*/  FMNMX.FTZ R6, R81, R6, !PT ;  /* 0x0000000651067209 */ /* 0x001fe20007810000 */
[----:B------:R-:W-:-:S04]  /*9e40*/  IMAD.U32 R81, RZ, RZ, UR10 ;  /* 0x0000000aff517e24 */ /* 0x000fc8000f8e00ff */
        /* <DEDUP_REMOVED lines=9> */
[----:B-1----:R-:W-:Y:S01]  /*9ee0*/  FMNMX.FTZ R5, R83, R82, !PT ;  /* 0x0000005253057209 */ /* 0x002fe20007810000 */
[----:B------:R-:W-:Y:S02]  /*9ef0*/  IMAD.U32 R82, RZ, RZ, UR10 ;  /* 0x0000000aff527e24 */ /* 0x000fe4000f8e00ff */
        /* <DEDUP_REMOVED lines=25> */
[C---:B------:R-:W-:Y:S01]  /*a090*/  FADD.FTZ R8, -R5.reuse, R8 ;  /* 0x0000000805087221 */ /* 0x040fe20000010100 */
[----:B------:R-:W-:-:S01]  /*a0a0*/  FFMA.FTZ R80, R5, R82, -8 ;  /* 0xc100000005507423 */ /* 0x000fc20000010052 */
[----:B------:R-:W-:Y:S01]  /*a0b0*/  FMUL.FTZ R7, R7, UR10 ;  /* 0x0000000a07077c20 */ /* 0x000fe20008410000 */
[----:B------:R-:W-:Y:S01]  /*a0c0*/  MUFU.EX2 R10, R10 ;  /* 0x0000000a000a7308 */ /* 0x000fe20000000800 */
[----:B------:R-:W-:Y:S01]  /*a0d0*/  FMUL.FTZ R8, R8, UR10 ;  /* 0x0000000a08087c20 */ /* 0x000fe20008410000 */
        /* <DEDUP_REMOVED lines=36> */
[----:B------:R-:W-:-:S02]  /*a320*/  FFMA.FTZ R79, R79, UR10, -R80 ;  /* 0x0000000a4f4f7c23 */ /* 0x000fc40008010850 */
[----:B------:R-:W2:Y:S01]  /*a330*/  MUFU.EX2 R12, R12 ;  /* 0x0000000c000c7308 */ /* 0x000ea20000000800 */
[----:B-1----:R-:W-:-:S07]  /*a340*/  FFMA.FTZ R3, R8, R3, R13 ;  /* 0x0000000308037223 */ /* 0x002fce000001000d */
        /* <DEDUP_REMOVED lines=86> */
[----:B------:R-:W-:-:S05]  /*a8b0*/  IMAD.U32 R3, RZ, RZ, UR37 ;  /* 0x00000025ff037e24 */ /* 0x000fca000f8e00ff */
[----:B------:R-:W-:Y:S01]  /*a8c0*/  @!P1 LEA R3, R3, UR45, 0x3 ;  /* 0x0000002d03039c11 */ /* 0x000fe2000f8e18ff */
[----:B------:R-:W0:Y:S01]  /*a8d0*/  MUFU.EX2 R63, R63 ;  /* 0x0000003f003f7308 */ /* 0x000e220000000800 */
[----:B--2---:R-:W-:-:S03]  /*a8e0*/  FADD.FTZ R82, R62, R81 ;  /* 0x000000513e527221 */ /* 0x004fc60000010000 */
[----:B------:R-:W-:-:S04]  /*a8f0*/  @!P1 VIADD R3, R3, 0x19c40 ;  /* 0x00019c4003039836 */ /* 0x000fc80000000000 */
[----:B------:R-:W2:Y:S01]  /*a900*/  MUFU.EX2 R64, R64 ;  /* 0x0000004000407308 */ /* 0x000ea20000000800 */
[----:B-1----:R-:W-:-:S01]  /*a910*/  FADD.FTZ R81, R61, R4 ;  /* 0x000000043d517221 */ /* 0x002fc20000010000 */
[----:B------:R-:W-:-:S04]  /*a920*/  @!P1 PRMT R3, RZ, 0x654, R3 ;  /* 0x00000654ff039816 */ /* 0x000fc80000000003 */
[----:B------:R1:W-:Y:S02]  /*a930*/  @!P1 SYNCS.ARRIVE.TRANS64.RED.A1T0 RZ, [R3+URZ], RZ ;  /* 0x000000ff03ff99a7 */ /* 0x0003e4000810043f */
[----:B------:R-:W3:Y:S01]  /*a940*/  MUFU.EX2 R66, R66 ;  /* 0x0000004200427308 */ /* 0x000ee20000000800 */
[----:B0-----:R-:W-:-:S07]  /*a950*/  FADD.FTZ R83, R63, R82 ;  /* 0x000000523f537221 */ /* 0x001fce0000010000 */
[----:B------:R-:W0:Y:S01]  /*a960*/  MUFU.EX2 R65, R65 ;  /* 0x0000004100417308 */ /* 0x000e220000000800 */
[----:B--2---:R-:W-:-:S07]  /*a970*/  FADD.FTZ R4, R64, R81 ;  /* 0x0000005140047221 */ /* 0x004fce0000010000 */
[----:B------:R-:W2:Y:S01]  /*a980*/  MUFU.EX2 R67, R67 ;  /* 0x0000004300437308 */ /* 0x000ea20000000800 */
[----:B---3--:R-:W-:-:S07]  /*a990*/  FADD.FTZ R82, R66, R83 ;  /* 0x0000005342527221 */ /* 0x008fce0000010000 */
[----:B------:R-:W3:Y:S01]  /*a9a0*/  MUFU.EX2 R68, R68 ;  /* 0x0000004400447308 */ /* 0x000ee20000000800 */
[----:B0-----:R-:W-:-:S07]  /*a9b0*/  FADD.FTZ R81, R65, R4 ;  /* 0x0000000441517221 */ /* 0x001fce0000010000 */
[----:B------:R-:W0:Y:S01]  /*a9c0*/  MUFU.EX2 R70, R70 ;  /* 0x0000004600467308 */ /* 0x000e220000000800 */
[----:B--2---:R-:W-:-:S07]  /*a9d0*/  FADD.FTZ R83, R67, R82 ;  /* 0x0000005243537221 */ /* 0x004fce0000010000 */
[----:B------:R-:W1:Y:S01]  /*a9e0*/  MUFU.EX2 R69, R69 ;  /* 0x0000004500457308 */ /* 0x000e620000000800 */
[----:B---3--:R-:W-:-:S07]  /*a9f0*/  FADD.FTZ R4, R68, R81 ;  /* 0x0000005144047221 */ /* 0x008fce0000010000 */
        /* <DEDUP_REMOVED lines=18> */
[----:B0-----:R-:W-:-:S03]  /*ab20*/  FADD.FTZ R4, R77, R4 ;  /* 0x000000044d047221 */ /* 0x001fc60000010000 */
[----:B-1----:R-:W-:Y:S01]  /*ab30*/  FADD.FTZ R3, R79, R80 ;  /* 0x000000504f037221 */ /* 0x002fe20000010000 */
[----:B------:R-:W-:Y:S06]  /*ab40*/  @!P0 BRA `(.L_x_723) ;  /* 0x0000000000048947 */ /* 0x000fec0003800000 */
[----:B------:R-:W-:Y:S01]  /*ab50*/  BPT.TRAP 0x1 ;  /* 0x000000040000795c */ /* 0x000fe20000300000 */
.L_x_723:
[----:B------:R-:W-:Y:S01]  /*ab60*/  UIADD3 UR6, UR14, 0x19c60, URZ ;  /* 0x00019c600e067890 */ /* 0x000fe2000fffe03f */
[----:B------:R-:W-:Y:S01]  /*ab70*/  ISETP.GT.AND P2, PT, R2, R9, PT ;  /* 0x000000090200720c */ /* 0x000fe20003f44270 */
        /* <DEDUP_REMOVED lines=86> */
[----:B------:R-:W-:Y:S01]  /*b0e0*/  F2FP.SATFINITE.E4M3.F32.PACK_AB_MERGE_C R139, R75, R74, R78 ;  /* 0x0000004a4b8b723e */ /* 0x000fe2000480704e */
[----:B------:R-:W-:Y:S06]  /*b0f0*/  @P2 BRA `(.L_x_724) ;  /* 0xffffffdc00242947 */ /* 0x000fec000383ffff */
.L_x_714:
[----:B------:R-:W-:-:S13]  /*b100*/  ISETP.GE.AND P2, PT, R2, UR43, PT ;  /* 0x0000002b02007c0c */ /* 0x000fda000bf46270 */
[----:B------:R-:W-:Y:S05]  /*b110*/  @!P2 BRA `(.L_x_725) ;  /* 0x000000340024a947 */ /* 0x000fea0003800000 */
[----:B------:R-:W-:Y:S01]  /*b120*/  IMAD.MOV.U32 R8, RZ, RZ, R5 ;  /* 0x000000ffff087224 */ /* 0x000fe200078e0005 */
[----:B------:R-:W-:Y:S01]  /*b130*/  UMOV UR19, UR36 ;  /* 0x0000002400137c82 */ /* 0x000fe20008000000 */
[----:B------:R-:W-:Y:S01]  /*b140*/  IMAD.MOV.U32 R7, RZ, RZ, R6 ;  /* 0x000000ffff077224 */ /* 0x000fe200078e0006 */
[----:B------:R-:W-:Y:S01]  /*b150*/  UMOV UR20, UR37 ;  /* 0x0000002500147c82 */ /* 0x000fe20008000000 */
[----:B------:R-:W-:Y:S01]  /*b160*/  ULDC UR21, c[0x0][0x9e4] ;  /* 0x0002790000157ab9 */ /* 0x000fe20000000800 */
[----:B------:R-:W-:Y:S01]  /*b170*/  ULDC UR22, c[0x0][0x288] ;  /* 0x0000a20000167ab9 */ /* 0x000fe20000000800 */
[----:B------:R-:W-:Y:S01]  /*b180*/  ULDC UR18, c[0x0][0x988] ;  /* 0x0002620000127ab9 */ /* 0x000fe20000000800 */
[----:B------:R-:W-:-:S05]  /*b190*/  ULDC UR23, c[0x0][0x9e0] ;  /* 0x0002780000177ab9 */ /* 0x000fca0000000800 */
.L_x_743:
[----:B------:R-:W-:-:S04]  /*b1a0*/  UISETP.NE.AND UP0, UPT, UR20, 0x1, UPT ;  /* 0x000000011400788c */ /* 0x000fc8000bf05270 */
[----:B------:R-:W-:-:S04]  /*b1b0*/  USEL UR36, URZ, 0x1, UP0 ;  /* 0x000000013f247887 */ /* 0x000fc80008000000 */
[----:B------:R-:W-:Y:S01]  /*b1c0*/  ULOP3.LUT UR36, UR19, UR36, URZ, 0x3c, !UPT ;  /* 0x0000002413247292 */ /* 0x000fe2000f8e3c3f */
[----:B------:R-:W-:Y:S11]  /*b1d0*/  @!P0 BRA `(.L_x_726) ;  /* 0x0000000000048947 */ /* 0x000ff60003800000 */
[----:B------:R-:W-:Y:S01]  /*b1e0*/  BPT.TRAP 0x1 ;  /* 0x000000040000795c */ /* 0x000fe20000300000 */
.L_x_726:
        /* <DEDUP_REMOVED lines=9> */
.L_x_727:
[----:B-1----:R-:W-:Y:S05]  /*b280*/  @P2 BRA `(.L_x_728) ;  /* 0x0000000000082947 */ /* 0x002fea0003800000 */
[----:B------:R-:W1:Y:S02]  /*b290*/  SYNCS.PHASECHK.TRANS64.TRYWAIT P2, [UR24+0x19c30], R5 ;  /* 0x019c3005ff0075a7 */ /* 0x000e640008040158 */
[----:B-1----:R-:W-:Y:S05]  /*b2a0*/  @!P2 BRA `(.L_x_729) ;  /* 0x0000009c001ca947 */ /* 0x002fea0003800000 */
.L_x_728:
        /* <DEDUP_REMOVED lines=17> */
.L_x_730:
[----:B------:R-:W-:Y:S01]  /*b3c0*/  ULEA UR11, UR20, UR45, 0x3 ;  /* 0x0000002d140b7291 */ /* 0x000fe2000f8e183f */
[----:B01----:R-:W-:-:S05]  /*b3d0*/  IMAD.U32 R5, RZ, RZ, UR19 ;  /* 0x00000013ff057e24 */ /* 0x003fca000f8e00ff */
[----:B------:R-:W-:-:S04]  /*b3e0*/  SHF.L.U32 R5, R5, 0x1f, RZ ;  /* 0x0000001f05057819 */ /* 0x000fc800000006ff */
[----:B------:R0:W1:Y:S01]  /*b3f0*/  SYNCS.PHASECHK.TRANS64.TRYWAIT P2, [UR11+0x19c50], R5 ;  /* 0x019c5005ff0075a7 */ /* 0x000062000804014b */
[----:B------:R-:W-:Y:S05]  /*b400*/  @!P0 BRA `(.L_x_731) ;  /* 0x0000000000048947 */ /* 0x000fea0003800000 */
[----:B------:R-:W-:Y:S01]  /*b410*/  BPT.TRAP 0x1 ;  /* 0x000000040000795c */ /* 0x000fe20000300000 */
.L_x_731:
[----:B-1----:R-:W-:Y:S05]  /*b420*/  @P2 BRA `(.L_x_732) ;  /* 0x0000000000082947 */ /* 0x002fea0003800000 */
[----:B------:R-:W1:Y:S02]  /*b430*/  SYNCS.PHASECHK.TRANS64.TRYWAIT P2, [UR11+0x19c50], R5 ;  /* 0x019c5005ff0075a7 */ /* 0x000e64000804014b */
[----:B-1----:R-:W-:Y:S05]  /*b440*/  @!P2 BRA `(.L_x_733) ;  /* 0x0000009800cca947 */ /* 0x002fea0003800000 */
.L_x_732:
[----:B------:R-:W-:Y:S01]  /*b450*/  UIADD3 UR6, UR45, 0x3000, URZ ;  /* 0x000030002d067890 */ /* 0x000fe2000fffe03f */
[----:B------:R-:W-:Y:S01]  /*b460*/  WARPGROUP.ARRIVE ;  /* 0x00000000000079c5 */ /* 0x000fe20000000000 */
[----:B------:R-:W-:Y:S01]  /*b470*/  UMOV UR7, 0x40000040 ;  /* 0x4000004000077882 */ /* 0x000fe20000000000 */
[C---:B-1----:R-:W-:Y:S01]  /*b480*/  FMUL.FTZ R6, R0.reuse, R25 ;  /* 0x0000001900067220 */ /* 0x042fe20000410000 */
[----:B------:R-:W-:Y:S01]  /*b490*/  USHF.R.U32.HI UR6, URZ, 0x4, UR6 ;  /* 0x000000043f067899 */ /* 0x000fe20008011606 */
[C---:B------:R-:W-:Y:S01]  /*b4a0*/  FMUL.FTZ R25, R0.reuse, R36 ;  /* 0x0000002400197220 */ /* 0x040fe20000410000 */
[C---:B------:R-:W-:Y:S01]  /*b4b0*/  FMUL.FTZ R9, R0.reuse, R26 ;  /* 0x0000001a00097220 */ /* 0x040fe20000410000 */
[----:B------:R-:W1:Y:S01]  /*b4c0*/  @P5 LDC R36, c[0x0][0x44c] ;  /* 0x00011300ff245b82 */ /* 0x000e620000000800 */
[----:B------:R-:W-:Y:S01]  /*b4d0*/  ULOP3.LUT UR6, UR6, 0x3fff, URZ, 0xc0, !UPT ;  /* 0x00003fff06067892 */ /* 0x000fe2000f8ec03f */
[C---:B------:R-:W-:Y:S01]  /*b4e0*/  FMUL.FTZ R26, R0.reuse, R37 ;  /* 0x00000025001a7220 */ /* 0x040fe20000410000 */
[C---:B------:R-:W-:Y:S01]  /*b4f0*/  FMUL.FTZ R11, R0.reuse, R28 ;  /* 0x0000001c000b7220 */ /* 0x040fe20000410000 */
[C---:B0-----:R-:W-:Y:S01]  /*b500*/  FMUL.FTZ R5, R0.reuse, R24 ;  /* 0x0000001800057220 */ /* 0x041fe20000410000 */
[----:B------:R-:W-:Y:S01]  /*b510*/  ULOP3.LUT UR6, UR6, 0x10000, URZ, 0xfc, !UPT ;  /* 0x0001000006067892 */ /* 0x000fe2000f8efc3f */
[C---:B------:R-:W-:Y:S01]  /*b520*/  FMUL.FTZ R28, R0.reuse, R39 ;  /* 0x00000027001c7220 */ /* 0x040fe20000410000 */
[C---:B------:R-:W-:Y:S01]  /*b530*/  FMUL.FTZ R24, R0.reuse, R35 ;  /* 0x0000002300187220 */ /* 0x040fe20000410000 */
[----:B------:R-:W0:Y:S01]  /*b540*/  @P5 LDC R37, c[0x0][0x450] ;  /* 0x00011400ff255b82 */ /* 0x000e220000000800 */
[----:B------:R-:W-:Y:S01]  /*b550*/  UIMAD UR10, UR20, 0x300, UR6 ;  /* 0x00000300140a78a4 */ /* 0x000fe2000f8e0206 */
[C---:B------:R-:W-:Y:S01]  /*b560*/  FMUL.FTZ R39, R0.reuse, R48 ;  /* 0x0000003000277220 */ /* 0x040fe20000410000 */
[C---:B------:R-:W-:Y:S01]  /*b570*/  FMUL.FTZ R35, R0.reuse, R46 ;  /* 0x0000002e00237220 */ /* 0x040fe20000410000 */
[C---:B------:R-:W-:Y:S01]  /*b580*/  FMUL.FTZ R48, R0.reuse, R58 ;  /* 0x0000003a00307220 */ /* 0x040fe20000410000 */
[C---:B------:R-:W-:Y:S01]  /*b590*/  FMUL.FTZ R46, R0.reuse, R55 ;  /* 0x00000037002e7220 */ /* 0x040fe20000410000 */
[C---:B------:R-:W-:Y:S01]  /*b5a0*/  FMUL.FTZ R58, R0.reuse, R70 ;  /* 0x00000046003a7220 */ /* 0x040fe20000410000 */
[C---:B------:R-:W-:Y:S01]  /*b5b0*/  FMUL.FTZ R55, R0.reuse, R66 ;  /* 0x0000004200377220 */ /* 0x040fe20000410000 */
[----:B------:R-:W-:Y:S01]  /*b5c0*/  UMOV UR6, UR10 ;  /* 0x0000000a00067c82 */ /* 0x000fe20008000000 */
[C---:B------:R-:W-:Y:S01]  /*b5d0*/  FMUL.FTZ R70, R0.reuse, R79 ;  /* 0x0000004f00467220 */ /* 0x040fe20000410000 */
[----:B------:R-:W-:Y:S01]  /*b5e0*/  QGMMA.64x96x32.F32.E4M3.E4M3 R88, R148, gdesc[UR4], R88, gsb0 ;  /* 0x0160000494587df3 */ /* 0x000fe20008000858 */
[----:B------:R-:W-:Y:S01]  /*b5f0*/  UIADD3 UR6, UR10, 0x2, URZ ;  /* 0x000000020a067890 */ /* 0x000fe2000fffe03f */
[----:B------:R-:W-:Y:S01]  /*b600*/  FMUL.FTZ R66, R0, R73 ;  /* 0x0000004900427220 */ /* 0x000fe20000410000 */
[----:B------:R-:W-:Y:S01]  /*b610*/  UMOV UR7, 0x40000040 ;  /* 0x4000004000077882 */ /* 0x000fe20000000000 */
[----:B------:R-:W-:-:S02]  /*b620*/  VIADD R79, R17, UR38 ;  /* 0x00000026114f7c36 */ /* 0x000fc40008000000 */
[C---:B------:R-:W-:Y:S01]  /*b630*/  FMUL.FTZ R73, R0.reuse, R80 ;  /* 0x0000005000497220 */ /* 0x040fe20000410000 */
[----:B------:R-:W-:Y:S01]  /*b640*/  FMUL.FTZ R12, R0, R29 ;  /* 0x0000001d000c7220 */ /* 0x000fe20000410000 */
[----:B------:R-:W2:Y:S01]  /*b650*/  LDC R80, c[0x0][0x2f0] ;  /* 0x0000bc00ff507b82 */ /* 0x000ea20000000800 */
[----:B-1----:R-:W-:-:S04]  /*b660*/  @P5 IMAD.HI.U32 R36, R79, R36, RZ ;  /* 0x000000244f245227 */ /* 0x002fc800078e00ff */
[C---:B------:R-:W-:Y:S01]  /*b670*/  FMUL.FTZ R29, R0.reuse, R40 ;  /* 0x00000028001d7220 */ /* 0x040fe20000410000 */
[C---:B------:R-:W-:Y:S01]  /*b680*/  FMUL.FTZ R40, R0.reuse, R49 ;  /* 0x0000003100287220 */ /* 0x040fe20000410000 */
[C---:B------:R-:W-:Y:S01]  /*b690*/  FMUL.FTZ R49, R0.reuse, R57 ;  /* 0x0000003900317220 */ /* 0x040fe20000410000 */
[C---:B------:R-:W-:Y:S01]  /*b6a0*/  FMUL.FTZ R57, R0.reuse, R64 ;  /* 0x0000004000397220 */ /* 0x040fe20000410000 */
[----:B------:R-:W-:Y:S01]  /*b6b0*/  FMUL.FTZ R64, R0, R75 ;  /* 0x0000004b00407220 */ /* 0x000fe20000410000 */
[----:B0-----:R-:W-:Y:S01]  /*b6c0*/  @P5 SHF.R.U32.HI R79, RZ, R37, R36 ;  /* 0x00000025ff4f5219 */ /* 0x001fe20000011624 */
        /* <DEDUP_REMOVED lines=24> */
[----:B------:R-:W-:Y:S01]  /*b850*/  IADD3 R37, -R75, 0x1, RZ ;  /* 0x000000014b257810 */ /* 0x000fe20007ffe1ff */
        /* <DEDUP_REMOVED lines=18> */
[----:B------:R-:W-:Y:S01]  /*b980*/  IMAD.U32 R36, RZ, RZ, UR24 ;  /* 0x00000018ff247e24 */ /* 0x000fe2000f8e00ff */
[----:B------:R-:W0:Y:S01]  /*b990*/  MUFU.TANH R5, R5 ;  /* 0x0000000500057308 */ /* 0x000e220000002400 */
[----:B------:R-:W-:-:S02]  /*b9a0*/  IMAD R37, R16, -0x2, R37 ;  /* 0xfffffffe10257824 */ /* 0x000fc400078e0225 */
[----:B------:R-:W-:Y:S02]  /*b9b0*/  @!P1 VIADD R36, R36, 0x19c40 ;  /* 0x00019c4024249836 */ /* 0x000fe40000000000 */
[----:B--2---:R-:W-:-:S03]  /*b9c0*/  IMAD R37, R80, UR40, R37 ;  /* 0x0000002850257c24 */ /* 0x004fc6000f8e0225 */
[----:B------:R-:W1:Y:S01]  /*b9d0*/  MUFU.TANH R6, R6 ;  /* 0x0000000600067308 */ /* 0x000e620000002400 */
[----:B------:R-:W-:Y:S01]  /*b9e0*/  VIADD R37, R37, -UR22 ;  /* 0x8000001625257c36 */ /* 0x000fe20008000000 */
[----:B------:R-:W-:-:S03]  /*b9f0*/  @!P1 PRMT R36, RZ, 0x654, R36 ;  /* 0x00000654ff249816 */ /* 0x000fc60000000024 */
[C---:B------:R-:W-:Y:S02]  /*ba00*/  VIADD R86, R37.reuse, UR23 ;  /* 0x0000001725567c36 */ /* 0x040fe40008000000 */
[----:B------:R-:W-:Y:S01]  /*ba10*/  VIADD R85, R37, UR17 ;  /* 0x0000001125557c36 */ /* 0x000fe20008000000 */
[----:B------:R-:W2:Y:S08]  /*ba20*/  MUFU.TANH R9, R9 ;  /* 0x0000000900097308 */ /* 0x000eb00000002400 */
[----:B------:R-:W3:Y:S08]  /*ba30*/  MUFU.TANH R10, R10 ;  /* 0x0000000a000a7308 */ /* 0x000ef00000002400 */
[----:B------:R-:W4:Y:S08]  /*ba40*/  MUFU.TANH R11, R11 ;  /* 0x0000000b000b7308 */ /* 0x000f300000002400 */
        /* <DEDUP_REMOVED lines=44> */
[----:B------:R-:W-:Y:S07]  /*bd10*/  QGMMA.64x96x32.F32.E4M3.E4M3 R88, R136, gdesc[UR4], R88, gsb0 ;  /* 0x0160000488587df3 */ /* 0x000fee0008000858 */
        /* <DEDUP_REMOVED lines=15> */
[----:B------:R-:W5:Y:S01]  /*be10*/  SHFL.IDX PT, R137, R79, RZ, 0x1c1f ;  /* 0x001c1fff4f897589 */ /* 0x000f6200000e0000 */
[----:B------:R0:W-:Y:S04]  /*be20*/  @!P1 SYNCS.ARRIVE.TRANS64.RED.A1T0 RZ, [R36+URZ], RZ ;  /* 0x000000ff24ff99a7 */ /* 0x0001e8000810043f */
[----:B------:R-:W0:Y:S08]  /*be30*/  MUFU.TANH R64, R64 ;  /* 0x0000004000407308 */ /* 0x000e300000002400 */
[----:B------:R-:W0:Y:S08]  /*be40*/  MUFU.TANH R67, R67 ;  /* 0x0000004300437308 */ /* 0x000e300000002400 */
[----:B------:R-:W0:Y:S01]  /*be50*/  MUFU.TANH R69, R69 ;  /* 0x0000004500457308 */ /* 0x000e220000002400 */
[----:B-----5:R-:W-:-:S02]  /*be60*/  IMAD.IADD R84, R86, 0x1, R137 ;  /* 0x0000000156547824 */ /* 0x020fc400078e0289 */
        /* <DEDUP_REMOVED lines=11> */
[----:B-1234-:R-:W-:Y:S05]  /*bf20*/  @!P6 BRA `(.L_x_734) ;  /* 0x00000000005ce947 */ /* 0x01efea0003800000 */
[----:B0-----:R-:W-:Y:S01]  /*bf30*/  IMAD R36, R80, UR40, R137 ;  /* 0x0000002850247c24 */ /* 0x001fe2000f8e0289 */
[----:B------:R-:W-:Y:S03]  /*bf40*/  BSSY B0, `(.L_x_735) ;  /* 0x0000011000007945 */ /* 0x000fe60003800000 */
[----:B------:R-:W-:-:S05]  /*bf50*/  VIADD R82, R36, -UR22 ;  /* 0x8000001624527c36 */ /* 0x000fca0008000000 */
        /* <DEDUP_REMOVED lines=10> */
.L_x_736:
[----:B------:R-:W-:-:S05]  /*c000*/  IMAD.U32 R136, RZ, RZ, UR21 ;  /* 0x00000015ff887e24 */ /* 0x000fca000f8e00ff */
[----:B------:R-:W-:-:S13]  /*c010*/  ISETP.NE.AND P2, PT, R136, 0x1, PT ;  /* 0x000000018800780c */ /* 0x000fda0003f45270 */
[----:B------:R-:W0:Y:S02]  /*c020*/  @P2 LDC.64 R36, c[0x0][0x9e8] ;  /* 0x00027a00ff242b82 */ /* 0x000e240000000a00 */
[----:B0-----:R-:W-:-:S05]  /*c030*/  @P2 IMAD.HI.U32 R36, R82, R36, RZ ;  /* 0x0000002452242227 */ /* 0x001fca00078e00ff */
[----:B------:R-:W-:-:S07]  /*c040*/  @P2 SHF.R.U32.HI R82, RZ, R37, R36 ;  /* 0x00000025ff522219 */ /* 0x000fce0000011624 */
.L_x_737:
[----:B------:R-:W-:Y:S05]  /*c050*/  BSYNC B0 ;  /* 0x0000000000007941 */ /* 0x000fea0003800000 */
.L_x_735:
[----:B------:R-:W-:-:S04]  /*c060*/  IMAD R37, R82, R136, -R75 ;  /* 0x0000008852257224 */ /* 0x000fc800078e0a4b */
[----:B------:R-:W-:-:S05]  /*c070*/  IMAD R37, R16, -0x2, R37 ;  /* 0xfffffffe10257824 */ /* 0x000fca00078e0225 */
[----:B------:R-:W-:Y:S02]  /*c080*/  VIADDMNMX R84, R37, R136, R84, PT ;  /* 0x0000008825547246 */ /* 0x000fe40003800154 */
[----:B------:R-:W-:-:S07]  /*c090*/  VIMNMX R83, R83, R37, !PT ;  /* 0x0000002553537248 */ /* 0x000fce0007fe0100 */
.L_x_734:
[----:B------:R-:W-:Y:S01]  /*c0a0*/  ISETP.GT.AND P2, PT, R2, -0x1, PT ;  /* 0xffffffff0200780c */ /* 0x000fe20003f44270 */
[----:B------:R-:W1:Y:S03]  /*c0b0*/  SHFL.IDX PT, R79, R79, 0x1, 0x1c1f ;  /* 0x003c1f004f4f7f89 */ /* 0x000e6600000e0000 */
[C---:B------:R-:W-:Y:S02]  /*c0c0*/  ISETP.GT.AND P4, PT, R83.reuse, RZ, P2 ;  /* 0x000000ff5300720c */ /* 0x040fe40001784270 */
[----:B------:R-:W-:Y:S02]  /*c0d0*/  ISETP.GT.AND P3, PT, R83, 0x1, P2 ;  /* 0x000000015300780c */ /* 0x000fe40001764270 */
[C---:B------:R-:W-:Y:S02]  /*c0e0*/  ISETP.LT.OR P4, PT, R84.reuse, 0x1, P4 ;  /* 0x000000015400780c */ /* 0x040fe40002781670 */
[----:B------:R-:W-:-:S02]  /*c0f0*/  ISETP.LT.OR P3, PT, R84, 0x2, P3 ;  /* 0x000000025400780c */ /* 0x000fc40001f61670 */
[----:B0-----:R-:W-:Y:S02]  /*c100*/  FSEL R82, R5, -INF , !P4 ;  /* 0xff80000005527808 */ /* 0x001fe40006000000 */
[----:B------:R-:W-:Y:S02]  /*c110*/  FSEL R5, R6, -INF , !P3 ;  /* 0xff80000006057808 */ /* 0x000fe40005800000 */
[C---:B------:R-:W-:Y:S02]  /*c120*/  ISETP.GT.AND P4, PT, R83.reuse, 0x8, P2 ;  /* 0x000000085300780c */ /* 0x040fe40001784270 */
[----:B------:R-:W-:Y:S02]  /*c130*/  ISETP.GT.AND P3, PT, R83, 0x9, P2 ;  /* 0x000000095300780c */ /* 0x000fe40001764270 */
[C---:B------:R-:W-:Y:S02]  /*c140*/  ISETP.LT.OR P4, PT, R84.reuse, 0x9, P4 ;  /* 0x000000095400780c */ /* 0x040fe40002781670 */
[----:B------:R-:W-:-:S02]  /*c150*/  ISETP.LT.OR P3, PT, R84, 0xa, P3 ;  /* 0x0000000a5400780c */ /* 0x000fc40001f61670 */
[----:B------:R-:W-:Y:S01]  /*c160*/  FSEL R11, R11, -INF , !P4 ;  /* 0xff8000000b0b7808 */ /* 0x000fe20006000000 */
[--C-:B-1----:R-:W-:Y:S01]  /*c170*/  IMAD.IADD R86, R86, 0x1, R79.reuse ;  /* 0x0000000156567824 */ /* 0x102fe200078e024f */
[----:B------:R-:W-:Y:S01]  /*c180*/  FSEL R12, R12, -INF , !P3 ;  /* 0xff8000000c0c7808 */ /* 0x000fe20005800000 */
[----:B------:R-:W-:Y:S01]  /*c190*/  IMAD.IADD R85, R85, 0x1, R79 ;  /* 0x0000000155557824 */ /* 0x000fe200078e024f */
[C---:B------:R-:W-:Y:S02]  /*c1a0*/  ISETP.GT.AND P4, PT, R83.reuse, 0x10, P2 ;  /* 0x000000105300780c */ /* 0x040fe40001784270 */
[----:B------:R-:W-:Y:S02]  /*c1b0*/  ISETP.GT.AND P3, PT, R83, 0x11, P2 ;  /* 0x000000115300780c */ /* 0x000fe40001764270 */
[C---:B------:R-:W-:Y:S02]  /*c1c0*/  ISETP.LT.OR P4, PT, R84.reuse, 0x11, P4 ;  /* 0x000000115400780c */ /* 0x040fe40002781670 */
[----:B------:R-:W-:-:S02]  /*c1d0*/  ISETP.LT.OR P3, PT, R84, 0x12, P3 ;  /* 0x000000125400780c */ /* 0x000fc40001f61670 */
[----:B------:R-:W-:Y:S02]  /*c1e0*/  FSEL R15, R15, -INF , !P4 ;  /* 0xff8000000f0f7808 */ /* 0x000fe40006000000 */
[----:B------:R-:W-:Y:S02]  /*c1f0*/  FSEL R20, R20, -INF , !P3 ;  /* 0xff80000014147808 */ /* 0x000fe40005800000 */
        /* <DEDUP_REMOVED lines=77> */
[----:B------:R-:W-:Y:S01]  /*c6d0*/  FSEL R81, R81, -INF , !P3 ;  /* 0xff80000051517808 */ /* 0x000fe20005800000 */
[----:B------:R-:W-:Y:S08]  /*c6e0*/  @!P6 BRA `(.L_x_738) ;  /* 0x00000000005ce947 */ /* 0x000ff00003800000 */
[----:B------:R-:W-:Y:S01]  /*c6f0*/  IMAD R80, R80, UR40, R79 ;  /* 0x0000002850507c24 */ /* 0x000fe2000f8e024f */
        /* <DEDUP_REMOVED lines=12> */
.L_x_740:
[----:B------:R-:W-:-:S05]  /*c7c0*/  IMAD.U32 R6, RZ, RZ, UR21 ;  /* 0x00000015ff067e24 */ /* 0x000fca000f8e00ff */
[----:B------:R-:W-:-:S13]  /*c7d0*/  ISETP.NE.AND P3, PT, R6, 0x1, PT ;  /* 0x000000010600780c */ /* 0x000fda0003f65270 */
[----:B------:R-:W0:Y:S02]  /*c7e0*/  @P3 LDC.64 R36, c[0x0][0x9e8] ;  /* 0x00027a00ff243b82 */ /* 0x000e240000000a00 */
[----:B0-----:R-:W-:-:S05]  /*c7f0*/  @P3 IMAD.HI.U32 R36, R80, R36, RZ ;  /* 0x0000002450243227 */ /* 0x001fca00078e00ff */
[----:B------:R-:W-:-:S07]  /*c800*/  @P3 SHF.R.U32.HI R80, RZ, R37, R36 ;  /* 0x00000025ff503219 */ /* 0x000fce0000011624 */
.L_x_741:
[----:B------:R-:W-:Y:S05]  /*c810*/  BSYNC B0 ;  /* 0x0000000000007941 */ /* 0x000fea0003800000 */
.L_x_739:
[----:B------:R-:W-:-:S04]  /*c820*/  IMAD R75, R80, R6, -R75 ;  /* 0x00000006504b7224 */ /* 0x000fc800078e0a4b */
[----:B------:R-:W-:-:S05]  /*c830*/  IMAD R75, R16, -0x2, R75 ;  /* 0xfffffffe104b7824 */ /* 0x000fca00078e024b */
[----:B------:R-:W-:Y:S02]  /*c840*/  VIADDMNMX R86, R75, R6, R86, PT ;  /* 0x000000064b567246 */ /* 0x000fe40003800156 */
[----:B------:R-:W-:-:S07]  /*c850*/  VIMNMX R85, R85, R75, !PT ;  /* 0x0000004b55557248 */ /* 0x000fce0007fe0100 */
.L_x_738:
[----:B------:R-:W-:Y:S01]  /*c860*/  FMNMX.FTZ R6, R82, R7, !PT ;  /* 0x0000000752067209 */ /* 0x000fe20007810000 */
[----:B------:R-:W-:Y:S01]  /*c870*/  UMOV UR10, UR18 ;  /* 0x00000012000a7c82 */ /* 0x000fe20008000000 */
        /* <DEDUP_REMOVED lines=10> */
[----:B------:R-:W-:-:S02]  /*c920*/  ISETP.GT.AND P3, PT, R85, 0x1, P2 ;  /* 0x000000015500780c */ /* 0x000fc40001764270 */
[----:B------:R-:W-:Y:S02]  /*c930*/  FMNMX.FTZ R37, R25, R6, !PT ;  /* 0x0000000619257209 */ /* 0x000fe40007810000 */
[----:B------:R-:W-:Y:S02]  /*c940*/  FSEL R21, R21, -INF , !P4 ;  /* 0xff80000015157808 */ /* 0x000fe40006000000 */
[----:B------:R-:W-:Y:S02]  /*c950*/  FMNMX.FTZ R6, R26, R37, !PT ;  /* 0x000000251a067209 */ /* 0x000fe40007810000 */
[----:B------:R-:W-:Y:S02]  /*c960*/  ISETP.GT.AND P4, PT, R85, 0x18, P2 ;  /* 0x000000185500780c */ /* 0x000fe40001784270 */
[----:B------:R-:W-:Y:S02]  /*c970*/  FMNMX.FTZ R37, R29, R6, !PT ;  /* 0x000000061d257209 */ /* 0x000fe40007810000 */
[----:B------:R-:W-:-:S02]  /*c980*/  ISETP.LT.OR P3, PT, R86, 0x2, P3 ;  /* 0x000000025600780c */ /* 0x000fc40001f61670 */
[----:B------:R-:W-:Y:S02]  /*c990*/  FMNMX.FTZ R6, R30, R37, !PT ;  /* 0x000000251e067209 */ /* 0x000fe40007810000 */
[----:B------:R-:W-:Y:S02]  /*c9a0*/  ISETP.LT.OR P4, PT, R86, 0x19, P4 ;  /* 0x000000195600780c */ /* 0x000fe40002781670 */
[----:B------:R-:W-:Y:S02]  /*c9b0*/  FMNMX.FTZ R37, R33, R6, !PT ;  /* 0x0000000621257209 */ /* 0x000fe40007810000 */
[----:B------:R-:W-:Y:S02]  /*c9c0*/  FSEL R10, R10, -INF , !P3 ;  /* 0xff8000000a0a7808 */ /* 0x000fe40005800000 */
        /* <DEDUP_REMOVED lines=42> */
[C---:B------:R-:W-:Y:S01]  /*cc70*/  ISETP.LT.OR P3, PT, R86.reuse, 0x22, P3 ;  /* 0x000000225600780c */ /* 0x040fe20001f61670 */
[----:B------:R-:W0:Y:S01]  /*cc80*/  SHFL.BFLY PT, R37, R6, 0x2, 0x1f ;  /* 0x0c401f0006257f89 */ /* 0x000e2200000e0000 */
[----:B------:R-:W-:-:S02]  /*cc90*/  ISETP.LT.OR P4, PT, R86, 0x39, P4 ;  /* 0x000000395600780c */ /* 0x000fc40002781670 */
[----:B------:R-:W-:Y:S02]  /*cca0*/  FSEL R32, R32, -INF , !P3 ;  /* 0xff80000020207808 */ /* 0x000fe40005800000 */
[C---:B------:R-:W-:Y:S02]  /*ccb0*/  ISETP.GT.AND P3, PT, R85.reuse, 0x29, P2 ;  /* 0x000000295500780c */ /* 0x040fe40001764270 */
[----:B------:R-:W-:Y:S02]  /*ccc0*/  FSEL R44, R44, -INF , !P4 ;  /* 0xff8000002c2c7808 */ /* 0x000fe40006000000 */
[----:B------:R-:W-:Y:S02]  /*ccd0*/  ISETP.GT.AND P4, PT, R85, 0x40, P2 ;  /* 0x000000405500780c */ /* 0x000fe40001784270 */
[C---:B------:R-:W-:Y:S02]  /*cce0*/  ISETP.LT.OR P3, PT, R86.reuse, 0x2a, P3 ;  /* 0x0000002a5600780c */ /* 0x040fe40001f61670 */
[----:B------:R-:W-:-:S02]  /*ccf0*/  ISETP.LT.OR P4, PT, R86, 0x41, P4 ;  /* 0x000000415600780c */ /* 0x000fc40002781670 */
[----:B------:R-:W-:Y:S02]  /*cd00*/  FSEL R38, R38, -INF , !P3 ;  /* 0xff80000026267808 */ /* 0x000fe40005800000 */
[C---:B------:R-:W-:Y:S02]  /*cd10*/  ISETP.GT.AND P3, PT, R85.reuse, 0x31, P2 ;  /* 0x000000315500780c */ /* 0x040fe40001764270 */
[----:B------:R-:W-:Y:S02]  /*cd20*/  FSEL R48, R48, -INF , !P4 ;  /* 0xff80000030307808 */ /* 0x000fe40006000000 */
[----:B------:R-:W-:Y:S02]  /*cd30*/  ISETP.GT.AND P4, PT, R85, 0x41, P2 ;  /* 0x000000415500780c */ /* 0x000fe40001784270 */
[----:B------:R-:W-:Y:S02]  /*cd40*/  ISETP.LT.OR P3, PT, R86, 0x32, P3 ;  /* 0x000000325600780c */ /* 0x000fe40001f61670 */
[----:B0-----:R-:W-:-:S02]  /*cd50*/  FMNMX.FTZ R6, R6, R37, !PT ;  /* 0x0000002506067209 */ /* 0x001fc40007810000 */
[----:B------:R-:W-:Y:S02]  /*cd60*/  ISETP.LT.OR P4, PT, R86, 0x42, P4 ;  /* 0x000000425600780c */ /* 0x000fe40002781670 */
[----:B------:R-:W-:Y:S01]  /*cd70*/  FSEL R42, R42, -INF , !P3 ;  /* 0xff8000002a2a7808 */ /* 0x000fe20005800000 */
[----:B------:R-:W0:Y:S01]  /*cd80*/  SHFL.BFLY PT, R37, R6, 0x1, 0x1f ;  /* 0x0c201f0006257f89 */ /* 0x000e2200000e0000 */
[C---:B------:R-:W-:Y:S02]  /*cd90*/  ISETP.GT.AND P3, PT, R85.reuse, 0x39, P2 ;  /* 0x000000395500780c */ /* 0x040fe40001764270 */
[----:B------:R-:W-:Y:S02]  /*cda0*/  FSEL R75, R50, -INF , !P4 ;  /* 0xff800000324b7808 */ /* 0x000fe40006000000 */
[----:B------:R-:W-:Y:S02]  /*cdb0*/  ISETP.GT.AND P4, PT, R85, 0x48, P2 ;  /* 0x000000485500780c */ /* 0x000fe40001784270 */
[----:B------:R-:W-:-:S02]  /*cdc0*/  ISETP.LT.OR P3, PT, R86, 0x3a, P3 ;  /* 0x0000003a5600780c */ /* 0x000fc40001f61670 */
[----:B------:R-:W-:Y:S02]  /*cdd0*/  ISETP.LT.OR P4, PT, R86, 0x49, P4 ;  /* 0x000000495600780c */ /* 0x000fe40002781670 */
[----:B------:R-:W-:Y:S02]  /*cde0*/  FSEL R46, R46, -INF , !P3 ;  /* 0xff8000002e2e7808 */ /* 0x000fe40005800000 */
[----:B------:R-:W-:Y:S02]  /*cdf0*/  FSEL R52, R52, -INF , !P4 ;  /* 0xff80000034347808 */ /* 0x000fe40006000000 */
[----:B------:R-:W-:-:S04]  /*ce00*/  ISETP.GT.AND P4, PT, R85, RZ, P2 ;  /* 0x000000ff5500720c */ /* 0x000fc80001784270 */
[----:B------:R-:W-:Y:S02]  /*ce10*/  ISETP.LT.OR P4, PT, R86, 0x1, P4 ;  /* 0x000000015600780c */ /* 0x000fe40002781670 */
[----:B0-----:R-:W-:Y:S01]  /*ce20*/  FMNMX.FTZ R6, R6, R37, !PT ;  /* 0x0000002506067209 */ /* 0x001fe20007810000 */
[----:B------:R-:W-:-:S03]  /*ce30*/  IMAD.U32 R37, RZ, RZ, UR10 ;  /* 0x0000000aff257e24 */ /* 0x000fc6000f8e00ff */
[C---:B------:R-:W-:Y:S01]  /*ce40*/  FSETP.NEU.FTZ.AND P3, PT, R6.reuse, -INF , PT ;  /* 0xff8000000600780b */ /* 0x040fe20003f7d000 */
[----:B------:R-:W-:-:S05]  /*ce50*/  FFMA.FTZ R36, R6, R37, -8 ;  /* 0xc100000006247423 */ /* 0x000fca0000010025 */
[----:B------:R-:W-:-:S05]  /*ce60*/  FSEL R36, R36, RZ, P3 ;  /* 0x000000ff24247208 */ /* 0x000fca0001800000 */
[--C-:B------:R-:W-:Y:S01]  /*ce70*/  FFMA.FTZ R5, R5, UR10, -R36.reuse ;  /* 0x0000000a05057c23 */ /* 0x100fe20008010824 */
[----:B------:R-:W-:-:S01]  /*ce80*/  FFMA.FTZ R79, R15, UR10, -R36 ;  /* 0x0000000a0f4f7c23 */ /* 0x000fc20008010824 */
[----:B------:R-:W-:Y:S01]  /*ce90*/  FSEL R15, R9, -INF , !P4 ;  /* 0xff800000090f7808 */ /* 0x000fe20006000000 */
[----:B------:R-:W-:-:S01]  /*cea0*/  FFMA.FTZ R37, R82, UR10, -R36 ;  /* 0x0000000a52257c23 */ /* 0x000fc20008010824 */
[----:B------:R0:W-:Y:S01]  /*ceb0*/  MUFU.EX2 R50, R5 ;  /* 0x0000000500327308 */ /* 0x0001e20000000800 */
[----:B------:R-:W-:Y:S01]  /*cec0*/  ISETP.GT.AND P4, PT, R85, 0x49, P2 ;  /* 0x000000495500780c */ /* 0x000fe20001784270 */
[--C-:B------:R-:W-:Y:S01]  /*ced0*/  FFMA.FTZ R11, R11, UR10, -R36.reuse ;  /* 0x0000000a0b0b7c23 */ /* 0x100fe20008010824 */
[----:B------:R-:W-:-:S01]  /*cee0*/  FFMA.FTZ R12, R12, UR10, -R36 ;  /* 0x0000000a0c0c7c23 */ /* 0x000fc20008010824 */
[--C-:B------:R-:W-:Y:S01]  /*cef0*/  FFMA.FTZ R20, R20, UR10, -R36.reuse ;  /* 0x0000000a14147c23 */ /* 0x100fe20008010824 */
[----:B------:R-:W-:Y:S01]  /*cf00*/  ISETP.LT.OR P4, PT, R86, 0x4a, P4 ;  /* 0x0000004a5600780c */ /* 0x000fe20002781670 */
[--C-:B------:R-:W-:Y:S01]  /*cf10*/  FFMA.FTZ R25, R25, UR10, -R36.reuse ;  /* 0x0000000a19197c23 */ /* 0x100fe20008010824 */
[----:B------:R-:W-:-:S01]  /*cf20*/  FFMA.FTZ R26, R26, UR10, -R36 ;  /* 0x0000000a1a1a7c23 */ /* 0x000fc20008010824 */
[----:B------:R1:W-:Y:S01]  /*cf30*/  MUFU.EX2 R9, R79 ;  /* 0x0000004f00097308 */ /* 0x0003e20000000800 */
[----:B0-----:R-:W-:Y:S01]  /*cf40*/  FMNMX.FTZ R5, R15, R8, !PT ;  /* 0x000000080f057209 */ /* 0x001fe20007810000 */
[--C-:B------:R-:W-:Y:S01]  /*cf50*/  FFMA.FTZ R29, R29, UR10, -R36.reuse ;  /* 0x0000000a1d1d7c23 */ /* 0x100fe20008010824 */
[----:B------:R-:W-:Y:S01]  /*cf60*/  FSEL R54, R54, -INF , !P4 ;  /* 0xff80000036367808 */ /* 0x000fe20006000000 */
[--C-:B------:R-:W-:Y:S01]  /*cf70*/  FFMA.FTZ R30, R30, UR10, -R36.reuse ;  /* 0x0000000a1e1e7c23 */ /* 0x100fe20008010824 */
[----:B------:R-:W-:Y:S01]  /*cf80*/  FMNMX.FTZ R80, R10, R5, !PT ;  /* 0x000000050a507209 */ /* 0x000fe20007810000 */
[--C-:B------:R-:W-:Y:S01]  /*cf90*/  FFMA.FTZ R33, R33, UR10, -R36.reuse ;  /* 0x0000000a21217c23 */ /* 0x100fe20008010824 */
[----:B------:R-:W-:Y:S01]  /*cfa0*/  ISETP.GT.AND P4, PT, R85, 0x50, P2 ;  /* 0x000000505500780c */ /* 0x000fe20001784270 */
[--C-:B------:R-:W-:Y:S01]  /*cfb0*/  FFMA.FTZ R34, R34, UR10, -R36.reuse ;  /* 0x0000000a22227c23 */ /* 0x100fe20008010824 */
[----:B------:R-:W-:Y:S01]  /*cfc0*/  FMNMX.FTZ R5, R13, R80, !PT ;  /* 0x000000500d057209 */ /* 0x000fe20007810000 */
[--C-:B-1----:R-:W-:Y:S01]  /*cfd0*/  FFMA.FTZ R79, R45, UR10, -R36.reuse ;  /* 0x0000000a2d4f7c23 */ /* 0x102fe20008010824 */
[----:B------:R-:W-:Y:S01]  /*cfe0*/  ISETP.LT.OR P4, PT, R86, 0x51, P4 ;  /* 0x000000515600780c */ /* 0x000fe20002781670 */
[--C-:B------:R-:W-:Y:S01]  /*cff0*/  FFMA.FTZ R39, R39, UR10, -R36.reuse ;  /* 0x0000000a27277c23 */ /* 0x100fe20008010824 */
[----:B------:R-:W-:Y:S01]  /*d000*/  FMNMX.FTZ R80, R14, R5, !PT ;  /* 0x000000050e507209 */ /* 0x000fe20007810000 */
        /* <DEDUP_REMOVED lines=8> */
[----:B------:R-:W-:Y:S01]  /*d090*/  FFMA.FTZ R76, R76, UR10, -R36 ;  /* 0x0000000a4c4c7c23 */ /* 0x000fe20008010824 */
[----:B------:R-:W-:Y:S01]  /*d0a0*/  ISETP.LT.OR P4, PT, R86, 0x52, P4 ;  /* 0x000000525600780c */ /* 0x000fe20002781670 */
[----:B------:R-:W-:Y:S01]  /*d0b0*/  MUFU.EX2 R37, R37 ;  /* 0x0000002500257308 */ /* 0x000fe20000000800 */
[----:B------:R-:W-:-:S02]  /*d0c0*/  FMNMX.FTZ R5, R27, R80, !PT ;  /* 0x000000501b057209 */ /* 0x000fc40007810000 */
[----:B------:R-:W-:Y:S02]  /*d0d0*/  FSEL R56, R56, -INF , !P4 ;  /* 0xff80000038387808 */ /* 0x000fe40006000000 */
[----:B------:R-:W-:Y:S02]  /*d0e0*/  FMNMX.FTZ R80, R28, R5, !PT ;  /* 0x000000051c507209 */ /* 0x000fe40007810000 */
[----:B------:R-:W-:Y:S01]  /*d0f0*/  ISETP.GT.AND P4, PT, R85, 0x58, P2 ;  /* 0x000000585500780c */ /* 0x000fe20001784270 */
[----:B------:R-:W-:Y:S01]  /*d100*/  MUFU.EX2 R11, R11 ;  /* 0x0000000b000b7308 */ /* 0x000fe20000000800 */
[----:B------:R-:W-:Y:S02]  /*d110*/  FMNMX.FTZ R5, R31, R80, !PT ;  /* 0x000000501f057209 */ /* 0x000fe40007810000 */
[----:B------:R-:W-:Y:S02]  /*d120*/  ISETP.LT.OR P4, PT, R86, 0x59, P4 ;  /* 0x000000595600780c */ /* 0x000fe40002781670 */
[----:B------:R-:W-:-:S02]  /*d130*/  FMNMX.FTZ R80, R32, R5, !PT ;  /* 0x0000000520507209 */ /* 0x000fc40007810000 */
[----:B------:R-:W-:Y:S01]  /*d140*/  FSEL R58, R58, -INF , !P4 ;  /* 0xff8000003a3a7808 */ /* 0x000fe20006000000 */
[----:B------:R-:W-:Y:S01]  /*d150*/  MUFU.EX2 R12, R12 ;  /* 0x0000000c000c7308 */ /* 0x000fe20000000800 */
[----:B------:R-:W-:Y:S02]  /*d160*/  FMNMX.FTZ R5, R35, R80, !PT ;  /* 0x0000005023057209 */ /* 0x000fe40007810000 */
[----:B------:R-:W-:Y:S02]  /*d170*/  ISETP.GT.AND P4, PT, R85, 0x59, P2 ;  /* 0x000000595500780c */ /* 0x000fe40001784270 */
[----:B------:R-:W-:Y:S02]  /*d180*/  FMNMX.FTZ R80, R38, R5, !PT ;  /* 0x0000000526507209 */ /* 0x000fe40007810000 */
        /* <DEDUP_REMOVED lines=12> */
[----:B------:R-:W-:Y:S02]  /*d250*/  ISETP.GT.AND P4, PT, R85, 0x61, P2 ;  /* 0x000000615500780c */ /* 0x000fe40001784270 */
[----:B------:R-:W-:Y:S02]  /*d260*/  FMNMX.FTZ R80, R48, R5, !PT ;  /* 0x0000000530507209 */ /* 0x000fe40007810000 */
[----:B------:R-:W-:Y:S02]  /*d270*/  ISETP.LT.OR P4, PT, R86, 0x62, P4 ;  /* 0x000000625600780c */ /* 0x000fe40002781670 */
[----:B------:R-:W-:Y:S01]  /*d280*/  FMNMX.FTZ R5, R75, R80, !PT ;  /* 0x000000504b057209 */ /* 0x000fe20007810000 */
[----:B------:R-:W-:Y:S01]  /*d290*/  MUFU.EX2 R29, R29 ;  /* 0x0000001d001d7308 */ /* 0x000fe20000000800 */
[----:B------:R-:W-:-:S02]  /*d2a0*/  FSEL R64, R64, -INF , !P4 ;  /* 0xff80000040407808 */ /* 0x000fc40006000000 */
[----:B------:R-:W-:Y:S02]  /*d2b0*/  ISETP.GT.AND P4, PT, R85, 0x68, P2 ;  /* 0x000000685500780c */ /* 0x000fe40001784270 */
[----:B------:R-:W-:Y:S02]  /*d2c0*/  FMNMX.FTZ R5, R52, R5, !PT ;  /* 0x0000000534057209 */ /* 0x000fe40007810000 */
[----:B------:R-:W-:Y:S01]  /*d2d0*/  ISETP.LT.OR P4, PT, R86, 0x69, P4 ;  /* 0x000000695600780c */ /* 0x000fe20002781670 */
[----:B------:R-:W-:Y:S01]  /*d2e0*/  MUFU.EX2 R30, R30 ;  /* 0x0000001e001e7308 */ /* 0x000fe20000000800 */
[----:B------:R-:W-:Y:S02]  /*d2f0*/  FMNMX.FTZ R80, R54, R5, !PT ;  /* 0x0000000536507209 */ /* 0x000fe40007810000 */
[----:B------:R-:W-:Y:S02]  /*d300*/  FSEL R68, R68, -INF , !P4 ;  /* 0xff80000044447808 */ /* 0x000fe40006000000 */
[----:B------:R-:W-:Y:S01]  /*d310*/  FMNMX.FTZ R5, R55, R80, !PT ;  /* 0x0000005037057209 */ /* 0x000fe20007810000 */
[--C-:B------:R-:W-:Y:S01]  /*d320*/  FFMA.FTZ R80, R49, UR10, -R36.reuse ;  /* 0x0000000a31507c23 */ /* 0x100fe20008010824 */
[----:B------:R-:W-:Y:S01]  /*d330*/  ISETP.GT.AND P4, PT, R85, 0x69, P2 ;  /* 0x000000695500780c */ /* 0x000fe20001784270 */
[--C-:B------:R-:W-:Y:S01]  /*d340*/  FFMA.FTZ R49, R51, UR10, -R36.reuse ;  /* 0x0000000a33317c23 */ /* 0x100fe20008010824 */
[----:B------:R-:W-:Y:S01]  /*d350*/  FMNMX.FTZ R5, R56, R5, !PT ;  /* 0x0000000538057209 */ /* 0x000fe20007810000 */
[--C-:B------:R-:W-:Y:S01]  /*d360*/  FFMA.FTZ R51, R57, UR10, -R36.reuse ;  /* 0x0000000a39337c23 */ /* 0x100fe20008010824 */
[----:B------:R-:W-:Y:S01]  /*d370*/  ISETP.LT.OR P4, PT, R86, 0x6a, P4 ;  /* 0x0000006a5600780c */ /* 0x000fe20002781670 */
[----:B------:R-:W-:Y:S01]  /*d380*/  FFMA.FTZ R57, R65, UR10, -R36 ;  /* 0x0000000a41397c23 */ /* 0x000fe20008010824 */
        /* <DEDUP_REMOVED lines=9> */
[----:B------:R-:W-:-:S02]  /*d420*/  ISETP.GT.AND P4, PT, R85, 0x71, P2 ;  /* 0x000000715500780c */ /* 0x000fc40001784270 */
[----:B------:R-:W-:Y:S01]  /*d430*/  FMNMX.FTZ R5, R64, R5, !PT ;  /* 0x0000000540057209 */ /* 0x000fe20007810000 */
[----:B------:R-:W-:Y:S01]  /*d440*/  MUFU.EX2 R39, R39 ;  /* 0x0000002700277308 */ /* 0x000fe20000000800 */
[----:B------:R-:W-:Y:S02]  /*d450*/  ISETP.LT.OR P4, PT, R86, 0x72, P4 ;  /* 0x000000725600780c */ /* 0x000fe40002781670 */
[----:B------:R-:W-:Y:S02]  /*d460*/  FMNMX.FTZ R82, R68, R5, !PT ;  /* 0x0000000544527209 */ /* 0x000fe40007810000 */
[----:B------:R-:W-:Y:S02]  /*d470*/  FSEL R72, R72, -INF , !P4 ;  /* 0xff80000048487808 */ /* 0x000fe40006000000 */
[----:B------:R-:W-:Y:S01]  /*d480*/  ISETP.GT.AND P4, PT, R85, 0x78, P2 ;  /* 0x000000785500780c */ /* 0x000fe20001784270 */
[----:B------:R-:W-:Y:S01]  /*d490*/  MUFU.EX2 R40, R40 ;  /* 0x0000002800287308 */ /* 0x000fe20000000800 */
[----:B------:R-:W-:-:S02]  /*d4a0*/  FMNMX.FTZ R82, R45, R82, !PT ;  /* 0x000000522d527209 */ /* 0x000fc40007810000 */
[----:B------:R-:W-:Y:S02]  /*d4b0*/  ISETP.GT.AND P2, PT, R85, 0x79, P2 ;  /* 0x000000795500780c */ /* 0x000fe40001744270 */
[----:B------:R-:W-:Y:S02]  /*d4c0*/  ISETP.LT.OR P4, PT, R86, 0x79, P4 ;  /* 0x000000795600780c */ /* 0x000fe40002781670 */
[----:B------:R-:W-:Y:S01]  /*d4d0*/  FMNMX.FTZ R5, R71, R82, !PT ;  /* 0x0000005247057209 */ /* 0x000fe20007810000 */
[----:B------:R-:W-:-:S01]  /*d4e0*/  FFMA.FTZ R82, R53, UR10, -R36 ;  /* 0x0000000a35527c23 */ /* 0x000fc20008010824 */
[----:B------:R-:W-:Y:S01]  /*d4f0*/  ISETP.LT.OR P2, PT, R86, 0x7a, P2 ;  /* 0x0000007a5600780c */ /* 0x000fe20001741670 */
[----:B------:R-:W-:-:S01]  /*d500*/  FFMA.FTZ R86, R63, UR10, -R36 ;  /* 0x0000000a3f567c23 */ /* 0x000fc20008010824 */
[----:B------:R-:W-:Y:S01]  /*d510*/  FSEL R74, R74, -INF , !P4 ;  /* 0xff8000004a4a7808 */ /* 0x000fe20006000000 */
[----:B------:R-:W-:-:S01]  /*d520*/  FFMA.FTZ R53, R61, UR10, -R36 ;  /* 0x0000000a3d357c23 */ /* 0x000fc20008010824 */
[----:B------:R-:W-:Y:S01]  /*d530*/  FMNMX.FTZ R5, R72, R5, !PT ;  /* 0x0000000548057209 */ /* 0x000fe20007810000 */
[----:B------:R-:W-:-:S01]  /*d540*/  FFMA.FTZ R63, R78, UR10, -R36 ;  /* 0x0000000a4e3f7c23 */ /* 0x000fc20008010824 */
[----:B------:R-:W-:Y:S01]  /*d550*/  FSEL R77, R77, -INF , !P2 ;  /* 0xff8000004d4d7808 */ /* 0x000fe20005000000 */
[----:B------:R-:W-:-:S01]  /*d560*/  FFMA.FTZ R61, R73, UR10, -R36 ;  /* 0x0000000a493d7c23 */ /* 0x000fc20008010824 */
[----:B------:R-:W-:Y:S01]  /*d570*/  FMNMX.FTZ R84, R74, R5, !PT ;  /* 0x000000054a547209 */ /* 0x000fe20007810000 */
[----:B------:R-:W-:-:S01]  /*d580*/  FFMA.FTZ R78, R81, UR10, -R36 ;  /* 0x0000000a514e7c23 */ /* 0x000fc20008010824 */
[----:B------:R-:W-:Y:S02]  /*d590*/  MUFU.EX2 R43, R43 ;  /* 0x0000002b002b7308 */ /* 0x000fe40000000800 */
[----:B------:R-:W-:Y:S01]  /*d5a0*/  FMNMX.FTZ R5, R77, R84, !PT ;  /* 0x000000544d057209 */ /* 0x000fe20007810000 */
[--C-:B------:R-:W-:Y:S01]  /*d5b0*/  FFMA.FTZ R84, R59, UR10, -R36.reuse ;  /* 0x0000000a3b547c23 */ /* 0x100fe20008010824 */
[----:B------:R-:W-:-:S03]  /*d5c0*/  FFMA.FTZ R59, R67, UR10, -R36 ;  /* 0x0000000a433b7c23 */ /* 0x000fc60008010824 */
[----:B------:R-:W0:Y:S01]  /*d5d0*/  SHFL.BFLY PT, R136, R5, 0x2, 0x1f ;  /* 0x0c401f0005887f89 */ /* 0x000e2200000e0000 */
[----:B------:R-:W-:Y:S08]  /*d5e0*/  MUFU.EX2 R70, R79 ;  /* 0x0000004f00467308 */ /* 0x000ff00000000800 */
[----:B------:R-:W-:Y:S08]  /*d5f0*/  MUFU.EX2 R47, R47 ;  /* 0x0000002f002f7308 */ /* 0x000ff00000000800 */
[----:B------:R-:W-:Y:S01]  /*d600*/  MUFU.EX2 R80, R80 ;  /* 0x0000005000507308 */ /* 0x000fe20000000800 */
[----:B0-----:R-:W-:Y:S01]  /*d610*/  FMNMX.FTZ R65, R5, R136, !PT ;  /* 0x0000008805417209 */ /* 0x001fe20007810000 */
[----:B------:R-:W-:Y:S01]  /*d620*/  FFMA.FTZ R136, R69, UR10, -R36 ;  /* 0x0000000a45887c23 */ /* 0x000fe20008010824 */
[----:B------:R-:W-:-:S05]  /*d630*/  FSEL R36, R6, RZ, P3 ;  /* 0x000000ff06247208 */ /* 0x000fca0001800000 */
[----:B------:R-:W-:Y:S01]  /*d640*/  MUFU.EX2 R49, R49 ;  /* 0x0000003100317308 */ /* 0x000fe20000000800 */
[----:B------:R-:W0:Y:S01]  /*d650*/  SHFL.BFLY PT, R138, R65, 0x1, 0x1f ;  /* 0x0c201f00418a7f89 */ /* 0x000e2200000e0000 */
[----:B------:R-:W-:-:S04]  /*d660*/  FADD.FTZ R36, -R36, R7 ;  /* 0x0000000724247221 */ /* 0x000fc80000010100 */
[----:B------:R-:W-:Y:S02]  /*d670*/  FMUL.FTZ R36, R36, UR10 ;  /* 0x0000000a24247c20 */ /* 0x000fe40008410000 */
[----:B------:R-:W-:Y:S08]  /*d680*/  MUFU.EX2 R82, R82 ;  /* 0x0000005200527308 */ /* 0x000ff00000000800 */
[----:B------:R-:W1:Y:S08]  /*d690*/  MUFU.EX2 R36, R36 ;  /* 0x0000002400247308 */ /* 0x000e700000000800 */
[----:B------:R-:W-:Y:S01]  /*d6a0*/  MUFU.EX2 R51, R51 ;  /* 0x0000003300337308 */ /* 0x000fe20000000800 */
[----:B0-----:R-:W-:Y:S01]  /*d6b0*/  FMNMX.FTZ R5, R65, R138, !PT ;  /* 0x0000008a41057209 */ /* 0x001fe20007810000 */
[----:B------:R-:W-:-:S03]  /*d6c0*/  IMAD.U32 R138, RZ, RZ, UR10 ;  /* 0x0000000aff8a7e24 */ /* 0x000fc6000f8e00ff */
[C---:B------:R-:W-:Y:S01]  /*d6d0*/  FSETP.NEU.FTZ.AND P2, PT, R5.reuse, -INF , PT ;  /* 0xff8000000500780b */ /* 0x040fe20003f5d000 */
[----:B------:R-:W-:-:S02]  /*d6e0*/  FFMA.FTZ R7, R5, R138, -8 ;  /* 0xc100000005077423 */ /* 0x000fc4000001008a */
[----:B------:R-:W-:Y:S01]  /*d6f0*/  MUFU.EX2 R84, R84 ;  /* 0x0000005400547308 */ /* 0x000fe20000000800 */
[----:B------:R-:W-:Y:S01]  /*d700*/  FSEL R65, R5, RZ, P2 ;  /* 0x000000ff05417208 */ /* 0x000fe20001000000 */
[----:B-1----:R-:W-:Y:S01]  /*d710*/  FFMA.FTZ R73, R36, R4, R37 ;  /* 0x0000000424497223 */ /* 0x002fe20000010025 */
        /* <DEDUP_REMOVED lines=33> */
[----:B0-----:R-:W-:-:S01]  /*d930*/  FFMA.FTZ R4, R65, R3, R138 ;  /* 0x0000000341047223 */ /* 0x001fc2000001008a */
[----:B------:R-:W-:Y:S01]  /*d940*/  FADD.FTZ R48, R20, R55 ;  /* 0x0000003714307221 */ /* 0x000fe20000010000 */
[----:B------:R-:W-:-:S03]  /*d950*/  FFMA.FTZ R55, R56, UR10, -R7 ;  /* 0x0000000a38377c23 */ /* 0x000fc60008010807 */
[----:B------:R-:W-:Y:S01]  /*d960*/  FADD.FTZ R75, R25, R48 ;  /* 0x00000030194b7221 */ /* 0x000fe20000010000 */
[----:B------:R-:W-:-:S01]  /*d970*/  FFMA.FTZ R48, R58, UR10, -R7 ;  /* 0x0000000a3a307c23 */ /* 0x000fc20008010807 */
        /* <DEDUP_REMOVED lines=16> */
[----:B------:R-:W-:Y:S01]  /*da80*/  MUFU.EX2 R8, R44 ;  /* 0x0000002c00087308 */ /* 0x000fe20000000800 */
[----:B0-----:R-:W-:-:S07]  /*da90*/  FADD.FTZ R3, R31, R4 ;  /* 0x000000041f037221 */ /* 0x001fce0000010000 */
[----:B------:R0:W-:Y:S01]  /*daa0*/  MUFU.EX2 R44, R52 ;  /* 0x00000034002c7308 */ /* 0x0001e20000000800 */
[----:B-1----:R-:W-:-:S07]  /*dab0*/  FADD.FTZ R4, R32, R3 ;  /* 0x0000000320047221 */ /* 0x002fce0000010000 */
[----:B------:R-:W1:Y:S01]  /*dac0*/  MUFU.EX2 R35, R35 ;  /* 0x0000002300237308 */ /* 0x000e620000000800 */
[----:B0-----:R-:W-:-:S04]  /*dad0*/  FADD.FTZ R52, R26, R75 ;  /* 0x0000004b1a347221 */ /* 0x001fc80000010000 */
[----:B------:R-:W-:-:S03]  /*dae0*/  FADD.FTZ R75, R29, R52 ;  /* 0x000000341d4b7221 */ /* 0x000fc60000010000 */
[----:B------:R-:W0:Y:S01]  /*daf0*/  MUFU.EX2 R38, R38 ;  /* 0x0000002600267308 */ /* 0x000e220000000800 */
[----:B------:R-:W-:-:S01]  /*db00*/  FADD.FTZ R52, R30, R75 ;  /* 0x0000004b1e347221 */ /* 0x000fc20000010000 */
[----:B------:R-:W-:-:S03]  /*db10*/  FFMA.FTZ R75, R60, UR10, -R7 ;  /* 0x0000000a3c4b7c23 */ /* 0x000fc60008010807 */
[----:B------:R-:W-:Y:S01]  /*db20*/  FADD.FTZ R79, R33, R52 ;  /* 0x00000034214f7221 */ /* 0x000fe20000010000 */
[----:B------:R-:W-:-:S02]  /*db30*/  FFMA.FTZ R52, R62, UR10, -R7 ;  /* 0x0000000a3e347c23 */ /* 0x000fc40008010807 */
[----:B------:R-:W2:Y:S01]  /*db40*/  MUFU.EX2 R41, R41 ;  /* 0x0000002900297308 */ /* 0x000ea20000000800 */
[----:B------:R-:W-:-:S01]  /*db50*/  FADD.FTZ R54, R34, R79 ;  /* 0x0000004f22367221 */ /* 0x000fc20000010000 */
[----:B-1----:R-:W-:-:S03]  /*db60*/  FADD.FTZ R3, R35, R4 ;  /* 0x0000000423037221 */ /* 0x002fc60000010000 */
[----:B------:R-:W-:-:S03]  /*db70*/  FADD.FTZ R79, R39, R54 ;  /* 0x00000036274f7221 */ /* 0x000fc60000010000 */
[----:B------:R-:W1:Y:S01]  /*db80*/  MUFU.EX2 R67, R67 ;  /* 0x0000004300437308 */ /* 0x000e620000000800 */
[----:B0-----:R-:W-:-:S01]  /*db90*/  FADD.FTZ R4, R38, R3 ;  /* 0x0000000326047221 */ /* 0x001fc20000010000 */
[----:B------:R-:W-:Y:S01]  /*dba0*/  FADD.FTZ R54, R40, R79 ;  /* 0x0000004f28367221 */ /* 0x000fe20000010000 */
[----:B------:R-:W-:-:S03]  /*dbb0*/  FFMA.FTZ R79, R64, UR10, -R7 ;  /* 0x0000000a404f7c23 */ /* 0x000fc60008010807 */
[----:B------:R-:W-:Y:S01]  /*dbc0*/  FADD.FTZ R81, R43, R54 ;  /* 0x000000362b517221 */ /* 0x000fe20000010000 */
[----:B------:R-:W-:-:S01]  /*dbd0*/  FFMA.FTZ R54, R68, UR10, -R7 ;  /* 0x0000000a44367c23 */ /* 0x000fc20008010807 */
[----:B------:R-:W0:Y:S01]  /*dbe0*/  MUFU.EX2 R42, R42 ;  /* 0x0000002a002a7308 */ /* 0x000e220000000800 */
[----:B--2---:R-:W-:-:S01]  /*dbf0*/  FADD.FTZ R3, R41, R4 ;  /* 0x0000000429037221 */ /* 0x004fc20000010000 */
[----:B------:R-:W-:-:S03]  /*dc00*/  FADD.FTZ R56, R70, R81 ;  /* 0x0000005146387221 */ /* 0x000fc60000010000 */
[----:B------:R-:W-:Y:S01]  /*dc10*/  FADD.FTZ R4, R8, R3 ;  /* 0x0000000308047221 */ /* 0x000fe20000010000 */
[----:B------:R-:W-:-:S02]  /*dc20*/  FADD.FTZ R81, R47, R56 ;  /* 0x000000382f517221 */ /* 0x000fc40000010000 */
[----:B------:R-:W2:Y:S01]  /*dc30*/  MUFU.EX2 R69, R69 ;  /* 0x0000004500457308 */ /* 0x000ea20000000800 */
[----:B-1----:R-:W-:-:S01]  /*dc40*/  FADD.FTZ R3, R67, R4 ;  /* 0x0000000443037221 */ /* 0x002fc20000010000 */
[----:B------:R-:W-:-:S04]  /*dc50*/  FADD.FTZ R56, R80, R81 ;  /* 0x0000005150387221 */ /* 0x000fc80000010000 */
[----:B------:R-:W-:Y:S01]  /*dc60*/  FADD.FTZ R81, R49, R56 ;  /* 0x0000003831517221 */ /* 0x000fe20000010000 */
[----:B------:R-:W-:-:S01]  /*dc70*/  FFMA.FTZ R56, R71, UR10, -R7 ;  /* 0x0000000a47387c23 */ /* 0x000fc20008010807 */
[----:B------:R-:W1:Y:S01]  /*dc80*/  MUFU.EX2 R73, R73 ;  /* 0x0000004900497308 */ /* 0x000e620000000800 */
[----:B0-----:R-:W-:-:S01]  /*dc90*/  FADD.FTZ R4, R42, R3 ;  /* 0x000000032a047221 */ /* 0x001fc20000010000 */
[----:B------:R-:W-:-:S04]  /*dca0*/  FADD.FTZ R58, R82, R81 ;  /* 0x00000051523a7221 */ /* 0x000fc80000010000 */
[----:B------:R-:W-:Y:S02]  /*dcb0*/  FADD.FTZ R71, R51, R58 ;  /* 0x0000003a33477221 */ /* 0x000fe40000010000 */
[----:B------:R-:W0:Y:S01]  /*dcc0*/  MUFU.EX2 R46, R46 ;  /* 0x0000002e002e7308 */ /* 0x000e220000000800 */
[----:B--2---:R-:W-:-:S01]  /*dcd0*/  FADD.FTZ R3, R69, R4 ;  /* 0x0000000445037221 */ /* 0x004fc20000010000 */
[----:B------:R-:W-:Y:S01]  /*dce0*/  FADD.FTZ R58, R84, R71 ;  /* 0x00000047543a7221 */ /* 0x000fe20000010000 */
[----:B------:R-:W-:-:S02]  /*dcf0*/  FFMA.FTZ R71, R72, UR10, -R7 ;  /* 0x0000000a48477c23 */ /* 0x000fc40008010807 */
[----:B------:R-:W-:-:S03]  /*dd00*/  FADD.FTZ R4, R44, R3 ;  /* 0x000000032c047221 */ /* 0x000fc60000010000 */
[----:B------:R-:W2:Y:S01]  /*dd10*/  MUFU.EX2 R55, R55 ;  /* 0x0000003700377308 */ /* 0x000ea20000000800 */
[----:B-1----:R-:W-:-:S07]  /*dd20*/  FADD.FTZ R3, R73, R4 ;  /* 0x0000000449037221 */ /* 0x002fce0000010000 */
[----:B------:R-:W1:Y:S01]  /*dd30*/  MUFU.EX2 R53, R53 ;  /* 0x0000003500357308 */ /* 0x000e620000000800 */
[----:B0-----:R-:W-:-:S07]  /*dd40*/  FADD.FTZ R4, R46, R3 ;  /* 0x000000032e047221 */ /* 0x001fce0000010000 */
[----:B------:R-:W0:Y:S01]  /*dd50*/  MUFU.EX2 R48, R48 ;  /* 0x0000003000307308 */ /* 0x000e220000000800 */
[----:B--2---:R-:W-:-:S07]  /*dd60*/  FADD.FTZ R3, R55, R4 ;  /* 0x0000000437037221 */ /* 0x004fce0000010000 */
[----:B------:R-:W2:Y:S01]  /*dd70*/  MUFU.EX2 R86, R86 ;  /* 0x0000005600567308 */ /* 0x000ea20000000800 */
[----:B-1----:R-:W-:-:S01]  /*dd80*/  FADD.FTZ R81, R53, R58 ;  /* 0x0000003a35517221 */ /* 0x002fc20000010000 */
[--C-:B------:R-:W-:Y:S01]  /*dd90*/  FFMA.FTZ R58, R74, UR10, -R7.reuse ;  /* 0x0000000a4a3a7c23 */ /* 0x100fe20008010807 */
[----:B------:R-:W-:-:S05]  /*dda0*/  FFMA.FTZ R7, R77, UR10, -R7 ;  /* 0x0000000a4d077c23 */ /* 0x000fca0008010807 */
        /* <DEDUP_REMOVED lines=38> */
.L_x_742:
        /* <DEDUP_REMOVED lines=45> */
[----:B------:R-:W-:Y:S01]  /*e2e0*/  F2FP.SATFINITE.E4M3.F32.PACK_AB_MERGE_C R151, R21, R14, R24 ;  /* 0x0000000e1597723e */ /* 0x000fe20004807018 */
[-C--:B------:R-:W-:Y:S01]  /*e2f0*/  FMUL.FTZ R124, R124, R36.reuse ;  /* 0x000000247c7c7220 */ /* 0x080fe20000410000 */
        /* <DEDUP_REMOVED lines=43> */
.L_x_725:
[----:B------:R-:W-:Y:S06]  /*e5b0*/  BAR.ARV 0x8, 0x200 ;  /* 0x0208000000007b1d */ /* 0x000fec0000002000 */
[----:B------:R-:W-:Y:S05]  /*e5c0*/  @!P0 BRA `(.L_x_744) ;  /* 0x0000000000048947 */ /* 0x000fea0003800000 */
[----:B------:R-:W-:Y:S01]  /*e5d0*/  BPT.TRAP 0x1 ;  /* 0x000000040000795c */ /* 0x000fe20000300000 */
.L_x_744:
[----:B------:R-:W-:Y:S01]  /*e5e0*/  ULEA UR11, UR37, UR45, 0x3 ;  /* 0x0000002d250b7291 */ /* 0x000fe2000f8e183f */
[----:B------:R-:W-:-:S05]  /*e5f0*/  IMAD.U32 R0, RZ, RZ, UR36 ;  /* 0x00000024ff007e24 */ /* 0x000fca000f8e00ff */
[----:B------:R-:W-:-:S04]  /*e600*/  SHF.L.U32 R0, R0, 0x1f, RZ ;  /* 0x0000001f00007819 */ /* 0x000fc800000006ff */
[----:B------:R0:W1:Y:S01]  /*e610*/  SYNCS.PHASECHK.TRANS64.TRYWAIT P1, [UR11+0x19c50], R0 ;  /* 0x019c5000ff0075a7 */ /* 0x000062000802014b */
[----:B------:R-:W-:Y:S05]  /*e620*/  @!P0 BRA `(.L_x_745) ;  /* 0x0000000000048947 */ /* 0x000fea0003800000 */
[----:B------:R-:W-:Y:S01]  /*e630*/  BPT.TRAP 0x1 ;  /* 0x000000040000795c */ /* 0x000fe20000300000 */
.L_x_745:
[----:B-1----:R-:W-:Y:S05]  /*e640*/  @P1 BRA `(.L_x_746) ;  /* 0x0000000000081947 */ /* 0x002fea0003800000 */
[----:B------:R-:W1:Y:S02]  /*e650*/  SYNCS.PHASECHK.TRANS64.TRYWAIT P1, [UR11+0x19c50], R0 ;  /* 0x019c5000ff0075a7 */ /* 0x000e64000802014b */
[----:B-1----:R-:W-:Y:S05]  /*e660*/  @!P1 BRA `(.L_x_747) ;  /* 0x00000068005c9947 */ /* 0x002fea0003800000 */
.L_x_746:
[----:B------:R-:W-:Y:S01]  /*e670*/  UIADD3 UR45, UR45, 0x3000, URZ ;  /* 0x000030002d2d7890 */ /* 0x000fe2000fffe03f */
[----:B------:R-:W-:Y:S01]  /*e680*/  WARPGROUP.ARRIVE ;  /* 0x00000000000079c5 */ /* 0x000fe20000000000 */
[----:B------:R-:W-:Y:S01]  /*e690*/  UMOV UR15, 0x40000040 ;  /* 0x40000040000f7882 */ /* 0x000fe20000000000 */
[----:B------:R-:W-:Y:S01]  /*e6a0*/  ULDC.64 UR4, c[0x0][0x9a0] ;  /* 0x0002680000047ab9 */ /* 0x000fe20000000a00 */
[----:B------:R-:W-:Y:S01]  /*e6b0*/  USHF.R.U32.HI UR45, URZ, 0x4, UR45 ;  /* 0x000000043f2d7899 */ /* 0x000fe2000801162d */
[----:B-1----:R-:W-:Y:S01]  /*e6c0*/  IMAD.MOV.U32 R7, RZ, RZ, 0x3f800000 ;  /* 0x3f800000ff077424 */ /* 0x002fe200078e00ff */
[----:B------:R-:W-:Y:S02]  /*e6d0*/  UISETP.NE.U32.AND UP0, UPT, UR4, URZ, UPT ;  /* 0x0000003f0400728c */ /* 0x000fe4000bf05070 */
[----:B------:R-:W-:Y:S02]  /*e6e0*/  ULOP3.LUT UR45, UR45, 0x3fff, URZ, 0xc0, !UPT ;  /* 0x00003fff2d2d7892 */ /* 0x000fe4000f8ec03f */
[----:B------:R-:W-:-:S02]  /*e6f0*/  UISETP.NE.AND.EX UP0, UPT, UR5, URZ, UPT, UP0 ;  /* 0x0000003f0500728c */ /* 0x000fc4000bf05300 */
[----:B------:R-:W-:-:S04]  /*e700*/  ULOP3.LUT UR14, UR45, 0x10000, URZ, 0xfc, !UPT ;  /* 0x000100002d0e7892 */ /* 0x000fc8000f8efc3f */
[----:B------:R-:W-:Y:S01]  /*e710*/  UIMAD UR14, UR37, 0x300, UR14 ;  /* 0x00000300250e78a4 */ /* 0x000fe2000f8e020e */
[----:B------:R-:W-:-:S04]  /*e720*/  PLOP3.LUT P1, PT, PT, PT, UP0, 0x80, 0x0 ;  /* 0x000000000000781c */ /* 0x000fc80003f2f008 */
[----:B------:R-:W-:Y:S01]  /*e730*/  @UP0 USHF.R.S32.HI UR8, URZ, 0x1f, UR39 ;  /* 0x0000001f3f080899 */ /* 0x000fe20008011427 */
[----:B------:R-:W-:Y:S01]  /*e740*/  @UP0 ULDC.64 UR12, c[0x0][0x9c8] ;  /* 0x00027200000c0ab9 */ /* 0x000fe20000000a00 */
[----:B------:R-:W-:Y:S02]  /*e750*/  @UP0 USHF.R.S32.HI UR9, URZ, 0x1f, UR41 ;  /* 0x0000001f3f090899 */ /* 0x000fe40008011429 */
[----:B------:R-:W-:Y:S01]  /*e760*/  QGMMA.64x96x32.F32.E4M3.E4M3 R88, R148, gdesc[UR12], R88, gsb0 ;  /* 0x0160000c94587df3 */ /* 0x000fe20008000858 */
[----:B------:R-:W-:Y:S02]  /*e770*/  @UP0 UIMAD UR8, UR8, UR12, URZ ;  /* 0x0000000c080802a4 */ /* 0x000fe4000f8e023f */
[----:B------:R-:W-:Y:S02]  /*e780*/  @UP0 UIMAD.WIDE.U32 UR6, UR39, UR12, URZ ;  /* 0x0000000c270602a5 */ /* 0x000fe4000f8e003f */
[----:B------:R-:W-:-:S03]  /*e790*/  @UP0 UIMAD UR8, UR39, UR13, UR8 ;  /* 0x0000000d270802a4 */ /* 0x000fc6000f8e0208 */
[----:B------:R-:W-:Y:S01]  /*e7a0*/  @UP0 ULDC.64 UR12, c[0x0][0x9d0] ;  /* 0x00027400000c0ab9 */ /* 0x000fe20000000a00 */
[----:B------:R-:W-:Y:S02]  /*e7b0*/  @UP0 UIADD3 UR7, UR7, UR8, URZ ;  /* 0x0000000807070290 */ /* 0x000fe4000fffe03f */
[----:B------:R-:W-:Y:S02]  /*e7c0*/  @UP0 UIMAD UR9, UR9, UR12, URZ ;  /* 0x0000000c090902a4 */ /* 0x000fe4000f8e023f */
[----:B------:R-:W-:Y:S02]  /*e7d0*/  @UP0 UIMAD.WIDE.U32 UR6, UR41, UR12, UR6 ;  /* 0x0000000c290602a5 */ /* 0x000fe4000f8e0006 */
[----:B------:R-:W-:Y:S02]  /*e7e0*/  @UP0 UIMAD UR9, UR41, UR13, UR9 ;  /* 0x0000000d290902a4 */ /* 0x000fe4000f8e0209 */
[----:B------:R-:W-:Y:S02]  /*e7f0*/  @UP0 ULEA UR4, UP1, UR6, UR4, 0x2 ;  /* 0x0000000406040291 */ /* 0x000fe4000f82103f */
[----:B------:R-:W-:-:S04]  /*e800*/  @UP0 UIADD3 UR7, UR7, UR9, URZ ;  /* 0x0000000907070290 */ /* 0x000fc8000fffe03f */
[----:B------:R-:W-:Y:S01]  /*e810*/  @UP0 ULEA.HI.X UR5, UR6, UR5, UR7, 0x2, UP1 ;  /* 0x0000000506050291 */ /* 0x000fe200088f1407 */
[----:B------:R-:W-:-:S05]  /*e820*/  IMAD.U32 R8, RZ, RZ, UR4 ;  /* 0x00000004ff087e24 */ /* 0x000fca000f8e00ff */
[----:B------:R-:W-:-:S05]  /*e830*/  IMAD.U32 R9, RZ, RZ, UR5 ;  /* 0x00000005ff097e24 */ /* 0x000fca000f8e00ff */
[----:B------:R1:W2:Y:S01]  /*e840*/  @P1 LDG.E R7, desc[UR46][R8.64] ;  /* 0x0000002e08071981 */ /* 0x0002a2000c1e1900 */
[----:B------:R-:W-:Y:S01]  /*e850*/  UIADD3 UR4, UR14, 0x2, URZ ;  /* 0x000000020e047890 */ /* 0x000fe2000fffe03f */
[----:B------:R-:W-:-:S06]  /*e860*/  UMOV UR7, 0x40000040 ;  /* 0x4000004000077882 */ /* 0x000fcc0000000000 */
[----:B------:R-:W-:Y:S01]  /*e870*/  UMOV UR6, UR4 ;  /* 0x0000000400067c82 */ /* 0x000fe20008000000 */
[----:B------:R-:W-:Y:S02]  /*e880*/  WARPGROUP.DEPBAR.LE gsb0, 0x0 ;  /* 0x00008000000079c5 */ /* 0x000fe40000010000 */
[----:B------:R-:W-:-:S06]  /*e890*/  WARPGROUP.ARRIVE ;  /* 0x00000000000079c5 */ /* 0x000fcc0000000000 */
[----:B------:R-:W-:Y:S01]  /*e8a0*/  QGMMA.64x96x32.F32.E4M3.E4M3 R88, R144, gdesc[UR4], R88, gsb0 ;  /* 0x0160000490587df3 */ /* 0x000fe20008000858 */
[----:B------:R-:W-:Y:S01]  /*e8b0*/  UIADD3 UR4, UR14, 0x4, URZ ;  /* 0x000000040e047890 */ /* 0x000fe2000fffe03f */
[----:B------:R-:W-:-:S06]  /*e8c0*/  UMOV UR7, 0x40000040 ;  /* 0x4000004000077882 */ /* 0x000fcc0000000000 */
[----:B------:R-:W-:Y:S01]  /*e8d0*/  UMOV UR6, UR4 ;  /* 0x0000000400067c82 */ /* 0x000fe20008000000 */
[----:B------:R-:W3:Y:S01]  /*e8e0*/  SHFL.BFLY PT, R11, R4, 0x2, 0x1f ;  /* 0x0c401f00040b7f89 */ /* 0x000ee200000e0000 */
[----:B------:R-:W-:-:S03]  /*e8f0*/  UIADD3 UR14, UR14, 0x6, URZ ;  /* 0x000000060e0e7890 */ /* 0x000fc6000fffe03f */
[----:B------:R-:W4:Y:S01]  /*e900*/  SHFL.BFLY PT, R2, R3, 0x2, 0x1f ;  /* 0x0c401f0003027f89 */ /* 0x000f2200000e0000 */
[----:B------:R-:W-:Y:S01]  /*e910*/  UMOV UR15, 0x40000040 ;  /* 0x40000040000f7882 */ /* 0x000fe20000000000 */
[----:B------:R-:W-:Y:S02]  /*e920*/  WARPGROUP.DEPBAR.LE gsb0, 0x0 ;  /* 0x00008000000079c5 */ /* 0x000fe40000010000 */
[----:B------:R-:W-:-:S06]  /*e930*/  WARPGROUP.ARRIVE ;  /* 0x00000000000079c5 */ /* 0x000fcc0000000000 */
[----:B------:R-:W-:Y:S01]  /*e940*/  QGMMA.64x96x32.F32.E4M3.E4M3 R88, R140, gdesc[UR4], R88, gsb0 ;  /* 0x016000048c587df3 */ /* 0x000fe20008000858 */
[----:B---3--:R-:W-:-:S01]  /*e950*/  FADD.FTZ R11, R11, R4 ;  /* 0x000000040b0b7221 */ /* 0x008fc20000010000 */
[----:B----4-:R-:W-:-:S04]  /*e960*/  FADD.FTZ R2, R2, R3 ;  /* 0x0000000302027221 */ /* 0x010fc80000010000 */
[----:B0-----:R-:W0:Y:S04]  /*e970*/  SHFL.BFLY PT, R0, R11, 0x1, 0x1f ;  /* 0x0c201f000b007f89 */ /* 0x001e2800000e0000 */
[----:B-1----:R-:W1:Y:S01]  /*e980*/  SHFL.BFLY PT, R9, R2, 0x1, 0x1f ;  /* 0x0c201f0002097f89 */ /* 0x002e6200000e0000 */
[----:B------:R-:W-:Y:S02]  /*e990*/  IMAD.MOV.U32 R4, RZ, RZ, RZ ;  /* 0x000000ffff047224 */ /* 0x000fe400078e00ff */
[----:B0-----:R-:W-:Y:S01]  /*e9a0*/  FADD.FTZ R12, R11, R0 ;  /* 0x000000000b0c7221 */ /* 0x001fe20000010000 */
[----:B-1----:R-:W-:-:S04]  /*e9b0*/  FADD.FTZ R13, R2, R9 ;  /* 0x00000009020d7221 */ /* 0x002fc80000010000 */
[C---:B------:R-:W-:Y:S01]  /*e9c0*/  FSETP.NE.FTZ.AND P1, PT, R12.reuse, RZ, PT ;  /* 0x000000ff0c00720b */ /* 0x040fe20003f35000 */
[----:B------:R-:W-:Y:S01]  /*e9d0*/  FMUL.FTZ R8, R12, 0.00390625 ;  /* 0x3b8000000c087820 */ /* 0x000fe20000410000 */
[----:B------:R-:W-:-:S04]  /*e9e0*/  FMUL.FTZ R9, R13, 0.00390625 ;  /* 0x3b8000000d097820 */ /* 0x000fc80000410000 */
[----:B------:R-:W-:Y:S02]  /*e9f0*/  FSETP.NE.FTZ.AND P2, PT, R8, RZ, PT ;  /* 0x000000ff0800720b */ /* 0x000fe40003f55000 */
[----:B------:R-:W-:-:S05]  /*ea00*/  FSETP.NE.FTZ.AND P3, PT, R9, RZ, PT ;  /* 0x000000ff0900720b */ /* 0x000fca0003f75000 */
[----:B------:R-:W-:Y:S01]  /*ea10*/  @P1 MUFU.RCP R4, R12 ;  /* 0x0000000c00041308 */ /* 0x000fe20000001000 */
[----:B------:R-:W-:Y:S02]  /*ea20*/  WARPGROUP.DEPBAR.LE gsb0, 0x0 ;  /* 0x00008000000079c5 */ /* 0x000fe40000010000 */
[----:B------:R-:W-:-:S06]  /*ea30*/  WARPGROUP.ARRIVE ;  /* 0x00000000000079c5 */ /* 0x000fcc0000000000 */
[----:B------:R-:W-:Y:S01]  /*ea40*/  QGMMA.64x96x32.F32.E4M3.E4M3 R88, R136, gdesc[UR12], R88, gsb0 ;  /* 0x0160000c88587df3 */ /* 0x000fe20008000858 */
[----:B------:R-:W-:Y:S01]  /*ea50*/  FSETP.NE.FTZ.AND P1, PT, R13, RZ, PT ;  /* 0x000000ff0d00720b */ /* 0x000fe20003f35000 */
[----:B------:R-:W-:Y:S01]  /*ea60*/  IMAD.MOV.U32 R10, RZ, RZ, RZ ;  /* 0x000000ffff0a7224 */ /* 0x000fe200078e00ff */
[----:B------:R-:W0:Y:S08]  /*ea70*/  @P2 MUFU.LG2 R8, R8 ;  /* 0x0000000800082308 */ /* 0x000e300000000c00 */
[----:B------:R-:W1:Y:S08]  /*ea80*/  @P3 MUFU.LG2 R9, R9 ;  /* 0x0000000900093308 */ /* 0x000e700000000c00 */
[----:B------:R-:W3:Y:S01]  /*ea90*/  @P1 MUFU.RCP R10, R13 ;  /* 0x0000000d000a1308 */ /* 0x000ee20000001000 */
        /* <DEDUP_REMOVED lines=10> */
[-C--:B--2---:R-:W-:Y:S01]  /*eb40*/  FMUL.FTZ R4, R4, R7.reuse ;  /* 0x0000000704047220 */ /* 0x084fe20000410000 */
[----:B---3--:R-:W-:Y:S01]  /*eb50*/  FMUL.FTZ R3, R10, R7 ;  /* 0x000000070a037220 */ /* 0x008fe20000410000 */
[----:B------:R-:W-:-:S02]  /*eb60*/  WARPGROUP.DEPBAR.LE gsb0, 0x0 ;  /* 0x00008000000079c5 */ /* 0x000fc40000010000 */
[----:B------:R-:W-:Y:S05]  /*eb70*/  @!P0 BRA `(.L_x_748) ;  /* 0x0000000000048947 */ /* 0x000fea0003800000 */
[----:B------:R-:W-:Y:S01]  /*eb80*/  BPT.TRAP 0x1 ;  /* 0x000000040000795c */ /* 0x000fe20000300000 */
.L_x_748:
[----:B------:R-:W-:Y:S01]  /*eb90*/  UIADD3 UR4, UR11, 0x19c60, URZ ;  /* 0x00019c600b047890 */ /* 0x000fe2000fffe03f */
[-C--:B------:R-:W-:Y:S01]  /*eba0*/  FMUL.FTZ R35, R88, R4.reuse ;  /* 0x0000000458237220 */ /* 0x080fe20000410000 */
[----:B------:R-:W-:Y:S01]  /*ebb0*/  UIADD3 UR37, UR37, 0x1, URZ ;  /* 0x0000000125257890 */ /* 0x000fe2000fffe03f */
[-C--:B------:R-:W-:Y:S01]  /*ebc0*/  FMUL.FTZ R34, R89, R4.reuse ;  /* 0x0000000459227220 */ /* 0x080fe20000410000 */
[----:B------:R-:W-:Y:S01]  /*ebd0*/  UPRMT UR4, UR44, 0x654, UR4 ;  /* 0x000006542c047896 */ /* 0x000fe20008000004 */
[-C--:B------:R-:W-:Y:S01]  /*ebe0*/  FMUL.FTZ R92, R92, R4.reuse ;  /* 0x000000045c5c7220 */ /* 0x080fe20000410000 */
[----:B------:R-:W-:Y:S01]  /*ebf0*/  UISETP.NE.AND UP0, UPT, UR37, 0x2, UPT ;  /* 0x000000022500788c */ /* 0x000fe2000bf05270 */
[-C--:B------:R-:W-:Y:S01]  /*ec00*/  FMUL.FTZ R93, R93, R4.reuse ;  /* 0x000000045d5d7220 */ /* 0x080fe20000410000 */
[-C--:B------:R-:W-:Y:S01]  /*ec10*/  FMUL.FTZ R31, R96, R4.reuse ;  /* 0x00000004601f7220 */ /* 0x080fe20000410000 */
[-C--:B------:R-:W-:Y:S01]  /*ec20*/  FMUL.FTZ R30, R97, R4.reuse ;  /* 0x00000004611e7220 */ /* 0x080fe20000410000 */
[-C--:B------:R-:W-:Y:S01]  /*ec30*/  FMUL.FTZ R100, R100, R4.reuse ;  /* 0x0000000464647220 */ /* 0x080fe20000410000 */
[-C--:B------:R-:W-:Y:S01]  /*ec40*/  FMUL.FTZ R101, R101, R4.reuse ;  /* 0x0000000465657220 */ /* 0x080fe20000410000 */
[-C--:B------:R-:W-:Y:S01]  /*ec50*/  FMUL.FTZ R27, R104, R4.reuse ;  /* 0x00000004681b7220 */ /* 0x080fe20000410000 */
[----:B------:R-:W-:Y:S01]  /*ec60*/  SYNCS.ARRIVE.TRANS64.RED.A1T0 RZ, [UR4], RZ ;  /* 0x000000ffffff79a7 */ /* 0x000fe20008100404 */
        /* <DEDUP_REMOVED lines=43> */
[----:B------:R-:W-:-:S12]  /*ef20*/  ULOP3.LUT UR36, UR36, UR4, URZ, 0x3c, !UPT ;  /* 0x0000000424247292 */ /* 0x000fd8000f8e3c3f */
.L_x_674:
[----:B------:R-:W0:Y:S01]  /*ef30*/  S2R R4, SR_CgaCtaId ;  /* 0x0000000000047919 */ /* 0x000e220000008800 */
[----:B------:R-:W-:Y:S01]  /*ef40*/  MOV R3, 0x400 ;  /* 0x0000040000037802 */ /* 0x000fe20000000f00 */
[----:B------:R-:W-:Y:S01]  /*ef50*/  BSSY B0, `(.L_x_749) ;  /* 0x00001c7000007945 */ /* 0x000fe20003800000 */
[----:B------:R-:W-:Y:S02]  /*ef60*/  BAR.SYNC.DEFER_BLOCKING 0x5, 0x200 ;  /* 0x0148000000007b1d */ /* 0x000fe40000010000 */
[----:B0-----:R-:W-:-:S05]  /*ef70*/  LEA R3, R4, R3, 0x18 ;  /* 0x0000000304037211 */ /* 0x001fca00078ec0ff */
[----:B------:R-:W0:Y:S02]  /*ef80*/  LDS R4, [R3+0x19cd0] ;  /* 0x019cd00003047984 */ /* 0x000e240000000800 */
[----:B0-----:R-:W-:Y:S01]  /*ef90*/  R2UR UR4, R4 ;  /* 0x00000000040472ca */ /* 0x001fe200000e0000 */
[----:B------:R-:W-:Y:S06]  /*efa0*/  BAR.ARV 0x4, 0x200 ;  /* 0x0108000000007b1d */ /* 0x000fec0000002000 */
[----:B------:R-:W-:Y:S08]  /*efb0*/  @P0 BRA `(.L_x_750) ;  /* 0x0000001400040947 */ /* 0x000ff00003800000 */
[----:B------:R-:W0:Y:S01]  /*efc0*/  S2R R36, SR_TID.X ;  /* 0x0000000000247919 */ /* 0x000e220000002100 */
[----:B------:R-:W-:Y:S01]  /*efd0*/  ULDC.64 UR6, c[0x4][0x38] ;  /* 0x01000e0000067ab9 */ /* 0x000fe20000000a00 */
[----:B------:R-:W1:Y:S01]  /*efe0*/  LDC R48, c[0x0][0xbe8] ;  /* 0x0002fa00ff307b82 */ /* 0x000e620000000800 */
[----:B------:R-:W2:Y:S01]  /*eff0*/  S2R R38, SR_SWINHI ;  /* 0x0000000000267919 */ /* 0x000ea20000002f00 */
[----:B------:R-:W-:Y:S02]  /*f000*/  F2FP.BF16.F32.PACK_AB R132, R132, R9 ;  /* 0x000000098484723e */ /* 0x000fe400000010ff */
[----:B------:R-:W-:Y:S02]  /*f010*/  F2FP.BF16.F32.PACK_AB R133, R133, R8 ;  /* 0x000000088585723e */ /* 0x000fe400000010ff */
[----:B------:R-:W-:Y:S02]  /*f020*/  F2FP.BF16.F32.PACK_AB R31, R100, R31 ;  /* 0x0000001f641f723e */ /* 0x000fe400000010ff */
[----:B------:R-:W-:-:S02]  /*f030*/  F2FP.BF16.F32.PACK_AB R30, R101, R30 ;  /* 0x0000001e651e723e */ /* 0x000fc400000010ff */
[----:B------:R-:W-:Y:S02]  /*f040*/  F2FP.BF16.F32.PACK_AB R33, R94, R33 ;  /* 0x000000215e21723e */ /* 0x000fe400000010ff */
[----:B------:R-:W-:Y:S02]  /*f050*/  F2FP.BF16.F32.PACK_AB R32, R95, R32 ;  /* 0x000000205f20723e */ /* 0x000fe400000010ff */
[----:B------:R-:W-:Y:S02]  /*f060*/  F2FP.BF16.F32.PACK_AB R29, R102, R29 ;  /* 0x0000001d661d723e */ /* 0x000fe400000010ff */
[----:B------:R-:W-:Y:S02]  /*f070*/  F2FP.BF16.F32.PACK_AB R28, R103, R28 ;  /* 0x0000001c671c723e */ /* 0x000fe400000010ff */
[----:B------:R-:W-:Y:S02]  /*f080*/  F2FP.BF16.F32.PACK_AB R21, R116, R21 ;  /* 0x000000157415723e */ /* 0x000fe400000010ff */
[----:B------:R-:W-:-:S02]  /*f090*/  F2FP.BF16.F32.PACK_AB R20, R117, R20 ;  /* 0x000000147514723e */ /* 0x000fc400000010ff */
[----:B------:R-:W-:Y:S02]  /*f0a0*/  F2FP.BF16.F32.PACK_AB R27, R108, R27 ;  /* 0x0000001b6c1b723e */ /* 0x000fe400000010ff */
[----:B------:R-:W-:Y:S02]  /*f0b0*/  F2FP.BF16.F32.PACK_AB R25, R110, R25 ;  /* 0x000000196e19723e */ /* 0x000fe400000010ff */
[----:B------:R-:W-:Y:S02]  /*f0c0*/  F2FP.BF16.F32.PACK_AB R26, R109, R26 ;  /* 0x0000001a6d1a723e */ /* 0x000fe400000010ff */
[----:B------:R-:W-:Y:S01]  /*f0d0*/  F2FP.BF16.F32.PACK_AB R24, R111, R24 ;  /* 0x000000186f18723e */ /* 0x000fe200000010ff */
[----:B0-----:R-:W-:Y:S01]  /*f0e0*/  IMAD.SHL.U32 R4, R36, 0x4, RZ ;  /* 0x0000000424047824 */ /* 0x001fe200078e00ff */
[----:B------:R-:W-:Y:S02]  /*f0f0*/  F2FP.BF16.F32.PACK_AB R15, R118, R15 ;  /* 0x0000000f760f723e */ /* 0x000fe400000010ff */
[----:B------:R-:W-:-:S02]  /*f100*/  F2FP.BF16.F32.PACK_AB R14, R119, R14 ;  /* 0x0000000e770e723e */ /* 0x000fc400000010ff */
[----:B------:R-:W-:Y:S02]  /*f110*/  F2FP.BF16.F32.PACK_AB R13, R124, R13 ;  /* 0x0000000d7c0d723e */ /* 0x000fe400000010ff */
[----:B------:R-:W-:Y:S02]  /*f120*/  F2FP.BF16.F32.PACK_AB R11, R126, R11 ;  /* 0x0000000b7e0b723e */ /* 0x000fe400000010ff */
[----:B------:R-:W-:Y:S02]  /*f130*/  F2FP.BF16.F32.PACK_AB R12, R125, R12 ;  /* 0x0000000c7d0c723e */ /* 0x000fe400000010ff */
[----:B------:R-:W-:Y:S01]  /*f140*/  F2FP.BF16.F32.PACK_AB R10, R127, R10 ;  /* 0x0000000a7f0a723e */ /* 0x000fe200000010ff */
[----:B------:R-:W-:Y:S01]  /*f150*/  USHF.R.S32.HI UR12, URZ, 0x1f, UR41 ;  /* 0x0000001f3f0c7899 */ /* 0x000fe20008011429 */
[----:B------:R-:W-:Y:S01]  /*f160*/  LOP3.LUT R4, R4, 0xc, RZ, 0xc0, !PT ;  /* 0x0000000c04047812 */ /* 0x000fe200078ec0ff */
[----:B------:R-:W-:Y:S01]  /*f170*/  ULDC.64 UR8, c[0x0][0xb90] ;  /* 0x0002e40000087ab9 */ /* 0x000fe20000000a00 */
[----:B------:R-:W-:-:S02]  /*f180*/  F2FP.BF16.F32.PACK_AB R7, R134, R7 ;  /* 0x000000078607723e */ /* 0x000fc400000010ff */
[----:B------:R-:W-:Y:S02]  /*f190*/  F2FP.BF16.F32.PACK_AB R6, R135, R6 ;  /* 0x000000068706723e */ /* 0x000fe400000010ff */
[----:B------:R-:W-:Y:S02]  /*f1a0*/  F2FP.BF16.F32.PACK_AB R35, R92, R35 ;  /* 0x000000235c23723e */ /* 0x000fe400000010ff */
[----:B------:R-:W-:Y:S01]  /*f1b0*/  F2FP.BF16.F32.PACK_AB R34, R93, R34 ;  /* 0x000000225d22723e */ /* 0x000fe200000010ff */
[----:B------:R-:W-:Y:S01]  /*f1c0*/  USHF.R.S32.HI UR13, URZ, 0x1f, UR39 ;  /* 0x0000001f3f0d7899 */ /* 0x000fe20008011427 */
[----:B------:R-:W-:Y:S01]  /*f1d0*/  BAR.SYNC.DEFER_BLOCKING 0x1, 0x180 ;  /* 0x0046000000007b1d */ /* 0x000fe20000010000 */
[----:B------:R-:W-:-:S05]  /*f1e0*/  IADD3 R4, P0, R4, UR6, RZ ;  /* 0x0000000604047c10 */ /* 0x000fca000ff1e0ff */
[----:B------:R-:W-:Y:S01]  /*f1f0*/  IMAD.X R5, RZ, RZ, UR7, P0 ;  /* 0x00000007ff057e24 */ /* 0x000fe200080e06ff */
[----:B------:R-:W-:-:S04]  /*f200*/  ULDC.64 UR10, c[0x0][0xb98] ;  /* 0x0002e600000a7ab9 */ /* 0x000fc80000000a00 */
[----:B------:R0:W3:Y:S01]  /*f210*/  LDG.E.CONSTANT R4, desc[UR46][R4.64] ;  /* 0x0000002e04047981 */ /* 0x0000e2000c1e9900 */
[----:B------:R-:W-:Y:S02]  /*f220*/  MOV R8, R3 ;  /* 0x0000000300087202 */ /* 0x000fe40000000f00 */
[----:B--2---:R-:W-:Y:S01]  /*f230*/  MOV R9, R38 ;  /* 0x0000002600097202 */ /* 0x004fe20000000f00 */
[----:B------:R-:W-:Y:S02]  /*f240*/  UIMAD UR5, UR12, UR8, URZ ;  /* 0x000000080c0572a4 */ /* 0x000fe4000f8e023f */
[----:B------:R-:W-:Y:S02]  /*f250*/  UIMAD.WIDE.U32 UR6, UR41, UR8, URZ ;  /* 0x00000008290672a5 */ /* 0x000fe4000f8e003f */
[----:B------:R-:W-:Y:S02]  /*f260*/  UIMAD UR5, UR41, UR9, UR5 ;  /* 0x00000009290572a4 */ /* 0x000fe4000f8e0205 */
[----:B------:R-:W-:Y:S01]  /*f270*/  UIMAD UR8, UR13, UR10, URZ ;  /* 0x0000000a0d0872a4 */ /* 0x000fe2000f8e023f */
[----:B0-----:R-:W-:Y:S01]  /*f280*/  LOP3.LUT P0, R5, R36, 0x3, RZ, 0xc0, !PT ;  /* 0x0000000324057812 */ /* 0x001fe2000780c0ff */
[----:B------:R-:W-:-:S02]  /*f290*/  UIADD3 UR7, UR7, UR5, URZ ;  /* 0x0000000507077290 */ /* 0x000fc4000fffe03f */
[----:B------:R-:W-:Y:S01]  /*f2a0*/  UIMAD UR8, UR39, UR11, UR8 ;  /* 0x0000000b270872a4 */ /* 0x000fe2000f8e0208 */
[----:B------:R-:W-:Y:S01]  /*f2b0*/  ISETP.EQ.OR P0, PT, R5, 0x3, !P0 ;  /* 0x000000030500780c */ /* 0x000fe20004702670 */
[----:B------:R-:W-:Y:S01]  /*f2c0*/  UIMAD.WIDE.U32 UR6, UR39, UR10, UR6 ;  /* 0x0000000a270672a5 */ /* 0x000fe2000f8e0006 */
[----:B------:R-:W-:Y:S02]  /*f2d0*/  ULDC UR5, c[0x0][0xa88] ;  /* 0x0002a20000057ab9 */ /* 0x000fe40000000800 */
[----:B------:R-:W-:Y:S01]  /*f2e0*/  SEL R45, R31, R30, P0 ;  /* 0x0000001e1f2d7207 */ /* 0x000fe20000000000 */
[----:B------:R-:W-:Y:S01]  /*f2f0*/  ULDC.64 UR10, c[0x0][0xaf0] ;  /* 0x0002bc00000a7ab9 */ /* 0x000fe20000000a00 */
[----:B------:R-:W-:Y:S01]  /*f300*/  SEL R5, R30, R31, P0 ;  /* 0x0000001f1e057207 */ /* 0x000fe20000000000 */
[----:B------:R-:W-:Y:S01]  /*f310*/  IMAD.WIDE R30, R157, 0x2, R8 ;  /* 0x000000029d1e7825 */ /* 0x000fe200078e0208 */
[----:B------:R-:W-:Y:S02]  /*f320*/  SEL R55, R33, R32, P0 ;  /* 0x0000002021377207 */ /* 0x000fe40000000000 */
[----:B------:R-:W-:-:S02]  /*f330*/  SEL R57, R32, R33, P0 ;  /* 0x0000002120397207 */ /* 0x000fc40000000000 */
[----:B------:R-:W-:Y:S02]  /*f340*/  IADD3 R33, P2, R30, 0x6000, RZ ;  /* 0x000060001e217810 */ /* 0x000fe40007f5e0ff */
[----:B------:R-:W-:Y:S02]  /*f350*/  SEL R59, R29, R28, P0 ;  /* 0x0000001c1d3b7207 */ /* 0x000fe40000000000 */
[----:B------:R-:W-:Y:S01]  /*f360*/  SEL R61, R28, R29, P0 ;  /* 0x0000001d1c3d7207 */ /* 0x000fe20000000000 */
[----:B------:R-:W-:Y:S01]  /*f370*/  IMAD.X R29, RZ, RZ, R31, P2 ;  /* 0x000000ffff1d7224 */ /* 0x000fe200010e061f */
[----:B-1----:R-:W-:Y:S02]  /*f380*/  ISETP.NE.AND P2, PT, R48, 0x1, PT ;  /* 0x000000013000780c */ /* 0x002fe40003f45270 */
[----:B------:R-:W-:Y:S02]  /*f390*/  SEL R49, R21, R20, P0 ;  /* 0x0000001415317207 */ /* 0x000fe40000000000 */
[----:B------:R-:W-:-:S02]  /*f3a0*/  SEL R37, R20, R21, P0 ;  /* 0x0000001514257207 */ /* 0x000fc40000000000 */
[----:B------:R-:W-:Y:S02]  /*f3b0*/  IADD3 R21, P1, R30, 0x6020, RZ ;  /* 0x000060201e157810 */ /* 0x000fe40007f3e0ff */
[----:B------:R-:W-:Y:S02]  /*f3c0*/  SEL R47, R27, R26, P0 ;  /* 0x0000001a1b2f7207 */ /* 0x000fe40000000000 */
[----:B------:R-:W-:Y:S02]  /*f3d0*/  SEL R36, R26, R27, P0 ;  /* 0x0000001b1a247207 */ /* 0x000fe40000000000 */
[----:B------:R-:W-:Y:S01]  /*f3e0*/  SEL R63, R25, R24, P0 ;  /* 0x00000018193f7207 */ /* 0x000fe20000000000 */
[----:B------:R-:W0:Y:S01]  /*f3f0*/  @P2 LDC R40, c[0x0][0xbec] ;  /* 0x0002fb00ff282b82 */ /* 0x000e220000000800 */
[----:B------:R-:W-:Y:S02]  /*f400*/  SEL R65, R24, R25, P0 ;  /* 0x0000001918417207 */ /* 0x000fe40000000000 */
[----:B------:R-:W-:-:S02]  /*f410*/  SEL R67, R15, R14, P0 ;  /* 0x0000000e0f437207 */ /* 0x000fc40000000000 */
[----:B------:R-:W-:Y:S01]  /*f420*/  SEL R69, R14, R15, P0 ;  /* 0x0000000f0e457207 */ /* 0x000fe20000000000 */
[----:B------:R-:W-:Y:S01]  /*f430*/  IMAD.X R15, RZ, RZ, R31, P1 ;  /* 0x000000ffff0f7224 */ /* 0x000fe200008e061f */
[----:B------:R-:W-:Y:S01]  /*f440*/  LOP3.LUT R14, R21, 0x180, RZ, 0xc0, !PT ;  /* 0x00000180150e7812 */ /* 0x000fe200078ec0ff */
[----:B------:R-:W1:Y:S01]  /*f450*/  @P2 LDC R42, c[0x0][0xbf0] ;  /* 0x0002fc00ff2a2b82 */ /* 0x000e620000000800 */
[C---:B------:R-:W-:Y:S02]  /*f460*/  IADD3 R27, P3, R30.reuse, 0x3020, RZ ;  /* 0x000030201e1b7810 */ /* 0x040fe40007f7e0ff */
[----:B------:R-:W-:Y:S02]  /*f470*/  IADD3 R25, P4, R30, 0x3000, RZ ;  /* 0x000030001e197810 */ /* 0x000fe40007f9e0ff */
[----:B------:R-:W-:Y:S02]  /*f480*/  SEL R51, R13, R12, P0 ;  /* 0x0000000c0d337207 */ /* 0x000fe40000000000 */
[----:B------:R-:W-:Y:S01]  /*f490*/  SEL R38, R12, R13, P0 ;  /* 0x0000000d0c267207 */ /* 0x000fe20000000000 */
[----:B------:R-:W-:Y:S01]  /*f4a0*/  IMAD R13, R153, 0x20, R19 ;  /* 0x00000020990d7824 */ /* 0x000fe200078e0213 */
[----:B------:R-:W-:-:S02]  /*f4b0*/  SEL R71, R11, R10, P0 ;  /* 0x0000000a0b477207 */ /* 0x000fc40000000000 */
[----:B------:R-:W-:Y:S01]  /*f4c0*/  SEL R73, R10, R11, P0 ;  /* 0x0000000b0a497207 */ /* 0x000fe20000000000 */
[----:B------:R-:W-:Y:S01]  /*f4d0*/  IMAD.WIDE R8, R13, 0x2, R8 ;  /* 0x000000020d087825 */ /* 0x000fe200078e0208 */
[----:B------:R-:W-:Y:S02]  /*f4e0*/  SHF.R.U64 R14, R14, 0x3, RZ ;  /* 0x000000030e0e7819 */ /* 0x000fe400000012ff */
[----:B------:R-:W-:Y:S01]  /*f4f0*/  LOP3.LUT R12, R27, 0x180, RZ, 0xc0, !PT ;  /* 0x000001801b0c7812 */ /* 0x000fe200078ec0ff */
[--C-:B------:R-:W-:Y:S01]  /*f500*/  IMAD.X R13, RZ, RZ, R31.reuse, P3 ;  /* 0x000000ffff0d7224 */ /* 0x100fe200018e061f */
[----:B------:R-:W-:Y:S01]  /*f510*/  LOP3.LUT R10, R25, 0x180, RZ, 0xc0, !PT ;  /* 0x00000180190a7812 */ /* 0x000fe200078ec0ff */
[----:B------:R-:W-:Y:S01]  /*f520*/  IMAD.X R11, RZ, RZ, R31, P4 ;  /* 0x000000ffff0b7224 */ /* 0x000fe200020e061f */
[----:B------:R-:W-:Y:S02]  /*f530*/  LOP3.LUT R14, R14, R21, RZ, 0x3c, !PT ;  /* 0x000000150e0e7212 */ /* 0x000fe400078e3cff */
[----:B------:R-:W-:-:S02]  /*f540*/  LOP3.LUT R20, R33, 0x180, RZ, 0xc0, !PT ;  /* 0x0000018021147812 */ /* 0x000fc400078ec0ff */
[----:B------:R-:W-:Y:S02]  /*f550*/  SHF.R.U64 R12, R12, 0x3, RZ ;  /* 0x000000030c0c7819 */ /* 0x000fe400000012ff */
[----:B------:R-:W-:Y:S02]  /*f560*/  SHF.R.U64 R10, R10, 0x3, RZ ;  /* 0x000000030a0a7819 */ /* 0x000fe400000012ff */
[----:B------:R-:W-:Y:S02]  /*f570*/  IADD3 R21, P5, R30, 0x20, RZ ;  /* 0x000000201e157810 */ /* 0x000fe40007fbe0ff */
[----:B------:R-:W-:Y:S02]  /*f580*/  SEL R75, R7, R6, P0 ;  /* 0x00000006074b7207 */ /* 0x000fe40000000000 */
[----:B------:R-:W-:Y:S02]  /*f590*/  SEL R77, R6, R7, P0 ;  /* 0x00000007064d7207 */ /* 0x000fe40000000000 */
[----:B------:R-:W-:-:S02]  /*f5a0*/  LOP3.LUT R7, R30, 0x180, RZ, 0xc0, !PT ;  /* 0x000001801e077812 */ /* 0x000fc400078ec0ff */
[----:B------:R-:W-:Y:S02]  /*f5b0*/  SHF.R.U64 R20, R20, 0x3, RZ ;  /* 0x0000000314147819 */ /* 0x000fe400000012ff */
[----:B------:R-:W-:Y:S02]  /*f5c0*/  LOP3.LUT R12, R12, R27, RZ, 0x3c, !PT ;  /* 0x0000001b0c0c7212 */ /* 0x000fe400078e3cff */
[----:B------:R-:W-:Y:S02]  /*f5d0*/  LOP3.LUT R10, R10, R25, RZ, 0x3c, !PT ;  /* 0x000000190a0a7212 */ /* 0x000fe400078e3cff */
[----:B------:R-:W-:Y:S01]  /*f5e0*/  MOV R64, R14 ;  /* 0x0000000e00407202 */ /* 0x000fe20000000f00 */
[----:B------:R-:W-:Y:S01]  /*f5f0*/  VIADD R15, R17, UR38 ;  /* 0x00000026110f7c36 */ /* 0x000fe20008000000 */
[----:B------:R-:W-:Y:S01]  /*f600*/  SEL R41, R35, R34, P0 ;  /* 0x0000002223297207 */ /* 0x000fe20000000000 */
[----:B------:R-:W-:Y:S01]  /*f610*/  IMAD.U32 R14, RZ, RZ, UR8 ;  /* 0x00000008ff0e7e24 */ /* 0x000fe2000f8e00ff */
[----:B------:R-:W-:Y:S01]  /*f620*/  SEL R43, R34, R35, P0 ;  /* 0x00000023222b7207 */ /* 0x000fe20000000000 */
[----:B------:R-:W-:Y:S01]  /*f630*/  ULDC.64 UR8, c[0x0][0xae8] ;  /* 0x0002ba0000087ab9 */ /* 0x000fe20000000a00 */
[----:B------:R-:W-:-:S02]  /*f640*/  LOP3.LUT R6, R21, 0x180, RZ, 0xc0, !PT ;  /* 0x0000018015067812 */ /* 0x000fc400078ec0ff */
[----:B------:R-:W-:Y:S02]  /*f650*/  IADD3 R35, P1, R8, 0x1800, RZ ;  /* 0x0000180008237810 */ /* 0x000fe40007f3e0ff */
[----:B------:R-:W-:Y:S02]  /*f660*/  SHF.R.U64 R7, R7, 0x3, RZ ;  /* 0x0000000307077819 */ /* 0x000fe400000012ff */
[----:B------:R-:W-:Y:S02]  /*f670*/  LOP3.LUT R28, R20, R33, RZ, 0x3c, !PT ;  /* 0x00000021141c7212 */ /* 0x000fe400078e3cff */
[----:B------:R-:W-:Y:S02]  /*f680*/  MOV R68, R12 ;  /* 0x0000000c00447202 */ /* 0x000fe40000000f00 */
[----:B------:R-:W-:Y:S01]  /*f690*/  MOV R70, R10 ;  /* 0x0000000a00467202 */ /* 0x000fe20000000f00 */
[----:B0-----:R-:W-:Y:S01]  /*f6a0*/  @P2 IMAD.HI.U32 R11, R15, R40, RZ ;  /* 0x000000280f0b2227 */ /* 0x001fe200078e00ff */
[----:B------:R-:W-:-:S02]  /*f6b0*/  SHF.R.U64 R6, R6, 0x3, RZ ;  /* 0x0000000306067819 */ /* 0x000fc400000012ff */
[----:B------:R-:W-:Y:S01]  /*f6c0*/  LOP3.LUT R34, R35, 0x180, RZ, 0xc0, !PT ;  /* 0x0000018023227812 */ /* 0x000fe200078ec0ff */
[----:B------:R-:W-:Y:S01]  /*f6d0*/  IMAD.MOV.U32 R10, RZ, RZ, R15 ;  /* 0x000000ffff0a7224 */ /* 0x000fe200078e000f */
[----:B------:R-:W-:Y:S01]  /*f6e0*/  LOP3.LUT R30, R7, R30, RZ, 0x3c, !PT ;  /* 0x0000001e071e7212 */ /* 0x000fe200078e3cff */
[----:B------:R-:W-:Y:S01]  /*f6f0*/  IMAD.X R7, RZ, RZ, R31, P5 ;  /* 0x000000ffff077224 */ /* 0x000fe200028e061f */
[----:B------:R-:W-:Y:S02]  /*f700*/  MOV R66, R28 ;  /* 0x0000001c00427202 */ /* 0x000fe40000000f00 */
[----:B------:R-:W-:Y:S02]  /*f710*/  LOP3.LUT R6, R6, R21, RZ, 0x3c, !PT ;  /* 0x0000001506067212 */ /* 0x000fe400078e3cff */
[----:B------:R-:W-:Y:S02]  /*f720*/  SHF.R.U64 R34, R34, 0x3, RZ ;  /* 0x0000000322227819 */ /* 0x000fe400000012ff */
[----:B-1----:R-:W-:-:S02]  /*f730*/  @P2 SHF.R.U32.HI R10, RZ, R42, R11 ;  /* 0x0000002aff0a2219 */ /* 0x002fc4000001160b */
[----:B------:R-:W-:Y:S01]  /*f740*/  LOP3.LUT R34, R34, R35, RZ, 0x3c, !PT ;  /* 0x0000002322227212 */ /* 0x000fe200078e3cff */
[----:B------:R-:W-:Y:S01]  /*f750*/  IMAD.X R35, RZ, RZ, R9, P1 ;  /* 0x000000ffff237224 */ /* 0x000fe200008e0609 */
[----:B------:R-:W-:Y:S01]  /*f760*/  MOV R72, R6 ;  /* 0x0000000600487202 */ /* 0x000fe20000000f00 */
[--C-:B------:R-:W-:Y:S01]  /*f770*/  IMAD.MOV R7, RZ, RZ, -R10.reuse ;  /* 0x000000ffff077224 */ /* 0x100fe200078e0a0a */
[----:B------:R-:W-:Y:S02]  /*f780*/  SHF.R.S32.HI R11, RZ, 0x1f, R10 ;  /* 0x0000001fff0b7819 */ /* 0x000fe4000001140a */
[----:B------:R-:W-:Y:S01]  /*f790*/  IADD3 R10, P1, R10, UR6, RZ ;  /* 0x000000060a0a7c10 */ /* 0x000fe2000ff3e0ff */
[----:B------:R-:W-:Y:S01]  /*f7a0*/  IMAD R7, R48, R7, R15 ;  /* 0x0000000730077224 */ /* 0x000fe200078e020f */
[----:B------:R-:W-:Y:S02]  /*f7b0*/  SEL R53, R132, R133, P0 ;  /* 0x0000008584357207 */ /* 0x000fe40000000000 */
[----:B------:R-:W-:-:S02]  /*f7c0*/  SEL R39, R133, R132, P0 ;  /* 0x0000008485277207 */ /* 0x000fc40000000000 */
[----:B------:R-:W-:Y:S01]  /*f7d0*/  IADD3.X R11, R11, UR7, R14, P1, !PT ;  /* 0x000000070b0b7c10 */ /* 0x000fe20008ffe40e */
[----:B------:R-:W-:Y:S01]  /*f7e0*/  ULDC.64 UR6, c[0x0][0xb88] ;  /* 0x0002e20000067ab9 */ /* 0x000fe20000000a00 */
[----:B------:R-:W-:Y:S02]  /*f7f0*/  SHF.R.S32.HI R29, RZ, 0x1f, R7 ;  /* 0x0000001fff1d7819 */ /* 0x000fe40000011407 */
[C---:B------:R-:W-:Y:S01]  /*f800*/  IADD3 R33, P3, R8.reuse, 0x3000, RZ ;  /* 0x0000300008217810 */ /* 0x040fe20007f7e0ff */
[----:B------:R-:W-:Y:S01]  /*f810*/  IMAD.WIDE.U32 R10, R7, UR6, R10 ;  /* 0x00000006070a7c25 */ /* 0x000fe2000f8e000a */
[----:B------:R-:W-:Y:S02]  /*f820*/  IADD3 R27, P4, R8, 0x4800, RZ ;  /* 0x00004800081b7810 */ /* 0x000fe40007f9e0ff */
[----:B------:R-:W-:Y:S02]  /*f830*/  LOP3.LUT R32, R33, 0x180, RZ, 0xc0, !PT ;  /* 0x0000018021207812 */ /* 0x000fe400078ec0ff */
[----:B------:R-:W-:-:S02]  /*f840*/  LOP3.LUT R26, R27, 0x180, RZ, 0xc0, !PT ;  /* 0x000001801b1a7812 */ /* 0x000fc400078ec0ff */
[----:B------:R-:W-:Y:S02]  /*f850*/  SHF.R.U64 R32, R32, 0x3, RZ ;  /* 0x0000000320207819 */ /* 0x000fe400000012ff */
[----:B------:R-:W-:Y:S02]  /*f860*/  SHF.R.U64 R26, R26, 0x3, RZ ;  /* 0x000000031a1a7819 */ /* 0x000fe400000012ff */
[----:B------:R-:W-:Y:S02]  /*f870*/  LOP3.LUT P1, RZ, R154, 0x3, RZ, 0xc0, !PT ;  /* 0x000000039aff7812 */ /* 0x000fe4000782c0ff */
[----:B------:R-:W-:Y:S01]  /*f880*/  LOP3.LUT R32, R32, R33, RZ, 0x3c, !PT ;  /* 0x0000002120207212 */ /* 0x000fe200078e3cff */
[--C-:B------:R-:W-:Y:S01]  /*f890*/  IMAD.X R33, RZ, RZ, R9.reuse, P3 ;  /* 0x000000ffff217224 */ /* 0x100fe200018e0609 */
[----:B------:R-:W-:Y:S01]  /*f8a0*/  LOP3.LUT R26, R26, R27, RZ, 0x3c, !PT ;  /* 0x0000001b1a1a7212 */ /* 0x000fe200078e3cff */
[----:B------:R-:W-:Y:S01]  /*f8b0*/  IMAD.X R27, RZ, RZ, R9, P4 ;  /* 0x000000ffff1b7224 */ /* 0x000fe200020e0609 */
[----:B------:R-:W-:-:S02]  /*f8c0*/  MOV R31, R30 ;  /* 0x0000001e001f7202 */ /* 0x000fc40000000f00 */
[C---:B------:R-:W-:Y:S02]  /*f8d0*/  IADD3 R25, P5, R8.reuse, 0x6000, RZ ;  /* 0x0000600008197810 */ /* 0x040fe40007fbe0ff */
[C---:B------:R-:W-:Y:S02]  /*f8e0*/  IADD3 R79, P6, R8.reuse, 0x7800, RZ ;  /* 0x00007800084f7810 */ /* 0x040fe40007fde0ff */
[----:B------:R-:W-:Y:S02]  /*f8f0*/  LOP3.LUT R24, R25, 0x180, RZ, 0xc0, !PT ;  /* 0x0000018019187812 */ /* 0x000fe400078ec0ff */
[----:B------:R-:W-:Y:S02]  /*f900*/  LOP3.LUT R21, R8, 0x180, RZ, 0xc0, !PT ;  /* 0x0000018008157812 */ /* 0x000fe400078ec0ff */
[----:B------:R-:W-:Y:S02]  /*f910*/  SHF.R.U64 R24, R24, 0x3, RZ ;  /* 0x0000000318187819 */ /* 0x000fe400000012ff */
[----:B------:R-:W-:-:S02]  /*f920*/  LOP3.LUT R20, R79, 0x180, RZ, 0xc0, !PT ;  /* 0x000001804f147812 */ /* 0x000fc400078ec0ff */
[----:B------:R-:W-:Y:S01]  /*f930*/  LOP3.LUT R24, R24, R25, RZ, 0x3c, !PT ;  /* 0x0000001918187212 */ /* 0x000fe200078e3cff */
[--C-:B------:R-:W-:Y:S01]  /*f940*/  IMAD.X R25, RZ, RZ, R9.reuse, P5 ;  /* 0x000000ffff197224 */ /* 0x100fe200028e0609 */
[----:B------:R-:W-:Y:S02]  /*f950*/  SHF.R.U64 R21, R21, 0x3, RZ ;  /* 0x0000000315157819 */ /* 0x000fe400000012ff */
[----:B------:R-:W-:Y:S02]  /*f960*/  SHF.R.U64 R20, R20, 0x3, RZ ;  /* 0x0000000314147819 */ /* 0x000fe400000012ff */
[----:B------:R-:W-:Y:S01]  /*f970*/  LOP3.LUT R8, R21, R8, RZ, 0x3c, !PT ;  /* 0x0000000815087212 */ /* 0x000fe200078e3cff */
[----:B------:R-:W-:Y:S01]  /*f980*/  IMAD.X R21, RZ, RZ, R9, P6 ;  /* 0x000000ffff157224 */ /* 0x000fe200030e0609 */
[----:B------:R-:W-:Y:S02]  /*f990*/  LOP3.LUT R20, R20, R79, RZ, 0x3c, !PT ;  /* 0x0000004f14147212 */ /* 0x000fe400078e3cff */
[----:B---3--:R-:W-:Y:S01]  /*f9a0*/  LOP3.LUT R12, R4, 0x2, RZ, 0x3c, !PT ;  /* 0x00000002040c7812 */ /* 0x008fe200078e3cff */
[----:B------:R-:W-:Y:S04]  /*f9b0*/  SHFL.IDX PT, R55, R55, R4, 0x1c1f ;  /* 0x001c1f0437377589 */ /* 0x000fe800000e0000 */
[----:B------:R-:W-:Y:S04]  /*f9c0*/  SHFL.IDX PT, R28, R57, R12, 0x1c1f ;  /* 0x001c1f0c391c7589 */ /* 0x000fe800000e0000 */
[----:B------:R-:W-:Y:S04]  /*f9d0*/  SHFL.IDX PT, R41, R41, R4, 0x1c1f ;  /* 0x001c1f0429297589 */ /* 0x000fe800000e0000 */
[----:B------:R-:W-:Y:S04]  /*f9e0*/  SHFL.IDX PT, R6, R43, R12, 0x1c1f ;  /* 0x001c1f0c2b067589 */ /* 0x000fe800000e0000 */
[----:B------:R-:W-:Y:S04]  /*f9f0*/  SHFL.IDX PT, R47, R47, R4, 0x1c1f ;  /* 0x001c1f042f2f7589 */ /* 0x000fe800000e0000 */
[----:B------:R-:W0:Y:S04]  /*fa00*/  SHFL.IDX PT, R36, R36, R12, 0x1c1f ;  /* 0x001c1f0c24247589 */ /* 0x000e2800000e0000 */
[----:B------:R1:W-:Y:S04]  /*fa10*/  SHFL.IDX PT, R13, R49, R4, 0x1c1f ;  /* 0x001c1f04310d7589 */ /* 0x0003e800000e0000 */
[----:B------:R-:W2:Y:S04]  /*fa20*/  SHFL.IDX PT, R40, R37, R12, 0x1c1f ;  /* 0x001c1f0c25287589 */ /* 0x000ea800000e0000 */
[----:B------:R-:W-:Y:S01]  /*fa30*/  SHFL.IDX PT, R42, R51, R4, 0x1c1f ;  /* 0x001c1f04332a7589 */ /* 0x000fe200000e0000 */
[----:B-1----:R-:W-:-:S03]  /*fa40*/  IMAD R49, R48, UR5, RZ ;  /* 0x0000000530317c24 */ /* 0x002fc6000f8e02ff */
[----:B------:R2:W-:Y:S04]  /*fa50*/  SHFL.IDX PT, R15, R38, R12, 0x1c1f ;  /* 0x001c1f0c260f7589 */ /* 0x0005e800000e0000 */
[----:B------:R-:W-:Y:S04]  /*fa60*/  SHFL.IDX PT, R45, R45, R4, 0x1c1f ;  /* 0x001c1f042d2d7589 */ /* 0x000fe800000e0000 */
[----:B------:R1:W-:Y:S01]  /*fa70*/  SHFL.IDX PT, R14, R5, R12, 0x1c1f ;  /* 0x001c1f0c050e7589 */ /* 0x0003e200000e0000 */
[----:B0-----:R-:W-:-:S03]  /*fa80*/  SEL R30, R36, R47, P0 ;  /* 0x0000002f241e7207 */ /* 0x001fc60000000000 */
[----:B------:R-:W-:Y:S04]  /*fa90*/  SHFL.IDX PT, R59, R59, R4, 0x1c1f ;  /* 0x001c1f043b3b7589 */ /* 0x000fe800000e0000 */
[----:B------:R-:W-:Y:S01]  /*faa0*/  SHFL.IDX PT, R52, R61, R12, 0x1c1f ;  /* 0x001c1f0c3d347589 */ /* 0x000fe200000e0000 */
[----:B--2---:R-:W-:Y:S02]  /*fab0*/  SEL R38, R40, R13, P0 ;  /* 0x0000000d28267207 */ /* 0x004fe40000000000 */
[----:B-1----:R-:W-:Y:S01]  /*fac0*/  SEL R5, R55, R28, P0 ;  /* 0x0000001c37057207 */ /* 0x002fe20000000000 */
[----:B------:R-:W-:Y:S04]  /*fad0*/  SHFL.IDX PT, R63, R63, R4, 0x1c1f ;  /* 0x001c1f043f3f7589 */ /* 0x000fe800000e0000 */
[----:B------:R-:W-:Y:S04]  /*fae0*/  SHFL.IDX PT, R54, R65, R12, 0x1c1f ;  /* 0x001c1f0c41367589 */ /* 0x000fe800000e0000 */
[----:B------:R-:W-:Y:S04]  /*faf0*/  SHFL.IDX PT, R67, R67, R4, 0x1c1f ;  /* 0x001c1f0443437589 */ /* 0x000fe800000e0000 */
[----:B------:R-:W0:Y:S04]  /*fb00*/  SHFL.IDX PT, R56, R69, R12, 0x1c1f ;  /* 0x001c1f0c45387589 */ /* 0x000e2800000e0000 */
[----:B------:R-:W-:Y:S04]  /*fb10*/  SHFL.IDX PT, R53, R53, R4, 0x1c1f ;  /* 0x001c1f0435357589 */ /* 0x000fe800000e0000 */
[----:B------:R-:W-:Y:S04]  /*fb20*/  SHFL.IDX PT, R71, R71, R4, 0x1c1f ;  /* 0x001c1f0447477589 */ /* 0x000fe800000e0000 */
[----:B------:R0:W1:Y:S04]  /*fb30*/  SHFL.IDX PT, R46, R39, R12, 0x1c1f ;  /* 0x001c1f0c272e7589 */ /* 0x00006800000e0000 */
[----:B------:R-:W2:Y:S04]  /*fb40*/  SHFL.IDX PT, R58, R73, R12, 0x1c1f ;  /* 0x001c1f0c493a7589 */ /* 0x000ea800000e0000 */
[----:B------:R3:W-:Y:S04]  /*fb50*/  SHFL.IDX PT, R75, R75, R4, 0x1c1f ;  /* 0x001c1f044b4b7589 */ /* 0x0007e800000e0000 */
[----:B------:R4:W2:Y:S01]  /*fb60*/  SHFL.IDX PT, R62, R77, R12, 0x1c1f ;  /* 0x001c1f0c4d3e7589 */ /* 0x0008a200000e0000 */
[----:B0-----:R-:W-:Y:S01]  /*fb70*/  SEL R39, R56, R67, P0 ;  /* 0x0000004338277207 */ /* 0x001fe20000000000 */
[----:B---3--:R-:W-:-:S04]  /*fb80*/  IMAD R4, R29, UR6, RZ ;  /* 0x000000061d047c24 */ /* 0x008fc8000f8e02ff */
[----:B------:R-:W-:Y:S01]  /*fb90*/  IMAD R29, R7, UR7, R4 ;  /* 0x00000007071d7c24 */ /* 0x000fe2000f8e0204 */
[----:B------:R-:W-:Y:S01]  /*fba0*/  SEL R7, R28, R55, P0 ;  /* 0x000000371c077207 */ /* 0x000fe20000000000 */
[----:B------:R-:W-:Y:S01]  /*fbb0*/  VIADD R28, R156, UR38 ;  /* 0x000000269c1c7c36 */ /* 0x000fe20008000000 */
[----:B------:R-:W-:Y:S01]  /*fbc0*/  SEL R4, R41, R6, P0 ;  /* 0x0000000629047207 */ /* 0x000fe20000000000 */
[----:B------:R-:W-:Y:S01]  /*fbd0*/  ULDC.64 UR6, c[0x0][0xb50] ;  /* 0x0002d40000067ab9 */ /* 0x000fe20000000a00 */
[----:B------:R-:W-:Y:S01]  /*fbe0*/  SEL R6, R6, R41, P0 ;  /* 0x0000002906067207 */ /* 0x000fe20000000000 */
[C---:B----4-:R-:W-:Y:S01]  /*fbf0*/  VIADD R12, R28.reuse, 0x8 ;  /* 0x000000081c0c7836 */ /* 0x050fe20000000000 */
[----:B------:R-:W-:Y:S01]  /*fc00*/  ISETP.GE.OR P3, PT, R28, R49, P1 ;  /* 0x000000311c00720c */ /* 0x000fe20000f66670 */
[----:B------:R-:W-:Y:S01]  /*fc10*/  IMAD.IADD R11, R11, 0x1, R29 ;  /* 0x000000010b0b7824 */ /* 0x000fe200078e021d */
[----:B------:R-:W-:Y:S01]  /*fc20*/  LEA R37, P4, R10, UR6, 0x2 ;  /* 0x000000060a257c11 */ /* 0x000fe2000f8810ff */
[----:B------:R0:W-:Y:S01]  /*fc30*/  STSM.16.M88.4 [R31], R4 ;  /* 0x000000041f007844 */ /* 0x0001e20000000200 */
[----:B------:R-:W-:-:S02]  /*fc40*/  SEL R28, R47, R36, P0 ;  /* 0x000000242f1c7207 */ /* 0x000fc40000000000 */
[----:B------:R-:W-:Y:S01]  /*fc50*/  SEL R36, R13, R40, P0 ;  /* 0x000000280d247207 */ /* 0x000fe20000000000 */
[----:B------:R-:W-:Y:S01]  /*fc60*/  SHFL.IDX PT, R50, R37, RZ, 0x1c1f ;  /* 0x001c1fff25327589 */ /* 0x000fe200000e0000 */
[----:B------:R-:W-:Y:S02]  /*fc70*/  ISETP.GE.OR P1, PT, R12, R49, P1 ;  /* 0x000000310c00720c */ /* 0x000fe40000f26670 */
[----:B------:R-:W-:Y:S01]  /*fc80*/  SEL R40, R42, R15, P0 ;  /* 0x0000000f2a287207 */ /* 0x000fe20000000000 */
[----:B------:R3:W-:Y:S01]  /*fc90*/  SHFL.IDX PT, R60, R37, 0x1, 0x1c1f ;  /* 0x003c1f00253c7f89 */ /* 0x0007e200000e0000 */
[----:B------:R-:W-:Y:S02]  /*fca0*/  SEL R12, R45, R14, P0 ;  /* 0x0000000e2d0c7207 */ /* 0x000fe40000000000 */
[----:B------:R-:W-:Y:S02]  /*fcb0*/  SEL R42, R15, R42, P0 ;  /* 0x0000002a0f2a7207 */ /* 0x000fe40000000000 */
[----:B------:R-:W-:-:S02]  /*fcc0*/  SEL R14, R14, R45, P0 ;  /* 0x0000002d0e0e7207 */ /* 0x000fc40000000000 */
[----:B------:R-:W-:Y:S02]  /*fcd0*/  SEL R13, R59, R52, P0 ;  /* 0x000000343b0d7207 */ /* 0x000fe40000000000 */
[----:B------:R-:W-:Y:S02]  /*fce0*/  SEL R15, R52, R59, P0 ;  /* 0x0000003b340f7207 */ /* 0x000fe40000000000 */
[----:B------:R-:W-:Y:S02]  /*fcf0*/  SEL R29, R63, R54, P0 ;  /* 0x000000363f1d7207 */ /* 0x000fe40000000000 */
[----:B0-----:R-:W-:Y:S01]  /*fd00*/  SEL R31, R54, R63, P0 ;  /* 0x0000003f361f7207 */ /* 0x001fe20000000000 */
[----:B------:R-:W-:Y:S01]  /*fd10*/  STSM.16.M88.4 [R72], R12 ;  /* 0x0000000c48007844 */ /* 0x000fe20000000200 */
[----:B---3--:R-:W-:Y:S02]  /*fd20*/  SEL R37, R67, R56, P0 ;  /* 0x0000003843257207 */ /* 0x008fe40000000000 */
[----:B-1----:R-:W-:Y:S01]  /*fd30*/  SEL R44, R53, R46, P0 ;  /* 0x0000002e352c7207 */ /* 0x002fe20000000000 */
[----:B------:R-:W-:Y:S01]  /*fd40*/  STSM.16.M88.4 [R70], R28 ;  /* 0x0000001c46007844 */ /* 0x000fe20000000200 */
[----:B--2---:R-:W-:-:S02]  /*fd50*/  SEL R41, R71, R58, P0 ;  /* 0x0000003a47297207 */ /* 0x004fc40000000000 */
[----:B------:R-:W-:Y:S01]  /*fd60*/  SEL R43, R58, R71, P0 ;  /* 0x000000473a2b7207 */ /* 0x000fe20000000000 */
[----:B------:R0:W-:Y:S01]  /*fd70*/  STSM.16.M88.4 [R68], R36 ;  /* 0x0000002444007844 */ /* 0x0001e20000000200 */
[----:B------:R-:W-:Y:S02]  /*fd80*/  SEL R46, R46, R53, P0 ;  /* 0x000000352e2e7207 */ /* 0x000fe40000000000 */
[----:B------:R-:W-:Y:S01]  /*fd90*/  SEL R45, R75, R62, P0 ;  /* 0x0000003e4b2d7207 */ /* 0x000fe20000000000 */
[----:B------:R-:W-:Y:S01]  /*fda0*/  STSM.16.M88.4 [R66], R40 ;  /* 0x0000002842007844 */ /* 0x000fe20000000200 */
[----:B------:R-:W-:Y:S02]  /*fdb0*/  SEL R47, R62, R75, P0 ;  /* 0x0000004b3e2f7207 */ /* 0x000fe40000000000 */
[----:B------:R-:W-:-:S03]  /*fdc0*/  LEA.HI.X R11, R10, UR7, R11, 0x2, P4 ;  /* 0x000000070a0b7c11 */ /* 0x000fc6000a0f140b */
[----:B------:R-:W-:Y:S04]  /*fdd0*/  STSM.16.M88.4 [R64], R44 ;  /* 0x0000002c40007844 */ /* 0x000fe80000000200 */
[----:B------:R-:W1:Y:S01]  /*fde0*/  SHFL.IDX PT, R51, R11, RZ, 0x1c1f ;  /* 0x001c1fff0b337589 */ /* 0x000e6200000e0000 */
[----:B0-----:R-:W0:Y:S08]  /*fdf0*/  @P2 LDC R37, c[0x0][0xbec] ;  /* 0x0002fb00ff252b82 */ /* 0x001e300000000800 */
[----:B------:R-:W-:Y:S08]  /*fe00*/  BAR.SYNC.DEFER_BLOCKING 0x1, 0x180 ;  /* 0x0046000000007b1d */ /* 0x000ff00000010000 */
[----:B------:R-:W2:Y:S01]  /*fe10*/  @P2 LDC R39, c[0x0][0xbf0] ;  /* 0x0002fc00ff272b82 */ /* 0x000ea20000000800 */
[----:B------:R-:W3:Y:S01]  /*fe20*/  SHFL.IDX PT, R61, R11, 0x1, 0x1c1f ;  /* 0x003c1f000b3d7f89 */ /* 0x000ee200000e0000 */
[----:B------:R-:W-:-:S02]  /*fe30*/  UIMAD UR5, UR12, UR8, URZ ;  /* 0x000000080c0572a4 */ /* 0x000fc4000f8e023f */
[----:B------:R-:W-:Y:S02]  /*fe40*/  UIMAD.WIDE.U32 UR6, UR41, UR8, URZ ;  /* 0x00000008290672a5 */ /* 0x000fe4000f8e003f */
[----:B------:R-:W-:Y:S01]  /*fe50*/  UIMAD UR5, UR41, UR9, UR5 ;  /* 0x00000009290572a4 */ /* 0x000fe2000f8e0205 */
[----:B-1----:R1:W-:Y:S04]  /*fe60*/  @!P3 ST.E desc[UR46][R50.64], R0 ;  /* 0x000000003200b985 */ /* 0x0023e8000c10192e */
[----:B---3--:R3:W-:Y:S01]  /*fe70*/  @!P1 ST.E desc[UR46][R60.64], R2 ;  /* 0x000000023c009985 */ /* 0x0087e2000c10192e */
[----:B-1----:R-:W-:-:S03]  /*fe80*/  IMAD R0, R152, 0x60, R153 ;  /* 0x0000006098007824 */ /* 0x002fc600078e0299 */
[----:B------:R1:W5:Y:S01]  /*fe90*/  LD.E.128 R56, desc[UR46][R24.64] ;  /* 0x0000002e18387980 */ /* 0x000362000c101d00 */
[----:B------:R-:W-:Y:S02]  /*fea0*/  UIMAD UR8, UR13, UR10, URZ ;  /* 0x0000000a0d0872a4 */ /* 0x000fe4000f8e023f */
[----:B------:R-:W-:Y:S01]  /*feb0*/  UIADD3 UR7, UR7, UR5, URZ ;  /* 0x0000000507077290 */ /* 0x000fe2000fffe03f */
[----:B------:R4:W5:Y:S01]  /*fec0*/  LD.E.128 R12, desc[UR46][R26.64] ;  /* 0x0000002e1a0c7980 */ /* 0x000962000c101d00 */
[----:B---3--:R-:W-:-:S03]  /*fed0*/  VIADD R2, R0, UR38 ;  /* 0x0000002600027c36 */ /* 0x008fc60008000000 */
[----:B------:R3:W5:Y:S01]  /*fee0*/  LD.E.128 R52, desc[UR46][R32.64] ;  /* 0x0000002e20347980 */ /* 0x000762000c101d00 */
[----:B0-----:R-:W-:-:S03]  /*fef0*/  @P2 IMAD.HI.U32 R0, R2, R37, RZ ;  /* 0x0000002502002227 */ /* 0x001fc600078e00ff */
[----:B------:R0:W5:Y:S01]  /*ff00*/  LD.E.128 R28, desc[UR46][R20.64] ;  /* 0x0000002e141c7980 */ /* 0x000162000c101d00 */
[----:B-1----:R-:W-:Y:S01]  /*ff10*/  IMAD.MOV.U32 R25, RZ, RZ, R2 ;  /* 0x000000ffff197224 */ /* 0x002fe200078e0002 */
[----:B--2---:R-:W-:Y:S01]  /*ff20*/  @P2 SHF.R.U32.HI R25, RZ, R39, R0 ;  /* 0x00000027ff192219 */ /* 0x004fe20000011600 */
[----:B------:R-:W-:Y:S01]  /*ff30*/  UIMAD UR5, UR39, UR11, UR8 ;  /* 0x0000000b270572a4 */ /* 0x000fe2000f8e0208 */
[----:B------:R-:W5:Y:S01]  /*ff40*/  LD.E.128 R8, desc[UR46][R8.64] ;  /* 0x0000002e08087980 */ /* 0x000f62000c101d00 */
[----:B------:R-:W-:Y:S01]  /*ff50*/  UIMAD.WIDE.U32 UR6, UR39, UR10, UR6 ;  /* 0x0000000a270672a5 */ /* 0x000fe2000f8e0006 */
[--C-:B------:R-:W-:Y:S01]  /*ff60*/  SHF.R.S32.HI R0, RZ, 0x1f, R25.reuse ;  /* 0x0000001fff007819 */ /* 0x100fe20000011419 */
[----:B----4-:R-:W-:Y:S01]  /*ff70*/  IMAD.MOV R27, RZ, RZ, -R25 ;  /* 0x000000ffff1b7224 */ /* 0x010fe200078e0a19 */
[----:B------:R-:W-:Y:S01]  /*ff80*/  ULDC.64 UR8, c[0x0][0xae0] ;  /* 0x0002b80000087ab9 */ /* 0x000fe20000000a00 */
[----:B------:R-:W-:Y:S01]  /*ff90*/  UIADD3 UR5, UR7, UR5, URZ ;  /* 0x0000000507057290 */ /* 0x000fe2000fffe03f */
[----:B------:R1:W5:Y:S01]  /*ffa0*/  LD.E.128 R4, desc[UR46][R34.64] ;  /* 0x0000002e22047980 */ /* 0x000362000c101d00 */
[----:B------:R-:W-:-:S02]  /*ffb0*/  IMAD R0, R0, UR8, RZ ;  /* 0x0000000800007c24 */ /* 0x000fc4000f8e02ff */
[----:B------:R-:W-:Y:S01]  /*ffc0*/  IMAD R27, R48, R27, R2 ;  /* 0x0000001b301b7224 */ /* 0x000fe200078e0202 */
[----:B------:R-:W-:Y:S01]  /*ffd0*/  @!PT LDS RZ, [RZ] ;  /* 0x00000000fffff984 */ /* 0x000fe20000000800 */
[----:B------:R-:W-:Y:S01]  /*ffe0*/  @!PT LDS RZ, [RZ] ;  /* 0x00000000fffff984 */ /* 0x000fe20000000800 */
[----:B------:R-:W-:Y:S01]  /*fff0*/  @!PT LDS RZ, [RZ] ;  /* 0x00000000fffff984 */ /* 0x000fe20000000800 */
[----:B------:R-:W-:Y:S01]  /*10000*/  @!PT LDS RZ, [RZ] ;  /* 0x00000000fffff984 */ /* 0x000fe20000000800 */
[----:B------:R2:W-:Y:S06]  /*10010*/  MEMBAR.ALL.CTA ;  /* 0x0000000000007992 */ /* 0x0005ec0000008000 */
[----:B--2---:R-:W2:Y:S01]  /*10020*/  FENCE.VIEW.ASYNC.S ;  /* 0x00000000000073c6 */ /* 0x004ea20000000000 */
[----:B---3--:R-:W-:Y:S02]  /*10030*/  IMAD R33, R25, UR9, R0 ;  /* 0x0000000919217c24 */ /* 0x008fe4000f8e0200 */
[----:B0-----:R-:W-:Y:S01]  /*10040*/  IMAD.U32 R21, RZ, RZ, UR7 ;  /* 0x00000007ff157e24 */ /* 0x001fe2000f8e00ff */
[----:B------:R-:W-:Y:S01]  /*10050*/  SHF.R.S32.HI R0, RZ, 0x1f, R27 ;  /* 0x0000001fff007819 */ /* 0x000fe2000001141b */
[----:B------:R-:W-:Y:S01]  /*10060*/  IMAD.U32 R20, RZ, RZ, UR6 ;  /* 0x00000006ff147e24 */ /* 0x000fe2000f8e00ff */
[----:B------:R-:W-:Y:S01]  /*10070*/  ULDC.64 UR6, c[0x0][0xad8] ;  /* 0x0002b60000067ab9 */ /* 0x000fe20000000a00 */
[----:B------:R-:W-:-:S02]  /*10080*/  IMAD.U32 R21, RZ, RZ, UR5 ;  /* 0x00000005ff157e24 */ /* 0x000fc4000f8e00ff */
[----:B------:R-:W-:Y:S02]  /*10090*/  IMAD R0, R0, UR6, RZ ;  /* 0x0000000600007c24 */ /* 0x000fe4000f8e02ff */
[----:B------:R-:W-:-:S04]  /*100a0*/  IMAD.WIDE.U32 R20, R25, UR8, R20 ;  /* 0x0000000819147c25 */ /* 0x000fc8000f8e0014 */
[----:B------:R-:W-:Y:S02]  /*100b0*/  IMAD.IADD R21, R21, 0x1, R33 ;  /* 0x0000000115157824 */ /* 0x000fe400078e0221 */
[----:B------:R-:W-:Y:S02]  /*100c0*/  IMAD R25, R27, UR7, R0 ;  /* 0x000000071b197c24 */ /* 0x000fe4000f8e0200 */
[----:B------:R-:W-:Y:S02]  /*100d0*/  VIADD R0, R153, UR38 ;  /* 0x0000002699007c36 */ /* 0x000fe40008000000 */
[----:B------:R-:W-:Y:S01]  /*100e0*/  IMAD.WIDE.U32 R20, R27, UR6, R20 ;  /* 0x000000061b147c25 */ /* 0x000fe2000f8e0014 */
[----:B------:R-:W-:Y:S02]  /*100f0*/  ULDC.64 UR6, c[0x0][0xa80] ;  /* 0x0002a00000067ab9 */ /* 0x000fe40000000a00 */
[----:B------:R-:W-:Y:S01]  /*10100*/  ISETP.GE.AND P0, PT, R0, R49, PT ;  /* 0x000000310000720c */ /* 0x000fe20003f06270 */
[----:B------:R-:W-:Y:S01]  /*10110*/  IMAD.IADD R21, R21, 0x1, R25 ;  /* 0x0000000115157824 */ /* 0x000fe200078e0219 */
[----:B------:R-:W-:Y:S01]  /*10120*/  LEA R32, P1, R20, UR6, 0x1 ;  /* 0x0000000614207c11 */ /* 0x000fe2000f8208ff */
[----:B------:R-:W-:-:S03]  /*10130*/  VIADD R3, R3, 0x19c20 ;  /* 0x00019c2003037836 */ /* 0x000fc60000000000 */
[----:B------:R-:W-:Y:S02]  /*10140*/  LEA.HI.X R33, R20, UR7, R21, 0x1, P1 ;  /* 0x0000000714217c11 */ /* 0x000fe400088f0c15 */
[----:B------:R-:W-:Y:S01]  /*10150*/  PRMT R3, RZ, 0x654, R3 ;  /* 0x00000654ff037816 */ /* 0x000fe20000000003 */
[----:B--2---:R1:W0:Y:S01]  /*10160*/  SHFL.IDX PT, R20, R32, RZ, 0x1c1f ;  /* 0x001c1fff20147589 */ /* 0x00422200000e0000 */
[----:B------:R-:W-:Y:S02]  /*10170*/  BSSY B1, `(.L_x_751) ;  /* 0x0000012000017945 */ /* 0x000fe40003800000 */
[----:B------:R1:W-:Y:S01]  /*10180*/  SYNCS.ARRIVE.TRANS64.RED.A1T0 RZ, [R3+URZ], RZ ;  /* 0x000000ff03ff79a7 */ /* 0x0003e2000810043f */
[----:B------:R1:W2:Y:S01]  /*10190*/  SHFL.IDX PT, R21, R33, RZ, 0x1c1f ;  /* 0x001c1fff21157589 */ /* 0x0002a200000e0000 */
[----:B------:R-:W-:Y:S02]  /*101a0*/  SHF.R.S32.HI R74, RZ, 0x1f, R23 ;  /* 0x0000001fff4a7819 */ /* 0x000fe40000011417 */
[----:B------:R-:W-:Y:S01]  /*101b0*/  SHF.R.S32.HI R76, RZ, 0x1f, R22 ;  /* 0x0000001fff4c7819 */ /* 0x000fe20000011416 */
[----:B------:R-:W-:Y:S06]  /*101c0*/  @P0 BRA `(.L_x_752) ;  /* 0x0000000000300947 */ /* 0x000fec0003800000 */
[----:B------:R-:W-:Y:S02]  /*101d0*/  ULDC UR5, c[0x0][0xac8] ;  /* 0x0002b20000057ab9 */ /* 0x000fe40000000800 */
[----:B------:R-:W-:Y:S02]  /*101e0*/  ISETP.GE.AND P1, PT, R22, UR5, PT ;  /* 0x0000000516007c0c */ /* 0x000fe4000bf26270 */
[----:B------:R-:W-:Y:S02]  /*101f0*/  ISETP.GE.AND P2, PT, R23, UR5, PT ;  /* 0x0000000517007c0c */ /* 0x000fe4000bf46270 */
[----:B------:R-:W-:-:S09]  /*10200*/  ISETP.GE.AND P0, PT, R19, UR5, PT ;  /* 0x0000000513007c0c */ /* 0x000fd2000bf06270 */
[CC--:B0-----:R-:W-:Y:S02]  /*10210*/  @!P1 LEA R24, P3, R22.reuse, R20.reuse, 0x1 ;  /* 0x0000001416189211 */ /* 0x0c1fe400078608ff */
[----:B------:R-:W-:Y:S02]  /*10220*/  @!P2 LEA R26, P4, R23, R20, 0x1 ;  /* 0x00000014171aa211 */ /* 0x000fe400078808ff */
[----:B-12---:R-:W-:Y:S01]  /*10230*/  @!P0 IMAD.WIDE R2, R19, 0x2, R20 ;  /* 0x0000000213028825 */ /* 0x006fe200078e0214 */
[-C--:B------:R-:W-:Y:S02]  /*10240*/  @!P1 LEA.HI.X R25, R22, R21.reuse, R76, 0x1, P3 ;  /* 0x0000001516199211 */ /* 0x080fe400018f0c4c */
[----:B------:R-:W-:Y:S02]  /*10250*/  @!P2 LEA.HI.X R27, R23, R21, R74, 0x1, P4 ;  /* 0x00000015171ba211 */ /* 0x000fe400020f0c4a */
[----:B-----5:R3:W-:Y:S04]  /*10260*/  @!P0 ST.E.128 desc[UR46][R2.64], R8 ;  /* 0x0000000802008985 */ /* 0x0207e8000c101d2e */
[----:B------:R3:W-:Y:S04]  /*10270*/  @!P1 ST.E.128 desc[UR46][R24.64], R52 ;  /* 0x0000003418009985 */ /* 0x0007e8000c101d2e */
[----:B------:R3:W-:Y:S02]  /*10280*/  @!P2 ST.E.128 desc[UR46][R26.64], R56 ;  /* 0x000000381a00a985 */ /* 0x0007e4000c101d2e */
.L_x_752:
[----:B------:R-:W-:Y:S05]  /*10290*/  BSYNC B1 ;  /* 0x0000000000017941 */ /* 0x000fea0003800000 */
.L_x_751:
        /* <DEDUP_REMOVED lines=9> */
[----:B-1--4-:R-:W-:Y:S02]  /*10330*/  @!P1 IMAD.WIDE R2, R19, 0x2, R8 ;  /* 0x0000000213029825 */ /* 0x012fe400078e0208 */
        /* <DEDUP_REMOVED lines=9> */
.L_x_750:
[----:B------:R-:W0:Y:S01]  /*103d0*/  LDC R8, c[0x0][0xbe8] ;  /* 0x0002fa00ff087b82 */ /* 0x000e220000000800 */
[----:B------:R-:W1:Y:S01]  /*103e0*/  S2R R0, SR_TID.X ;  /* 0x0000000000007919 */ /* 0x000e620000002100 */
[----:B------:R-:W-:Y:S01]  /*103f0*/  USHF.R.S32.HI UR8, URZ, 0x1f, UR41 ;  /* 0x0000001f3f087899 */ /* 0x000fe20008011429 */
[----:B------:R-:W-:Y:S01]  /*10400*/  BSSY B1, `(.L_x_754) ;  /* 0x0000031000017945 */ /* 0x000fe20003800000 */
[----:B------:R-:W-:Y:S01]  /*10410*/  USHF.R.S32.HI UR9, URZ, 0x1f, UR39 ;  /* 0x0000001f3f097899 */ /* 0x000fe20008011427 */
[----:B------:R-:W-:Y:S01]  /*10420*/  IMAD R6, R152, 0x60, R153 ;  /* 0x0000006098067824 */ /* 0x000fe200078e0299 */
[----:B0-----:R-:W-:Y:S01]  /*10430*/  ISETP.NE.AND P1, PT, R8, 0x1, PT ;  /* 0x000000010800780c */ /* 0x001fe20003f25270 */
[----:B-1----:R-:W-:-:S12]  /*10440*/  VIADD R0, R0, 0xffffff80 ;  /* 0xffffff8000007836 */ /* 0x002fd80000000000 */
[----:B------:R-:W0:Y:S01]  /*10450*/  @P1 LDC R9, c[0x0][0xbec] ;  /* 0x0002fb00ff091b82 */ /* 0x000e220000000800 */
[----:B------:R-:W-:-:S07]  /*10460*/  ISETP.GE.AND P0, PT, R0, 0xc0, PT ;  /* 0x000000c00000780c */ /* 0x000fce0003f06270 */
[----:B------:R-:W1:Y:S06]  /*10470*/  @P1 LDC R11, c[0x0][0xbf0] ;  /* 0x0002fc00ff0b1b82 */ /* 0x000e6c0000000800 */
[----:B------:R-:W-:Y:S05]  /*10480*/  @P0 BRA `(.L_x_755) ;  /* 0x0000000000a00947 */ /* 0x000fea0003800000 */
[----:B------:R-:W2:Y:S01]  /*10490*/  S2R R0, SR_TID.X ;  /* 0x0000000000007919 */ /* 0x000ea20000002100 */
[----:B------:R-:W3:Y:S01]  /*104a0*/  LDC R3, c[0x0][0xbe8] ;  /* 0x0002fa00ff037b82 */ /* 0x000ee20000000800 */
[----:B------:R-:W-:Y:S01]  /*104b0*/  IMAD.U32 R4, RZ, RZ, UR38 ;  /* 0x00000026ff047e24 */ /* 0x000fe2000f8e00ff */
[----:B------:R-:W-:Y:S02]  /*104c0*/  ULDC UR5, c[0x0][0xa88] ;  /* 0x0002a20000057ab9 */ /* 0x000fe40000000800 */
[----:B---3--:R-:W-:Y:S02]  /*104d0*/  IMAD R5, R3, UR5, RZ ;  /* 0x0000000503057c24 */ /* 0x008fe4000f8e02ff */
[----:B--2---:R-:W-:-:S04]  /*104e0*/  IADD3 R4, R4, -0x80, R0 ;  /* 0xffffff8004047810 */ /* 0x004fc80007ffe000 */
[----:B------:R-:W-:-:S13]  /*104f0*/  ISETP.GE.AND P0, PT, R4, R5, PT ;  /* 0x000000050400720c */ /* 0x000fda0003f06270 */
[----:B------:R-:W-:Y:S05]  /*10500*/  @P0 BRA `(.L_x_755) ;  /* 0x0000000000800947 */ /* 0x000fea0003800000 */
[----:B------:R-:W-:Y:S01]  /*10510*/  ISETP.NE.AND P0, PT, R3, 0x1, PT ;  /* 0x000000010300780c */ /* 0x000fe20003f05270 */
[----:B------:R-:W-:Y:S01]  /*10520*/  ULDC.64 UR10, c[0x0][0xb90] ;  /* 0x0002e400000a7ab9 */ /* 0x000fe20000000a00 */
[----:B------:R-:W-:Y:S01]  /*10530*/  IMAD.MOV.U32 R2, RZ, RZ, R4 ;  /* 0x000000ffff027224 */ /* 0x000fe200078e0004 */
[----:B------:R-:W-:Y:S02]  /*10540*/  UIMAD UR5, UR8, UR10, URZ ;  /* 0x0000000a080572a4 */ /* 0x000fe4000f8e023f */
[----:B------:R-:W-:Y:S02]  /*10550*/  UIMAD.WIDE.U32 UR6, UR41, UR10, URZ ;  /* 0x0000000a290672a5 */ /* 0x000fe4000f8e003f */
[----:B------:R-:W-:-:S03]  /*10560*/  UIMAD UR5, UR41, UR11, UR5 ;  /* 0x0000000b290572a4 */ /* 0x000fc6000f8e0205 */
[----:B------:R-:W-:Y:S01]  /*10570*/  ULDC.64 UR10, c[0x0][0xb98] ;  /* 0x0002e600000a7ab9 */ /* 0x000fe20000000a00 */
[----:B------:R-:W-:Y:S02]  /*10580*/  UIADD3 UR7, UR7, UR5, URZ ;  /* 0x0000000507077290 */ /* 0x000fe4000fffe03f */
[----:B------:R-:W2:Y:S01]  /*10590*/  @P0 LDC R5, c[0x0][0xbec] ;  /* 0x0002fb00ff050b82 */ /* 0x000ea20000000800 */
[----:B------:R-:W-:Y:S02]  /*105a0*/  UIMAD UR5, UR9, UR10, URZ ;  /* 0x0000000a090572a4 */ /* 0x000fe4000f8e023f */
[----:B------:R-:W-:Y:S02]  /*105b0*/  UIMAD.WIDE.U32 UR6, UR39, UR10, UR6 ;  /* 0x0000000a270672a5 */ /* 0x000fe4000f8e0006 */
[----:B------:R-:W-:-:S03]  /*105c0*/  UIMAD UR5, UR39, UR11, UR5 ;  /* 0x0000000b270572a4 */ /* 0x000fc6000f8e0205 */
[----:B------:R-:W3:Y:S01]  /*105d0*/  @P0 LDC R7, c[0x0][0xbf0] ;  /* 0x0002fc00ff070b82 */ /* 0x000ee20000000800 */
[----:B------:R-:W-:Y:S01]  /*105e0*/  ULDC.64 UR10, c[0x0][0xb88] ;  /* 0x0002e200000a7ab9 */ /* 0x000fe20000000a00 */
[----:B--2---:R-:W-:-:S05]  /*105f0*/  @P0 IMAD.HI.U32 R0, R4, R5, RZ ;  /* 0x0000000504000227 */ /* 0x004fca00078e00ff */
[----:B---3--:R-:W-:-:S05]  /*10600*/  @P0 SHF.R.U32.HI R2, RZ, R7, R0 ;  /* 0x00000007ff020219 */ /* 0x008fca0000011600 */
[----:B------:R-:W-:-:S04]  /*10610*/  IMAD.MOV R5, RZ, RZ, -R2 ;  /* 0x000000ffff057224 */ /* 0x000fc800078e0a02 */
[----:B------:R-:W-:Y:S01]  /*10620*/  IMAD R5, R3, R5, R4 ;  /* 0x0000000503057224 */ /* 0x000fe200078e0204 */
[----:B------:R-:W-:Y:S01]  /*10630*/  SHF.R.S32.HI R3, RZ, 0x1f, R2 ;  /* 0x0000001fff037819 */ /* 0x000fe20000011402 */
[----:B------:R-:W-:Y:S01]  /*10640*/  IMAD.U32 R4, RZ, RZ, UR5 ;  /* 0x00000005ff047e24 */ /* 0x000fe2000f8e00ff */
[----:B------:R-:W-:Y:S02]  /*10650*/  IADD3 R2, P0, R2, UR6, RZ ;  /* 0x0000000602027c10 */ /* 0x000fe4000ff1e0ff */
[----:B------:R-:W-:Y:S02]  /*10660*/  SHF.R.S32.HI R0, RZ, 0x1f, R5 ;  /* 0x0000001fff007819 */ /* 0x000fe40000011405 */
[----:B------:R-:W-:Y:S01]  /*10670*/  IADD3.X R3, R3, UR7, R4, P0, !PT ;  /* 0x0000000703037c10 */ /* 0x000fe200087fe404 */
[----:B------:R-:W-:Y:S02]  /*10680*/  ULDC.64 UR6, c[0x0][0xb50] ;  /* 0x0002d40000067ab9 */ /* 0x000fe40000000a00 */
[----:B------:R-:W-:-:S02]  /*10690*/  IMAD R0, R0, UR10, RZ ;  /* 0x0000000a00007c24 */ /* 0x000fc4000f8e02ff */
[----:B------:R-:W-:-:S04]  /*106a0*/  IMAD.WIDE.U32 R2, R5, UR10, R2 ;  /* 0x0000000a05027c25 */ /* 0x000fc8000f8e0002 */
[----:B------:R-:W-:Y:S01]  /*106b0*/  IMAD R7, R5, UR11, R0 ;  /* 0x0000000b05077c24 */ /* 0x000fe2000f8e0200 */
[----:B------:R-:W-:-:S03]  /*106c0*/  LEA R4, P0, R2, UR6, 0x2 ;  /* 0x0000000602047c11 */ /* 0x000fc6000f8010ff */
[----:B------:R-:W-:-:S05]  /*106d0*/  IMAD.IADD R3, R3, 0x1, R7 ;  /* 0x0000000103037824 */ /* 0x000fca00078e0207 */
[----:B------:R-:W-:Y:S01]  /*106e0*/  LEA.HI.X R5, R2, UR7, R3, 0x2, P0 ;  /* 0x0000000702057c11 */ /* 0x000fe200080f1403 */
[----:B------:R-:W-:-:S05]  /*106f0*/  IMAD.MOV.U32 R3, RZ, RZ, -0x800000 ;  /* 0xff800000ff037424 */ /* 0x000fca00078e00ff */
[----:B------:R2:W-:Y:S02]  /*10700*/  STG.E desc[UR46][R4.64], R3 ;  /* 0x0000000304007986 */ /* 0x0005e4000c10192e */
.L_x_755:
[----:B------:R-:W-:Y:S05]  /*10710*/  BSYNC B1 ;  /* 0x0000000000017941 */ /* 0x000fea0003800000 */
.L_x_754:
[----:B------:R-:W-:Y:S01]  /*10720*/  ULDC.64 UR10, c[0x0][0xae8] ;  /* 0x0002ba00000a7ab9 */ /* 0x000fe20000000a00 */
[----:B------:R-:W-:Y:S01]  /*10730*/  VIADD R6, R6, UR38 ;  /* 0x0000002606067c36 */ /* 0x000fe20008000000 */
[----:B------:R-:W-:Y:S01]  /*10740*/  UIMAD UR5, UR8, UR10, URZ ;  /* 0x0000000a080572a4 */ /* 0x000fe2000f8e023f */
[----:B------:R-:W-:Y:S01]  /*10750*/  BSSY B1, `(.L_x_756) ;  /* 0x0000035000017945 */ /* 0x000fe20003800000 */
[----:B------:R-:W-:Y:S01]  /*10760*/  UIMAD.WIDE.U32 UR6, UR41, UR10, URZ ;  /* 0x0000000a290672a5 */ /* 0x000fe2000f8e003f */
[----:B0-----:R-:W-:Y:S01]  /*10770*/  @P1 IMAD.HI.U32 R0, R6, R9, RZ ;  /* 0x0000000906001227 */ /* 0x001fe200078e00ff */
[----:B------:R-:W-:Y:S01]  /*10780*/  UIMAD UR5, UR41, UR11, UR5 ;  /* 0x0000000b290572a4 */ /* 0x000fe2000f8e0205 */
[----:B------:R-:W-:Y:S02]  /*10790*/  SHF.R.S32.HI R14, RZ, 0x1f, R23 ;  /* 0x0000001fff0e7819 */ /* 0x000fe40000011417 */
[----:B------:R-:W-:Y:S01]  /*107a0*/  ULDC.64 UR10, c[0x0][0xaf0] ;  /* 0x0002bc00000a7ab9 */ /* 0x000fe20000000a00 */
[----:B------:R-:W-:Y:S01]  /*107b0*/  UIADD3 UR7, UR7, UR5, URZ ;  /* 0x0000000507077290 */ /* 0x000fe2000fffe03f */
[----:B--2---:R-:W-:Y:S01]  /*107c0*/  IMAD.MOV.U32 R5, RZ, RZ, R6 ;  /* 0x000000ffff057224 */ /* 0x004fe200078e0006 */
[----:B------:R-:W-:Y:S01]  /*107d0*/  UIMAD UR5, UR9, UR10, URZ ;  /* 0x0000000a090572a4 */ /* 0x000fe2000f8e023f */
[----:B-1----:R-:W-:Y:S01]  /*107e0*/  @P1 SHF.R.U32.HI R5, RZ, R11, R0 ;  /* 0x0000000bff051219 */ /* 0x002fe20000011600 */
[----:B------:R-:W-:Y:S01]  /*107f0*/  UIMAD.WIDE.U32 UR6, UR39, UR10, UR6 ;  /* 0x0000000a270672a5 */ /* 0x000fe2000f8e0006 */
[----:B------:R-:W-:Y:S01]  /*10800*/  SHF.R.S32.HI R15, RZ, 0x1f, R22 ;  /* 0x0000001fff0f7819 */ /* 0x000fe20000011416 */
[----:B------:R-:W-:Y:S01]  /*10810*/  UIMAD UR5, UR39, UR11, UR5 ;  /* 0x0000000b270572a4 */ /* 0x000fe2000f8e0205 */
[--C-:B------:R-:W-:Y:S01]  /*10820*/  SHF.R.S32.HI R0, RZ, 0x1f, R5.reuse ;  /* 0x0000001fff007819 */ /* 0x100fe20000011405 */
[----:B------:R-:W-:Y:S01]  /*10830*/  IMAD.MOV R7, RZ, RZ, -R5 ;  /* 0x000000ffff077224 */ /* 0x000fe200078e0a05 */
[----:B------:R-:W-:Y:S01]  /*10840*/  ULDC.64 UR8, c[0x0][0xae0] ;  /* 0x0002b80000087ab9 */ /* 0x000fe20000000a00 */
[----:B------:R-:W-:-:S02]  /*10850*/  UIADD3 UR5, UR7, UR5, URZ ;  /* 0x0000000507057290 */ /* 0x000fc4000fffe03f */
[----:B------:R-:W-:Y:S02]  /*10860*/  IMAD.U32 R3, RZ, RZ, UR7 ;  /* 0x00000007ff037e24 */ /* 0x000fe4000f8e00ff */
[----:B------:R-:W-:Y:S02]  /*10870*/  IMAD R7, R8, R7, R6 ;  /* 0x0000000708077224 */ /* 0x000fe400078e0206 */
[----:B------:R-:W-:Y:S02]  /*10880*/  IMAD R0, R0, UR8, RZ ;  /* 0x0000000800007c24 */ /* 0x000fe4000f8e02ff */
[----:B------:R-:W-:Y:S01]  /*10890*/  IMAD.U32 R2, RZ, RZ, UR6 ;  /* 0x00000006ff027e24 */ /* 0x000fe2000f8e00ff */
[----:B------:R-:W-:Y:S01]  /*108a0*/  ULDC.64 UR6, c[0x0][0xad8] ;  /* 0x0002b60000067ab9 */ /* 0x000fe20000000a00 */
[----:B------:R-:W-:Y:S01]  /*108b0*/  IMAD.U32 R3, RZ, RZ, UR5 ;  /* 0x00000005ff037e24 */ /* 0x000fe2000f8e00ff */
[----:B------:R-:W-:Y:S01]  /*108c0*/  ULDC UR5, c[0x0][0xa88] ;  /* 0x0002a20000057ab9 */ /* 0x000fe20000000800 */
[C---:B------:R-:W-:Y:S01]  /*108d0*/  IMAD R9, R5.reuse, UR9, R0 ;  /* 0x0000000905097c24 */ /* 0x040fe2000f8e0200 */
[----:B------:R-:W-:Y:S01]  /*108e0*/  SHF.R.S32.HI R0, RZ, 0x1f, R7 ;  /* 0x0000001fff007819 */ /* 0x000fe20000011407 */
[----:B------:R-:W-:-:S04]  /*108f0*/  IMAD.WIDE.U32 R2, R5, UR8, R2 ;  /* 0x0000000805027c25 */ /* 0x000fc8000f8e0002 */
[----:B------:R-:W-:Y:S02]  /*10900*/  IMAD R0, R0, UR6, RZ ;  /* 0x0000000600007c24 */ /* 0x000fe4000f8e02ff */
[----:B------:R-:W-:Y:S02]  /*10910*/  IMAD.IADD R3, R3, 0x1, R9 ;  /* 0x0000000103037824 */ /* 0x000fe400078e0209 */
[C---:B------:R-:W-:Y:S02]  /*10920*/  IMAD R5, R7.reuse, UR7, R0 ;  /* 0x0000000707057c24 */ /* 0x040fe4000f8e0200 */
[----:B------:R-:W-:Y:S01]  /*10930*/  IMAD.WIDE.U32 R2, R7, UR6, R2 ;  /* 0x0000000607027c25 */ /* 0x000fe2000f8e0002 */
[----:B------:R-:W-:-:S03]  /*10940*/  ULDC.64 UR6, c[0x0][0xa80] ;  /* 0x0002a00000067ab9 */ /* 0x000fc60000000a00 */
[----:B------:R-:W-:Y:S01]  /*10950*/  IMAD R7, R8, UR5, RZ ;  /* 0x0000000508077c24 */ /* 0x000fe2000f8e02ff */
[----:B------:R-:W-:Y:S01]  /*10960*/  LEA R4, P1, R2, UR6, 0x1 ;  /* 0x0000000602047c11 */ /* 0x000fe2000f8208ff */
[----:B------:R-:W-:Y:S02]  /*10970*/  VIADD R0, R153, UR38 ;  /* 0x0000002699007c36 */ /* 0x000fe40008000000 */
[----:B------:R-:W-:-:S03]  /*10980*/  IMAD.IADD R3, R3, 0x1, R5 ;  /* 0x0000000103037824 */ /* 0x000fc600078e0205 */
[----:B------:R-:W-:Y:S02]  /*10990*/  ISETP.GE.AND P0, PT, R0, R7, PT ;  /* 0x000000070000720c */ /* 0x000fe40003f06270 */
[----:B------:R-:W-:Y:S02]  /*109a0*/  LEA.HI.X R5, R2, UR7, R3, 0x1, P1 ;  /* 0x0000000702057c11 */ /* 0x000fe400088f0c03 */
[----:B------:R0:W1:Y:S04]  /*109b0*/  SHFL.IDX PT, R2, R4, RZ, 0x1c1f ;  /* 0x001c1fff04027589 */ /* 0x00006800000e0000 */
[----:B------:R0:W2:Y:S05]  /*109c0*/  SHFL.IDX PT, R3, R5, RZ, 0x1c1f ;  /* 0x001c1fff05037589 */ /* 0x0000aa00000e0000 */
        /* <DEDUP_REMOVED lines=13> */
.L_x_757:
[----:B------:R-:W-:Y:S05]  /*10aa0*/  BSYNC B1 ;  /* 0x0000000000017941 */ /* 0x000fea0003800000 */
.L_x_756:
        /* <DEDUP_REMOVED lines=9> */
[CC--:B-1----:R-:W-:Y:S02]  /*10b40*/  @!P3 LEA R6, P0, R22.reuse, R2.reuse, 0x1 ;  /* 0x000000021606b211 */ /* 0x0c2fe400078008ff */
[----:B---3--:R-:W-:Y:S02]  /*10b50*/  @!P4 LEA R8, P1, R23, R2, 0x1 ;  /* 0x000000021708c211 */ /* 0x008fe400078208ff */
[----:B0---4-:R-:W-:Y:S01]  /*10b60*/  @!P2 IMAD.WIDE R4, R19, 0x2, R2 ;  /* 0x000000021304a825 */ /* 0x011fe200078e0202 */
[-C--:B------:R-:W-:Y:S02]  /*10b70*/  @!P3 LEA.HI.X R7, R22, R3.reuse, R15, 0x1, P0 ;  /* 0x000000031607b211 */ /* 0x080fe400000f0c0f */
[----:B------:R-:W-:Y:S02]  /*10b80*/  @!P4 LEA.HI.X R9, R23, R3, R14, 0x1, P1 ;  /* 0x000000031709c211 */ /* 0x000fe400008f0c0e */
[----:B------:R0:W-:Y:S04]  /*10b90*/  @!P2 ST.E.128 desc[UR46][R4.64], RZ ;  /* 0x000000ff0400a985 */ /* 0x0001e8000c101d2e */
[----:B------:R0:W-:Y:S04]  /*10ba0*/  @!P3 ST.E.128 desc[UR46][R6.64], RZ ;  /* 0x000000ff0600b985 */ /* 0x0001e8000c101d2e */
[----:B------:R0:W-:Y:S02]  /*10bb0*/  @!P4 ST.E.128 desc[UR46][R8.64], RZ ;  /* 0x000000ff0800c985 */ /* 0x0001e4000c101d2e */
.L_x_753:
[----:B------:R-:W-:Y:S05]  /*10bc0*/  BSYNC B0 ;  /* 0x0000000000007941 */ /* 0x000fea0003800000 */
.L_x_749:
[----:B------:R-:W-:Y:S02]  /*10bd0*/  ULDC UR5, c[0x0][0xc38] ;  /* 0x00030e0000057ab9 */ /* 0x000fe40000000800 */
[----:B------:R-:W-:-:S06]  /*10be0*/  UISETP.GE.AND UP0, UPT, UR4, UR5, UPT ;  /* 0x000000050400728c */ /* 0x000fcc000bf06270 */
[----:B------:R-:W-:-:S13]  /*10bf0*/  PLOP3.LUT P0, PT, PT, PT, UP0, 0x80, 0x0 ;  /* 0x000000000000781c */ /* 0x000fda0003f0f008 */
[----:B------:R-:W-:Y:S05]  /*10c00*/  @!P0 BRA `(.L_x_758) ;  /* 0xffffff0000508947 */ /* 0x000fea000383ffff */
[----:B------:R-:W-:Y:S05]  /*10c10*/  EXIT ;  /* 0x000000000000794d */ /* 0x000fea0003800000 */
.L_x_664:
[----:B------:R-:W-:-:S08]  /*10c20*/  NOP ;  /* 0x0000000000007918 */ /* 0x000fd00000000000 */
[----:B------:R-:W0:-:S00]  /*10c30*/  USETMAXREG.DEALLOC.CTAPOOL 0x20 ;  /* 0x00000020000079c8 */ /* 0x000e0000080e0500 */
[----:B0-----:R-:W-:-:S06]  /*10c40*/  LOP3.LUT R2, R0, 0x3, RZ, 0xc0, !PT ;  /* 0x0000000300027812 */ /* 0x001fcc00078ec0ff */
[----:B------:R-:W0:Y:S01]  /*10c50*/  S2UR UR6, SR_CTAID.X ;  /* 0x00000000000679c3 */ /* 0x000e220000002500 */
[----:B------:R-:W-:Y:S01]  /*10c60*/  LOP3.LUT R18, R18, 0xfffffffb, RZ, 0xc0, !PT ;  /* 0xfffffffb12127812 */ /* 0x000fe200078ec0ff */
[----:B------:R-:W-:Y:S01]  /*10c70*/  STL [R1], RZ ;  /* 0x000000ff01007387 */ /* 0x000fe20000100800 */
[----:B------:R-:W-:Y:S02]  /*10c80*/  IMAD.MOV.U32 R19, RZ, RZ, RZ ;  /* 0x000000ffff137224 */ /* 0x000fe400078e00ff */
[----:B------:R-:W-:Y:S01]  /*10c90*/  IMAD.MOV.U32 R22, RZ, RZ, 0x1 ;  /* 0x00000001ff167424 */ /* 0x000fe200078e00ff */
[----:B------:R1:W2:Y:S02]  /*10ca0*/  SHFL.IDX PT, R3, R2, RZ, 0x1f ;  /* 0x00001fff02037589 */ /* 0x0002a400000e0000 */
[----:B-1----:R-:W0:Y:S01]  /*10cb0*/  LDC R2, c[0x0][0xc38] ;  /* 0x00030e00ff027b82 */ /* 0x002e220000000800 */
[----:B--2---:R-:W-:-:S13]  /*10cc0*/  ISETP.NE.AND P0, PT, R3, RZ, PT ;  /* 0x000000ff0300720c */ /* 0x004fda0003f05270 */
[----:B------:R-:W-:Y:S01]  /*10cd0*/  @P0 LOP3.LUT R18, R18, 0x4, RZ, 0xfc, !PT ;  /* 0x0000000412120812 */ /* 0x000fe200078efcff */
[----:B------:R-:W-:Y:S06]  /*10ce0*/  @P0 BAR.ARV 0x4, 0x200 ;  /* 0x0108000000000b1d */ /* 0x000fec0000002000 */
[----:B0-----:R-:W-:-:S13]  /*10cf0*/  ISETP.LE.AND P0, PT, R2, UR6, PT ;  /* 0x0000000602007c0c */ /* 0x001fda000bf03270 */
[----:B------:R-:W-:Y:S05]  /*10d00*/  @P0 BRA `(.L_x_759) ;  /* 0x0000003800f40947 */ /* 0x000fea0003800000 */
[----:B------:R-:W0:Y:S01]  /*10d10*/  S2R R12, SR_TID.X ;  /* 0x00000000000c7919 */ /* 0x000e220000002100 */
[----:B------:R-:W1:Y:S01]  /*10d20*/  S2UR UR5, SR_CgaCtaId ;  /* 0x00000000000579c3 */ /* 0x000e620000008800 */
[----:B------:R-:W-:Y:S01]  /*10d30*/  IMAD.SHL.U32 R7, R0, 0x800, RZ ;  /* 0x0000080000077824 */ /* 0x000fe200078e00ff */
[----:B------:R-:W-:Y:S01]  /*10d40*/  UMOV UR4, 0x400 ;  /* 0x0000040000047882 */ /* 0x000fe20000000000 */
[----:B------:R2:W-:Y:S01]  /*10d50*/  STL [R1], RZ ;  /* 0x000000ff01007387 */ /* 0x0005e20000100800 */
[----:B------:R-:W-:Y:S01]  /*10d60*/  IMAD.MOV.U32 R26, RZ, RZ, 0x40 ;  /* 0x00000040ff1a7424 */ /* 0x000fe200078e00ff */
[----:B------:R-:W-:Y:S01]  /*10d70*/  ULOP3.LUT UR38, UR42, 0x1, URZ, 0xfc, !UPT ;  /* 0x000000012a267892 */ /* 0x000fe2000f8efc3f */
[----:B------:R-:W-:Y:S01]  /*10d80*/  IMAD.U32 R28, RZ, RZ, UR6 ;  /* 0x00000006ff1c7e24 */ /* 0x000fe2000f8e00ff */
[----:B------:R-:W-:Y:S01]  /*10d90*/  ULOP3.LUT UR45, UR42, 0x2, URZ, 0xfc, !UPT ;  /* 0x000000022a2d7892 */ /* 0x000fe2000f8efc3f */
[----:B------:R-:W-:Y:S01]  /*10da0*/  IMAD.MOV.U32 R22, RZ, RZ, 0x1 ;  /* 0x00000001ff167424 */ /* 0x000fe200078e00ff */
[----:B------:R-:W-:Y:S01]  /*10db0*/  ULDC UR43, c[0x0][0xc] ;  /* 0x00000300002b7ab9 */ /* 0x000fe20000000800 */
[----:B------:R-:W-:Y:S01]  /*10dc0*/  IMAD.MOV.U32 R19, RZ, RZ, RZ ;  /* 0x000000ffff137224 */ /* 0x000fe200078e00ff */
[----:B------:R-:W-:Y:S01]  /*10dd0*/  ULDC.64 UR50, c[0x0][0x198] ;  /* 0x0000660000327ab9 */ /* 0x000fe20000000a00 */
[----:B-1----:R-:W-:-:S06]  /*10de0*/  ULEA UR4, UR5, UR4, 0x18 ;  /* 0x0000000405047291 */ /* 0x002fcc000f8ec03f */
[----:B------:R-:W-:Y:S01]  /*10df0*/  IMAD.U32 R17, RZ, RZ, UR4 ;  /* 0x00000004ff117e24 */ /* 0x000fe2000f8e00ff */
[--C-:B0-----:R-:W-:Y:S01]  /*10e00*/  SHF.R.U32.HI R3, RZ, 0x1, R12.reuse ;  /* 0x00000001ff037819 */ /* 0x101fe2000001160c */
[C---:B------:R-:W-:Y:S01]  /*10e10*/  IMAD.SHL.U32 R2, R12.reuse, 0x20, RZ ;  /* 0x000000200c027824 */ /* 0x040fe200078e00ff */
[C---:B------:R-:W-:Y:S01]  /*10e20*/  LOP3.LUT R11, R12.reuse, 0x7f, RZ, 0xc0, !PT ;  /* 0x0000007f0c0b7812 */ /* 0x040fe200078ec0ff */
[C---:B------:R-:W-:Y:S01]  /*10e30*/  IMAD.SHL.U32 R4, R12.reuse, 0x80, RZ ;  /* 0x000000800c047824 */ /* 0x040fe200078e00ff */
[----:B------:R-:W-:Y:S01]  /*10e40*/  LOP3.LUT R5, R3, 0x20, RZ, 0xc0, !PT ;  /* 0x0000002003057812 */ /* 0x000fe200078ec0ff */
[----:B------:R-:W-:Y:S01]  /*10e50*/  IMAD.SHL.U32 R10, R12, 0x4, RZ ;  /* 0x000000040c0a7824 */ /* 0x000fe200078e00ff */
[----:B------:R-:W-:Y:S01]  /*10e60*/  LOP3.LUT R0, R2, 0x80, RZ, 0xc0, !PT ;  /* 0x0000008002007812 */ /* 0x000fe200078ec0ff */
[----:B------:R-:W-:Y:S01]  /*10e70*/  IMAD.SHL.U32 R9, R12, 0x2, RZ ;  /* 0x000000020c097824 */ /* 0x000fe200078e00ff */
[----:B------:R-:W-:Y:S02]  /*10e80*/  LOP3.LUT R6, R4, 0x400, RZ, 0xc0, !PT ;  /* 0x0000040004067812 */ /* 0x000fe400078ec0ff */
[----:B------:R-:W-:-:S02]  /*10e90*/  LOP3.LUT R5, R5, 0x10, R12, 0xf8, !PT ;  /* 0x0000001005057812 */ /* 0x000fc400078ef80c */
[----:B------:R-:W-:Y:S01]  /*10ea0*/  LOP3.LUT R3, R0, 0x10, R3, 0xf8, !PT ;  /* 0x0000001000037812 */ /* 0x000fe200078ef803 */
[----:B------:R-:W-:Y:S01]  /*10eb0*/  IMAD.SHL.U32 R0, R12, 0x10, RZ ;  /* 0x000000100c007824 */ /* 0x000fe200078e00ff */
[----:B------:R-:W-:Y:S02]  /*10ec0*/  LOP3.LUT R6, R6, 0x800, R7, 0xf8, !PT ;  /* 0x0000080006067812 */ /* 0x000fe400078ef807 */
[----:B------:R-:W-:Y:S01]  /*10ed0*/  LOP3.LUT R7, R5, 0x380, R4, 0xf8, !PT ;  /* 0x0000038005077812 */ /* 0x000fe200078ef804 */
[----:B------:R-:W-:Y:S01]  /*10ee0*/  IMAD.SHL.U32 R5, R11, 0x10, RZ ;  /* 0x000000100b057824 */ /* 0x000fe200078e00ff */
[----:B------:R-:W-:Y:S02]  /*10ef0*/  LOP3.LUT R2, R2, 0x360, RZ, 0xc0, !PT ;  /* 0x0000036002027812 */ /* 0x000fe400078ec0ff */
[C---:B------:R-:W-:Y:S02]  /*10f00*/  LOP3.LUT R8, R0.reuse, 0x60, RZ, 0xc0, !PT ;  /* 0x0000006000087812 */ /* 0x040fe400078ec0ff */
[----:B------:R-:W-:-:S02]  /*10f10*/  LOP3.LUT R4, R0, 0x90, RZ, 0xc0, !PT ;  /* 0x0000009000047812 */ /* 0x000fc400078ec0ff */
[--C-:B------:R-:W-:Y:S02]  /*10f20*/  LOP3.LUT R2, R2, 0x400, R5.reuse, 0xf8, !PT ;  /* 0x0000040002027812 */ /* 0x100fe400078ef805 */
        /* <DEDUP_REMOVED lines=9> */
[----:B------:R-:W-:Y:S01]  /*10fc0*/  LOP3.LUT P0, RZ, R12, 0x4, RZ, 0xc0, !PT ;  /* 0x000000040cff7812 */ /* 0x000fe2000780c0ff */
[----:B------:R-:W-:Y:S01]  /*10fd0*/  IMAD.IADD R29, R17, 0x1, R4 ;  /* 0x00000001111d7824 */ /* 0x000fe200078e0204 */
[----:B------:R-:W-:Y:S02]  /*10fe0*/  LOP3.LUT R3, R3, 0x40, R2, 0xf8, !PT ;  /* 0x0000004003037812 */ /* 0x000fe400078ef802 */
[----:B------:R-:W-:-:S02]  /*10ff0*/  LOP3.LUT R2, R0, 0x20, RZ, 0xfc, !PT ;  /* 0x0000002000027812 */ /* 0x000fc400078efcff */
[----:B------:R-:W-:Y:S02]  /*11000*/  LOP3.LUT R25, R6, R7, RZ, 0xfc, !PT ;  /* 0x0000000706197212 */ /* 0x000fe400078efcff */
[----:B------:R-:W-:Y:S02]  /*11010*/  SEL R26, R26, 0xffffffc0, !P0 ;  /* 0xffffffc01a1a7807 */ /* 0x000fe40004000000 */
[----:B--2---:R-:W-:-:S07]  /*11020*/  LOP3.LUT R0, R0, 0x40, RZ, 0xfc, !PT ;  /* 0x0000004000007812 */ /* 0x004fce00078efcff */
.L_x_830:
[----:B------:R-:W-:Y:S01]  /*11030*/  ULDC UR8, c[0x0][0xc60] ;  /* 0x0003180000087ab9 */ /* 0x000fe20000000800 */
[C---:B------:R-:W-:Y:S01]  /*11040*/  R2UR UR7, R28.reuse ;  /* 0x000000001c0772ca */ /* 0x040fe200000e0000 */
[----:B------:R-:W-:Y:S01]  /*11050*/  UISETP.NE.AND UP0, UPT, UR8, 0x1, UPT ;  /* 0x000000010800788c */ /* 0x000fe2000bf05270 */
[----:B------:R-:W-:-:S10]  /*11060*/  R2UR UR6, R28 ;  /* 0x000000001c0672ca */ /* 0x000fd400000e0000 */
        /* <DEDUP_REMOVED lines=9> */
[----:B0123--:R-:W-:Y:S05]  /*11100*/  @!P0 BRA `(.L_x_760) ;  /* 0x0000000000208947 */ /* 0x00ffea0003800000 */
        /* <DEDUP_REMOVED lines=8> */
.L_x_760:
[----:B------:R-:W-:Y:S01]  /*11190*/  ULDC UR9, c[0x0][0xc54] ;  /* 0x0003150000097ab9 */ /* 0x000fe20000000800 */
[----:B------:R-:W-:Y:S01]  /*111a0*/  UMOV UR6, UR8 ;  /* 0x0000000800067c82 */ /* 0x000fe20008000000 */
[----:B------:R-:W-:-:S11]  /*111b0*/  UISETP.NE.AND UP0, UPT, UR9, 0x1, UPT ;  /* 0x000000010900788c */ /* 0x000fd6000bf05270 */
[----:B------:R-:W-:Y:S02]  /*111c0*/  @UP0 ULDC.64 UR10, c[0x0][0xc58] ;  /* 0x00031600000a0ab9 */ /* 0x000fe40000000a00 */
[----:B------:R-:W-:-:S04]  /*111d0*/  UIMAD.WIDE.U32 UR4, UR8, UR10, URZ ;  /* 0x0000000a080472a5 */ /* 0x000fc8000f8e003f */
[----:B------:R-:W-:-:S04]  /*111e0*/  @UP0 USHF.R.U32.HI UR6, URZ, UR11, UR5 ;  /* 0x0000000b3f060299 */ /* 0x000fc80008011605 */
[----:B------:R-:W-:-:S12]  /*111f0*/  UIMAD UR4, UR6, UR9, URZ ;  /* 0x00000009060472a4 */ /* 0x000fd8000f8e023f */
.L_x_761:
[----:B------:R-:W-:Y:S02]  /*11200*/  UIADD3 UR4, UR8, -UR4, URZ ;  /* 0x8000000408047290 */ /* 0x000fe4000fffe03f */
[----:B------:R-:W-:Y:S01]  /*11210*/  ULOP3.LUT UR5, URZ, UR6, URZ, 0x33, !UPT ;  /* 0x000000063f057292 */ /* 0x000fe2000f8e333f */
[----:B------:R-:W-:Y:S01]  /*11220*/  ULDC UR14, c[0x0][0xc48] ;  /* 0x00031200000e7ab9 */ /* 0x000fe20000000800 */
[----:B------:R-:W-:Y:S01]  /*11230*/  ULDC UR8, c[0x0][0x448] ;  /* 0x0001120000087ab9 */ /* 0x000fe20000000800 */
[----:B------:R-:W-:Y:S01]  /*11240*/  ULDC UR41, c[0x0][0xc3c] ;  /* 0x00030f0000297ab9 */ /* 0x000fe20000000800 */
[----:B------:R-:W-:Y:S02]  /*11250*/  UISETP.NE.AND UP2, UPT, UR14, 0x1, UPT ;  /* 0x000000010e00788c */ /* 0x000fe4000bf45270 */
[----:B------:R-:W-:Y:S02]  /*11260*/  UISETP.NE.AND UP1, UPT, UR8, 0x1, UPT ;  /* 0x000000010800788c */ /* 0x000fe4000bf25270 */
[----:B------:R-:W-:Y:S01]  /*11270*/  UIADD3 UR41, UR5, UR41, URZ ;  /* 0x0000002905297290 */ /* 0x000fe2000fffe03f */
[----:B------:R-:W-:Y:S01]  /*11280*/  ULDC.64 UR10, c[0x0][0x418] ;  /* 0x00010600000a7ab9 */ /* 0x000fe20000000a00 */
[----:B------:R-:W-:Y:S01]  /*11290*/  ULDC UR13, c[0x0][0xc54] ;  /* 0x00031500000d7ab9 */ /* 0x000fe20000000800 */
[----:B------:R-:W-:-:S02]  /*112a0*/  UISETP.NE.U32.AND UP0, UPT, UR10, URZ, UPT ;  /* 0x0000003f0a00728c */ /* 0x000fc4000bf05070 */
[----:B------:R-:W-:Y:S02]  /*112b0*/  UIMAD UR13, UR7, UR13, UR4 ;  /* 0x0000000d070d72a4 */ /* 0x000fe4000f8e0204 */
[----:B------:R-:W-:Y:S01]  /*112c0*/  UIMAD UR41, UR41, 0xc0, URZ ;  /* 0x000000c0292978a4 */ /* 0x000fe2000f8e023f */
[----:B------:R-:W-:Y:S01]  /*112d0*/  ULDC.64 UR4, c[0x0][0x9e0] ;  /* 0x0002780000047ab9 */ /* 0x000fe20000000a00 */
[----:B------:R-:W-:Y:S02]  /*112e0*/  UISETP.NE.AND.EX UP0, UPT, UR11, URZ, UPT, UP0 ;  /* 0x0000003f0b00728c */ /* 0x000fe4000bf05300 */
[----:B------:R-:W-:Y:S02]  /*112f0*/  UISETP.GE.AND UP3, UPT, UR5, 0x1, UPT ;  /* 0x000000010500788c */ /* 0x000fe4000bf66270 */
[----:B------:R-:W-:Y:S01]  /*11300*/  UIADD3 UR12, UR41, 0xbf, URZ ;  /* 0x000000bf290c7890 */ /* 0x000fe2000fffe03f */
[----:B------:R-:W-:Y:S01]  /*11310*/  ULDC UR10, c[0x0][0x424] ;  /* 0x00010900000a7ab9 */ /* 0x000fe20000000800 */
[----:B------:R-:W-:Y:S01]  /*11320*/  ULDC UR6, c[0x0][0x288] ;  /* 0x0000a20000067ab9 */ /* 0x000fe20000000800 */
[----:B------:R-:W-:Y:S01]  /*11330*/  @UP2 ULDC UR8, c[0x0][0xc4c] ;  /* 0x0003130000082ab9 */ /* 0x000fe20000000800 */
[----:B------:R-:W-:Y:S01]  /*11340*/  @UP1 ULDC UR11, c[0x0][0x44c] ;  /* 0x00011300000b1ab9 */ /* 0x000fe20000000800 */
[----:B------:R-:W-:Y:S01]  /*11350*/  USEL UR15, UR10, 0x1, UP0 ;  /* 0x000000010a0f7887 */ /* 0x000fe20008000000 */
[----:B------:R-:W-:Y:S01]  /*11360*/  PLOP3.LUT P1, PT, PT, PT, UP3, 0x80, 0x0 ;  /* 0x000000000000781c */ /* 0x000fe20003f2f038 */
[----:B------:R-:W-:-:S02]  /*11370*/  UIADD3 UR16, -UR6, 0x1, URZ ;  /* 0x0000000106107890 */ /* 0x000fc4000fffe13f */
[----:B------:R-:W-:Y:S02]  /*11380*/  UIMAD.WIDE.U32 UR8, UR13, UR8, URZ ;  /* 0x000000080d0872a5 */ /* 0x000fe4000f8e003f */
[----:B------:R-:W-:Y:S01]  /*11390*/  UIMAD.WIDE.U32 UR10, UR12, UR11, URZ ;  /* 0x0000000b0c0a72a5 */ /* 0x000fe2000f8e003f */
[----:B------:R-:W-:Y:S01]  /*113a0*/  ULDC UR7, c[0x0][0x2f0] ;  /* 0x0000bc0000077ab9 */ /* 0x000fe20000000800 */
[----:B------:R-:W-:Y:S01]  /*113b0*/  @UP2 ULDC UR17, c[0x0][0xc50] ;  /* 0x0003140000112ab9 */ /* 0x000fe20000000800 */
[----:B------:R-:W-:Y:S01]  /*113c0*/  @UP1 ULDC UR18, c[0x0][0x450] ;  /* 0x0001140000121ab9 */ /* 0x000fe20000000800 */
[----:B------:R-:W-:Y:S01]  /*113d0*/  UMOV UR44, UR13 ;  /* 0x0000000d002c7c82 */ /* 0x000fe20008000000 */
[----:B------:R-:W-:Y:S02]  /*113e0*/  UIMAD UR16, UR15, UR7, UR16 ;  /* 0x000000070f1072a4 */ /* 0x000fe4000f8e0210 */
[----:B------:R-:W-:Y:S02]  /*113f0*/  @UP2 USHF.R.U32.HI UR44, URZ, UR17, UR9 ;  /* 0x000000113f2c2299 */ /* 0x000fe40008011609 */
[----:B------:R-:W-:-:S02]  /*11400*/  @UP1 USHF.R.U32.HI UR12, URZ, UR18, UR11 ;  /* 0x000000123f0c1299 */ /* 0x000fc4000801160b */
[----:B------:R-:W-:Y:S02]  /*11410*/  UIADD3 UR36, -UR44, URZ, URZ ;  /* 0x0000003f2c247290 */ /* 0x000fe4000fffe13f */
[----:B------:R-:W-:Y:S02]  /*11420*/  UIADD3 UR12, UR16, UR12, URZ ;  /* 0x0000000c100c7290 */ /* 0x000fe4000fffe03f */
[----:B------:R-:W-:Y:S02]  /*11430*/  UIMAD UR36, UR14, UR36, UR13 ;  /* 0x000000240e2472a4 */ /* 0x000fe4000f8e020d */
[----:B------:R-:W-:Y:S01]  /*11440*/  UIADD3 UR4, UR12, UR4, URZ ;  /* 0x000000040c047290 */ /* 0x000fe2000fffe03f */
[----:B------:R-:W-:Y:S11]  /*11450*/  @!P1 BRA `(.L_x_762) ;  /* 0x0000000000449947 */ /* 0x000ff60003800000 */
        /* <DEDUP_REMOVED lines=10> */
.L_x_763:
[----:B------:R-:W-:-:S11]  /*11500*/  UISETP.NE.AND UP0, UPT, UR5, 0x1, UPT ;  /* 0x000000010500788c */ /* 0x000fd6000bf05270 */
[----:B------:R-:W-:Y:S02]  /*11510*/  @UP0 ULDC.64 UR12, c[0x0][0x9e8] ;  /* 0x00027a00000c0ab9 */ /* 0x000fe40000000a00 */
[----:B------:R-:W-:-:S04]  /*11520*/  UIMAD.WIDE.U32 UR8, UR10, UR12, URZ ;  /* 0x0000000c0a0872a5 */ /* 0x000fc8000f8e003f */
[----:B------:R-:W-:-:S12]  /*11530*/  @UP0 USHF.R.U32.HI UR10, URZ, UR13, UR9 ;  /* 0x0000000d3f0a0299 */ /* 0x000fd80008011609 */
.L_x_764:
[----:B------:R-:W-:-:S04]  /*11540*/  UIMAD UR10, UR10, UR5, UR5 ;  /* 0x000000050a0a72a4 */ /* 0x000fc8000f8e0205 */
[----:B------:R-:W-:-:S04]  /*11550*/  UISETP.LT.AND UP0, UPT, UR4, UR10, UPT ;  /* 0x0000000a0400728c */ /* 0x000fc8000bf01270 */
[----:B------:R-:W-:-:S12]  /*11560*/  USEL UR4, UR4, UR10, UP0 ;  /* 0x0000000a04047287 */ /* 0x000fd80008000000 */
.L_x_762:
[----:B------:R-:W-:Y:S02]  /*11570*/  UIMAD UR12, UR15, UR7, 0x7f ;  /* 0x0000007f0f0c74a4 */ /* 0x000fe4000f8e0207 */
[----:B------:R-:W-:Y:S02]  /*11580*/  UIADD3 UR4, UR4, 0x7f, URZ ;  /* 0x0000007f04047890 */ /* 0x000fe4000fffe03f */
[----:B------:R-:W-:Y:S02]  /*11590*/  USHF.R.S32.HI UR13, URZ, 0x1f, UR12 ;  /* 0x0000001f3f0d7899 */ /* 0x000fe4000801140c */
[----:B------:R-:W-:Y:S01]  /*115a0*/  USHF.R.S32.HI UR10, URZ, 0x1f, UR4 ;  /* 0x0000001f3f0a7899 */ /* 0x000fe20008011404 */
[----:B------:R-:W-:Y:S01]  /*115b0*/  @UP1 ULDC UR8, c[0x0][0x44c] ;  /* 0x0001130000081ab9 */ /* 0x000fe20000000800 */
[----:B------:R-:W-:Y:S02]  /*115c0*/  ULEA.HI UR13, UR13, UR12, URZ, 0x7 ;  /* 0x0000000c0d0d7291 */ /* 0x000fe4000f8f383f */
[----:B------:R-:W-:-:S02]  /*115d0*/  UIMAD.WIDE.U32 UR8, UR41, UR8, URZ ;  /* 0x00000008290872a5 */ /* 0x000fc4000f8e003f */
[----:B------:R-:W-:Y:S01]  /*115e0*/  ULEA.HI UR10, UR10, UR4, URZ, 0x7 ;  /* 0x000000040a0a7291 */ /* 0x000fe2000f8f383f */
[----:B------:R-:W-:Y:S01]  /*115f0*/  @UP1 ULDC UR14, c[0x0][0x450] ;  /* 0x00011400000e1ab9 */ /* 0x000fe20000000800 */
[----:B------:R-:W-:Y:S01]  /*11600*/  UMOV UR11, UR41 ;  /* 0x00000029000b7c82 */ /* 0x000fe20008000000 */
[----:B------:R-:W-:Y:S02]  /*11610*/  UIMAD UR4, UR15, UR7, -UR6 ;  /* 0x000000070f0472a4 */ /* 0x000fe4000f8e0a06 */
[----:B------:R-:W-:Y:S02]  /*11620*/  USHF.R.S32.HI UR13, URZ, 0x7, UR13 ;  /* 0x000000073f0d7899 */ /* 0x000fe4000801140d */
[----:B------:R-:W-:Y:S02]  /*11630*/  USHF.R.S32.HI UR10, URZ, 0x7, UR10 ;  /* 0x000000073f0a7899 */ /* 0x000fe4000801140a */
[----:B------:R-:W-:Y:S02]  /*11640*/  @UP1 USHF.R.U32.HI UR11, URZ, UR14, UR9 ;  /* 0x0000000e3f0b1299 */ /* 0x000fe40008011609 */
[----:B------:R-:W-:-:S02]  /*11650*/  UISETP.LT.AND UP0, UPT, UR13, UR10, UPT ;  /* 0x0000000a0d00728c */ /* 0x000fc4000bf01270 */
[----:B------:R-:W-:Y:S01]  /*11660*/  UIADD3 UR4, UR4, UR11, URZ ;  /* 0x0000000b04047290 */ /* 0x000fe2000fffe03f */
[----:B------:R-:W-:Y:S01]  /*11670*/  ULDC UR8, c[0x0][0x9dc] ;  /* 0x0002770000087ab9 */ /* 0x000fe20000000800 */
[----:B------:R-:W-:Y:S02]  /*11680*/  USEL UR40, UR13, UR10, UP0 ;  /* 0x0000000a0d287287 */ /* 0x000fe40008000000 */
        /* <DEDUP_REMOVED lines=12> */
.L_x_766:
[----:B------:R-:W-:-:S11]  /*11750*/  UISETP.NE.AND UP0, UPT, UR5, 0x1, UPT ;  /* 0x000000010500788c */ /* 0x000fd6000bf05270 */
[----:B------:R-:W-:Y:S02]  /*11760*/  @UP0 ULDC.64 UR10, c[0x0][0x9e8] ;  /* 0x00027a00000a0ab9 */ /* 0x000fe40000000a00 */
[----:B------:R-:W-:-:S04]  /*11770*/  UIMAD.WIDE.U32 UR6, UR4, UR10, URZ ;  /* 0x0000000a040672a5 */ /* 0x000fc8000f8e003f */
[----:B------:R-:W-:-:S12]  /*11780*/  @UP0 USHF.R.U32.HI UR4, URZ, UR11, UR7 ;  /* 0x0000000b3f040299 */ /* 0x000fd80008011607 */
.L_x_767:
[----:B------:R-:W-:-:S04]  /*11790*/  UIMAD UR4, UR4, UR5, URZ ;  /* 0x00000005040472a4 */ /* 0x000fc8000f8e023f */
[----:B------:R-:W-:-:S04]  /*117a0*/  UISETP.LT.AND UP0, UPT, UR8, UR4, UPT ;  /* 0x000000040800728c */ /* 0x000fc8000bf01270 */
[----:B------:R-:W-:-:S12]  /*117b0*/  USEL UR8, UR8, UR4, !UP0 ;  /* 0x0000000408087287 */ /* 0x000fd8000c000000 */
.L_x_765:
[----:B------:R-:W-:Y:S01]  /*117c0*/  USHF.R.S32.HI UR4, URZ, 0x1f, UR8 ;  /* 0x0000001f3f047899 */ /* 0x000fe20008011408 */
[----:B------:R-:W-:Y:S03]  /*117d0*/  BSSY B7, `(.L_x_768) ;  /* 0x00002fb000077945 */ /* 0x000fe60003800000 */
[----:B------:R-:W-:-:S04]  /*117e0*/  ULEA.HI UR4, UR4, UR8, URZ, 0x7 ;  /* 0x0000000804047291 */ /* 0x000fc8000f8f383f */
[----:B------:R-:W-:-:S04]  /*117f0*/  USHF.R.S32.HI UR4, URZ, 0x7, UR4 ;  /* 0x000000073f047899 */ /* 0x000fc80008011404 */
[----:B------:R-:W-:-:S04]  /*11800*/  UISETP.LT.AND UP0, UPT, URZ, UR4, UPT ;  /* 0x000000043f00728c */ /* 0x000fc8000bf01270 */
[----:B------:R-:W-:-:S04]  /*11810*/  USEL UR39, URZ, UR4, !UP0 ;  /* 0x000000043f277287 */ /* 0x000fc8000c000000 */
[----:B------:R-:W-:-:S06]  /*11820*/  UISETP.GT.AND UP0, UPT, UR40, UR39, UPT ;  /* 0x000000272800728c */ /* 0x000fcc000bf04270 */
[----:B------:R-:W-:-:S13]  /*11830*/  PLOP3.LUT P0, PT, PT, PT, UP0, 0x80, 0x0 ;  /* 0x000000000000781c */ /* 0x000fda0003f0f008 */
        /* <DEDUP_REMOVED lines=18> */
.L_x_769:
        /* <DEDUP_REMOVED lines=20> */
.L_x_772:
[----:B------:R-:W-:Y:S05]  /*11aa0*/  BSYNC B6 ;  /* 0x0000000000067941 */ /* 0x000fea0003800000 */
.L_x_771:
        /* <DEDUP_REMOVED lines=22> */
.L_x_774:
[----:B------:R-:W-:Y:S05]  /*11c10*/  BSYNC B6 ;  /* 0x0000000000067941 */ /* 0x000fea0003800000 */
.L_x_773:
        /* <DEDUP_REMOVED lines=20> */
.L_x_776:
[----:B------:R-:W-:Y:S05]  /*11d60*/  BSYNC B6 ;  /* 0x0000000000067941 */ /* 0x000fea0003800000 */
.L_x_775:
        /* <DEDUP_REMOVED lines=19> */
.L_x_778:
[----:B------:R-:W-:Y:S05]  /*11ea0*/  BSYNC B6 ;  /* 0x0000000000067941 */ /* 0x000fea0003800000 */
.L_x_777:
        /* <DEDUP_REMOVED lines=23> */
.L_x_849:
[----:B-1----:R-:W-:Y:S02]  /*12020*/  ISETP.NE.AND P0, PT, R14, RZ, PT ;  /* 0x000000ff0e00720c */ /* 0x002fe40003f05270 */
[----:B------:R-:W-:Y:S02]  /*12030*/  PLOP3.LUT P2, PT, PT, PT, PT, 0x8, 0x0 ;  /* 0x000000000000781c */ /* 0x000fe40003f4e170 */
[----:B------:R-:W-:-:S11]  /*12040*/  LOP3.LUT R18, R18, 0xfffffffd, RZ, 0xc0, !PT ;  /* 0xfffffffd12127812 */ /* 0x000fd600078ec0ff */
[----:B------:R-:W-:Y:S01]  /*12050*/  @P2 LOP3.LUT R18, R18, 0x2, RZ, 0xfc, !PT ;  /* 0x0000000212122812 */ /* 0x000fe200078efcff */
[----:B------:R-:W-:Y:S06]  /*12060*/  @P0 BRA `(.L_x_780) ;  /* 0x0000000400b40947 */ /* 0x000fec0003800000 */
[----:B------:R-:W-:-:S06]  /*12070*/  UIADD3 UR4, UR40, -0x1, URZ ;  /* 0xffffffff28047890 */ /* 0x000fcc000fffe03f */
[----:B------:R-:W-:Y:S01]  /*12080*/  IMAD.U32 R0, RZ, RZ, UR4 ;  /* 0x00000004ff007e24 */ /* 0x000fe2000f8e00ff */
[----:B------:R-:W-:-:S03]  /*12090*/  UMOV UR4, 0xffffffff ;  /* 0xffffffff00047882 */ /* 0x000fc60000000000 */
[----:B------:R-:W-:Y:S05]  /*120a0*/  BRA.DIV UR4, `(.L_x_781) ;  /* 0x0000003204047947 */ /* 0x000fea000b800000 */
[----:B------:R-:W-:-:S13]  /*120b0*/  ELECT P6, URZ, PT ;  /* 0x00000000003f782f */ /* 0x000fda00038c0000 */
.L_x_852:
[----:B------:R-:W-:Y:S05]  /*120c0*/  @!P6 BRA `(.L_x_780) ;  /* 0x00000004009ce947 */ /* 0x000fea0003800000 */
[----:B------:R-:W-:Y:S01]  /*120d0*/  IMAD.MOV.U32 R16, RZ, RZ, R23 ;  /* 0x000000ffff107224 */ /* 0x000fe200078e0017 */
[----:B------:R-:W-:Y:S06]  /*120e0*/  @!P1 BRA `(.L_x_782) ;  /* 0x0000000000449947 */ /* 0x000fec0003800000 */
        /* <DEDUP_REMOVED lines=8> */
[----:B------:R-:W-:-:S04]  /*12170*/  IMAD.MOV R5, RZ, RZ, -R4 ;  /* 0x000000ffff057224 */ /* 0x000fc800078e0a04 */
[----:B------:R-:W-:Y:S01]  /*12180*/  IMAD R0, R7, R5, R0 ;  /* 0x0000000507007224 */ /* 0x000fe200078e0200 */
[----:B------:R-:W-:Y:S01]  /*12190*/  SHF.R.S32.HI R5, RZ, 0x1f, R4 ;  /* 0x0000001fff057819 */ /* 0x000fe20000011404 */
[C---:B------:R-:W-:Y:S02]  /*121a0*/  IMAD R7, R23.reuse, UR5, R6 ;  /* 0x0000000517077c24 */ /* 0x040fe4000f8e0206 */
[----:B------:R-:W-:-:S04]  /*121b0*/  IMAD.WIDE.U32 R4, R23, UR4, R4 ;  /* 0x0000000417047c25 */ /* 0x000fc8000f8e0004 */
[----:B------:R-:W-:Y:S01]  /*121c0*/  IMAD.IADD R5, R5, 0x1, R7 ;  /* 0x0000000105057824 */ /* 0x000fe200078e0207 */
[----:B------:R-:W-:-:S04]  /*121d0*/  LEA R2, P0, R4, R2, 0x2 ;  /* 0x0000000204027211 */ /* 0x000fc800078010ff */
[----:B------:R-:W-:-:S05]  /*121e0*/  LEA.HI.X R3, R4, R3, R5, 0x2, P0 ;  /* 0x0000000304037211 */ /* 0x000fca00000f1405 */
[----:B------:R1:W5:Y:S04]  /*121f0*/  LDG.E R16, desc[UR46][R2.64] ;  /* 0x0000002e02107981 */ /* 0x000368000c1e1900 */
.L_x_782:
[----:B-1----:R-:W1:Y:S01]  /*12200*/  S2R R2, SR_TID.X ;  /* 0x0000000000027919 */ /* 0x002e620000002100 */
[----:B------:R-:W-:Y:S01]  /*12210*/  IMAD R5, R19, 0x8, R17 ;  /* 0x0000000813057824 */ /* 0x000fe200078e0211 */
[----:B-1----:R-:W-:Y:S02]  /*12220*/  LOP3.LUT R3, R2, 0x7f, RZ, 0xc0, !PT ;  /* 0x0000007f02037812 */ /* 0x002fe400078ec0ff */
[----:B------:R-:W-:Y:S02]  /*12230*/  SHF.L.U32 R2, R22, 0x1f, RZ ;  /* 0x0000001f16027819 */ /* 0x000fe400000006ff */
[----:B------:R-:W-:Y:S02]  /*12240*/  ISETP.NE.AND P0, PT, R3, RZ, PT ;  /* 0x000000ff0300720c */ /* 0x000fe40003f05270 */
[----:B------:R-:W1:Y:S02]  /*12250*/  SYNCS.PHASECHK.TRANS64.TRYWAIT P1, [R5+URZ+0x19c80], R2 ;  /* 0x019c8002050075a7 */ /* 0x000e64000802017f */
[----:B-1----:R-:W-:Y:S09]  /*12260*/  @!P1 BRA `(.L_x_783) ;  /* 0x0000002c00b49947 */ /* 0x002ff20003800000 */
.L_x_853:
        /* <DEDUP_REMOVED lines=8> */
.L_x_784:
[----:B------:R-:W-:Y:S01]  /*122f0*/  IMAD R3, R19, 0x3000, R17 ;  /* 0x0000300013037824 */ /* 0x000fe200078e0211 */
[----:B------:R-:W-:Y:S01]  /*12300*/  R2UR UR33, R5 ;  /* 0x00000000052172ca */ /* 0x000fe200000e0000 */
[----:B------:R-:W-:Y:S01]  /*12310*/  IMAD.SHL.U32 R0, R0, 0x80, RZ ;  /* 0x0000008000007824 */ /* 0x000fe200078e00ff */
[----:B-----5:R-:W-:Y:S01]  /*12320*/  R2UR UR37, R16 ;  /* 0x00000000102572ca */ /* 0x020fe200000e0000 */
[----:B------:R-:W-:Y:S01]  /*12330*/  UIADD3 UR4, UP0, UR50, 0x470, URZ ;  /* 0x0000047032047890 */ /* 0x000fe2000ff1e03f */
[----:B------:R-:W-:Y:S01]  /*12340*/  R2UR UR8, R3 ;  /* 0x00000000030872ca */ /* 0x000fe200000e0000 */
[----:B------:R-:W-:Y:S01]  /*12350*/  UMOV UR6, 0x0 ;  /* 0x0000000000067882 */ /* 0x000fe20000000000 */
[----:B------:R-:W-:Y:S01]  /*12360*/  R2UR UR35, R0 ;  /* 0x00000000002372ca */ /* 0x000fe200000e0000 */
[----:B------:R-:W-:Y:S01]  /*12370*/  UIADD3.X UR5, URZ, UR51, URZ, UP0, !UPT ;  /* 0x000000333f057290 */ /* 0x000fe200087fe43f */
[----:B------:R-:W-:Y:S01]  /*12380*/  UMOV UR7, 0x14f00000 ;  /* 0x14f0000000077882 */ /* 0x000fe20000000000 */
[----:B------:R-:W-:Y:S01]  /*12390*/  UMOV UR34, URZ ;  /* 0x0000003f00227c82 */ /* 0x000fe20008000000 */
[----:B------:R-:W-:Y:S01]  /*123a0*/  UMOV UR18, 0x20 ;  /* 0x0000002000127882 */ /* 0x000fe20000000000 */
[----:B------:R-:W-:-:S02]  /*123b0*/  UMOV UR20, UR36 ;  /* 0x0000002400147c82 */ /* 0x000fc40008000000 */
[----:B------:R-:W-:Y:S02]  /*123c0*/  UIADD3 UR33, UR33, 0x19c70, URZ ;  /* 0x00019c7021217890 */ /* 0x000fe4000fffe03f */
[----:B------:R-:W-:Y:S01]  /*123d0*/  UMOV UR21, UR37 ;  /* 0x0000002500157c82 */ /* 0x000fe20008000000 */
[----:B------:R-:W-:Y:S01]  /*123e0*/  UMOV UR10, 0x40 ;  /* 0x00000040000a7882 */ /* 0x000fe20000000000 */
        /* <DEDUP_REMOVED lines=14> */
.L_x_854:
        /* <DEDUP_REMOVED lines=8> */
.L_x_786:
        /* <DEDUP_REMOVED lines=31> */
.L_x_780:
[----:B------:R-:W-:Y:S05]  /*12740*/  WARPSYNC.ALL ;  /* 0x0000000000007948 */ /* 0x000fea0003800000 */
[----:B------:R-:W-:Y:S01]  /*12750*/  VIADD R0, R17, 0xf000 ;  /* 0x0000f00011007836 */ /* 0x000fe20000000000 */
[----:B------:R-:W-:Y:S01]  /*12760*/  USHF.R.S32.HI UR4, URZ, 0x1f, UR36 ;  /* 0x0000001f3f047899 */ /* 0x000fe20008011424 */
[----:B------:R-:W-:Y:S01]  /*12770*/  BAR.SYNC.DEFER_BLOCKING 0x8, 0x200 ;  /* 0x0208000000007b1d */ /* 0x000fe20000010000 */
[----:B------:R-:W-:Y:S02]  /*12780*/  USHF.R.S32.HI UR37, URZ, 0x1f, UR44 ;  /* 0x0000001f3f257899 */ /* 0x000fe4000801142c */
[----:B------:R-:W-:-:S03]  /*12790*/  LOP3.LUT P0, RZ, R0, 0x9f, RZ, 0xc0, !PT ;  /* 0x0000009f00ff7812 */ /* 0x000fc6000780c0ff */
[----:B------:R-:W-:Y:S01]  /*127a0*/  ULDC.64 UR6, c[0x0][0x2d8] ;  /* 0x0000b60000067ab9 */ /* 0x000fe20000000a00 */
[----:B------:R-:W-:Y:S01]  /*127b0*/  BSSY B6, `(.L_x_787) ;  /* 0x0000016000067945 */ /* 0x000fe20003800000 */
[----:B------:R-:W-:Y:S02]  /*127c0*/  UIMAD UR4, UR4, UR6, URZ ;  /* 0x00000006040472a4 */ /* 0x000fe4000f8e023f */
[----:B------:R-:W-:Y:S02]  /*127d0*/  UIMAD.WIDE.U32 UR52, UR36, UR6, URZ ;  /* 0x00000006243472a5 */ /* 0x000fe4000f8e003f */
[----:B------:R-:W-:-:S04]  /*127e0*/  UIMAD UR4, UR36, UR7, UR4 ;  /* 0x00000007240472a4 */ /* 0x000fc8000f8e0204 */
[----:B------:R-:W-:Y:S01]  /*127f0*/  UIADD3 UR49, UR53, UR4, URZ ;  /* 0x0000000435317290 */ /* 0x000fe2000fffe03f */
        /* <DEDUP_REMOVED lines=17> */
.L_x_788:
[----:B------:R-:W-:Y:S05]  /*12910*/  BSYNC B6 ;  /* 0x0000000000067941 */ /* 0x000fea0003800000 */
.L_x_787:
[----:B------:R-:W3:Y:S01]  /*12920*/  LDC R7, c[0x0][0x448] ;  /* 0x00011200ff077b82 */ /* 0x000ee20000000800 */
[----:B0-----:R-:W0:Y:S01]  /*12930*/  S2R R20, SR_TID.X ;  /* 0x0000000000147919 */ /* 0x001e220000002100 */
[----:B------:R-:W-:Y:S01]  /*12940*/  ULDC.64 UR8, c[0x0][0x2e0] ;  /* 0x0000b80000087ab9 */ /* 0x000fe20000000a00 */
[----:B------:R-:W-:Y:S01]  /*12950*/  UMOV UR48, UR52 ;  /* 0x0000003400307c82 */ /* 0x000fe20008000000 */
[----:B------:R-:W-:Y:S01]  /*12960*/  UIMAD UR6, UR37, UR8, URZ ;  /* 0x00000008250672a4 */ /* 0x000fe2000f8e023f */
[----:B------:R-:W4:Y:S01]  /*12970*/  S2R R10, SR_TID.X ;  /* 0x00000000000a7919 */ /* 0x000f220000002100 */
[----:B------:R-:W-:Y:S02]  /*12980*/  UIMAD.WIDE.U32 UR4, UR44, UR8, UR48 ;  /* 0x000000082c0472a5 */ /* 0x000fe4000f8e0030 */
[----:B------:R-:W-:-:S03]  /*12990*/  UIMAD UR6, UR44, UR9, UR6 ;  /* 0x000000092c0672a4 */ /* 0x000fc6000f8e0206 */
[----:B------:R-:W-:Y:S01]  /*129a0*/  ULDC.64 UR8, c[0x0][0x280] ;  /* 0x0000a00000087ab9 */ /* 0x000fe20000000a00 */
[----:B------:R-:W-:Y:S01]  /*129b0*/  UIADD3 UR6, UR5, UR6, URZ ;  /* 0x0000000605067290 */ /* 0x000fe2000fffe03f */
[----:B------:R-:W-:-:S04]  /*129c0*/  IMAD.U32 R4, RZ, RZ, UR4 ;  /* 0x00000004ff047e24 */ /* 0x000fc8000f8e00ff */
[----:B-12---:R-:W-:Y:S01]  /*129d0*/  IMAD.MOV.U32 R2, RZ, RZ, R4 ;  /* 0x000000ffff027224 */ /* 0x006fe200078e0004 */
[----:B---3--:R-:W-:Y:S02]  /*129e0*/  ISETP.NE.AND P1, PT, R7, 0x1, PT ;  /* 0x000000010700780c */ /* 0x008fe40003f25270 */
[C---:B0-----:R-:W-:Y:S01]  /*129f0*/  LOP3.LUT R21, R20.reuse, 0x7f, RZ, 0xc0, !PT ;  /* 0x0000007f14157812 */ /* 0x041fe200078ec0ff */
[----:B------:R-:W-:-:S10]  /*12a00*/  IMAD.SHL.U32 R20, R20, 0x40, RZ ;  /* 0x0000004014147824 */ /* 0x000fd400078e00ff */
[----:B------:R-:W0:Y:S01]  /*12a10*/  @P1 LDC R3, c[0x0][0x44c] ;  /* 0x00011300ff031b82 */ /* 0x000e220000000800 */
[----:B------:R-:W-:Y:S01]  /*12a20*/  SHF.R.U32.HI R21, RZ, 0x1, R21 ;  /* 0x00000001ff157819 */ /* 0x000fe20000011615 */
[----:B----4-:R-:W-:-:S03]  /*12a30*/  IMAD.SHL.U32 R10, R10, 0x10, RZ ;  /* 0x000000100a0a7824 */ /* 0x010fc600078e00ff */
[----:B------:R-:W-:Y:S02]  /*12a40*/  LOP3.LUT R20, R21, 0x40, R20, 0xf8, !PT ;  /* 0x0000004015147812 */ /* 0x000fe400078ef814 */
[----:B------:R-:W1:Y:S01]  /*12a50*/  S2R R21, SR_TID.X ;  /* 0x0000000000157919 */ /* 0x000e620000002100 */
[----:B------:R-:W2:Y:S01]  /*12a60*/  @P1 LDC R5, c[0x0][0x450] ;  /* 0x00011400ff051b82 */ /* 0x000ea20000000800 */
[----:B------:R-:W-:Y:S01]  /*12a70*/  LOP3.LUT R10, R10, 0x10, RZ, 0xc0, !PT ;  /* 0x000000100a0a7812 */ /* 0x000fe200078ec0ff */
[----:B------:R-:W-:-:S03]  /*12a80*/  VIADD R6, R20, UR41 ;  /* 0x0000002914067c36 */ /* 0x000fc60008000000 */
[C---:B------:R-:W-:Y:S01]  /*12a90*/  LOP3.LUT R11, R10.reuse, 0x20, RZ, 0xfc, !PT ;  /* 0x000000200a0b7812 */ /* 0x040fe200078efcff */
[----:B------:R-:W-:Y:S01]  /*12aa0*/  IMAD.MOV.U32 R8, RZ, RZ, R6 ;  /* 0x000000ffff087224 */ /* 0x000fe200078e0006 */
[----:B------:R-:W-:Y:S01]  /*12ab0*/  LOP3.LUT R10, R10, 0x40, RZ, 0xfc, !PT ;  /* 0x000000400a0a7812 */ /* 0x000fe200078efcff */
[----:B0-----:R-:W-:-:S04]  /*12ac0*/  @P1 IMAD.HI.U32 R0, R6, R3, RZ ;  /* 0x0000000306001227 */ /* 0x001fc800078e00ff */
[----:B------:R-:W-:Y:S01]  /*12ad0*/  IMAD.U32 R3, RZ, RZ, UR6 ;  /* 0x00000006ff037e24 */ /* 0x000fe2000f8e00ff */
[----:B------:R-:W-:Y:S01]  /*12ae0*/  ULDC.64 UR6, c[0x0][0x2c8] ;  /* 0x0000b20000067ab9 */ /* 0x000fe20000000a00 */
[----:B--2---:R-:W-:Y:S01]  /*12af0*/  @P1 SHF.R.U32.HI R8, RZ, R5, R0 ;  /* 0x00000005ff081219 */ /* 0x004fe20000011600 */
[----:B------:R-:W-:Y:S01]  /*12b00*/  IMAD.U32 R5, RZ, RZ, UR5 ;  /* 0x00000005ff057e24 */ /* 0x000fe2000f8e00ff */
[----:B------:R-:W-:Y:S02]  /*12b10*/  ULDC.64 UR4, c[0x0][0x2d0] ;  /* 0x0000b40000047ab9 */ /* 0x000fe40000000a00 */
[----:B------:R-:W-:Y:S01]  /*12b20*/  SHF.R.S32.HI R0, RZ, 0x1f, R8 ;  /* 0x0000001fff007819 */ /* 0x000fe20000011408 */
[----:B------:R-:W-:-:S04]  /*12b30*/  IMAD.WIDE.U32 R4, R8, UR4, R2 ;  /* 0x0000000408047c25 */ /* 0x000fc8000f8e0002 */
[----:B------:R-:W-:Y:S02]  /*12b40*/  IMAD R9, R0, UR4, RZ ;  /* 0x0000000400097c24 */ /* 0x000fe4000f8e02ff */
[----:B------:R-:W-:Y:S02]  /*12b50*/  IMAD.MOV R0, RZ, RZ, -R8 ;  /* 0x000000ffff007224 */ /* 0x000fe400078e0a08 */
[----:B------:R-:W-:Y:S02]  /*12b60*/  IMAD R9, R8, UR5, R9 ;  /* 0x0000000508097c24 */ /* 0x000fe4000f8e0209 */
[----:B------:R-:W-:Y:S02]  /*12b70*/  IMAD R0, R7, R0, R6 ;  /* 0x0000000007007224 */ /* 0x000fe400078e0206 */
[----:B------:R-:W-:Y:S02]  /*12b80*/  IMAD.IADD R5, R5, 0x1, R9 ;  /* 0x0000000105057824 */ /* 0x000fe400078e0209 */
[C---:B-1----:R-:W-:Y:S01]  /*12b90*/  IMAD.SHL.U32 R20, R21.reuse, 0x10, RZ ;  /* 0x0000001015147824 */ /* 0x042fe200078e00ff */
[----:B------:R-:W-:Y:S01]  /*12ba0*/  SHF.R.S32.HI R8, RZ, 0x1f, R0 ;  /* 0x0000001fff087819 */ /* 0x000fe20000011400 */
[----:B------:R-:W-:Y:S01]  /*12bb0*/  IMAD.WIDE.U32 R4, R0, UR6, R4 ;  /* 0x0000000600047c25 */ /* 0x000fe2000f8e0004 */
[----:B------:R-:W-:-:S02]  /*12bc0*/  LOP3.LUT R21, R21, 0x7f, RZ, 0xc0, !PT ;  /* 0x0000007f15157812 */ /* 0x000fc400078ec0ff */
[----:B------:R-:W-:Y:S01]  /*12bd0*/  LOP3.LUT R20, R20, 0x10, RZ, 0xc0, !PT ;  /* 0x0000001014147812 */ /* 0x000fe200078ec0ff */
[----:B------:R-:W-:-:S04]  /*12be0*/  IMAD R8, R8, UR6, RZ ;  /* 0x0000000608087c24 */ /* 0x000fc8000f8e02ff */
[----:B------:R-:W-:Y:S01]  /*12bf0*/  IMAD R9, R0, UR7, R8 ;  /* 0x0000000700097c24 */ /* 0x000fe2000f8e0208 */
[----:B------:R-:W-:Y:S01]  /*12c00*/  IADD3 R0, P0, R4, UR8, RZ ;  /* 0x0000000804007c10 */ /* 0x000fe2000ff1e0ff */
[----:B------:R-:W-:-:S03]  /*12c10*/  VIADD R8, R6, 0x80 ;  /* 0x0000008006087836 */ /* 0x000fc60000000000 */
[----:B------:R-:W-:Y:S01]  /*12c20*/  IADD3.X R4, R5, UR9, R9, P0, !PT ;  /* 0x0000000905047c10 */ /* 0x000fe200087fe409 */
[----:B------:R-:W-:Y:S01]  /*12c30*/  IMAD.MOV.U32 R6, RZ, RZ, R8 ;  /* 0x000000ffff067224 */ /* 0x000fe200078e0008 */
[----:B------:R-:W0:Y:S08]  /*12c40*/  @P1 LDC R9, c[0x0][0x44c] ;  /* 0x00011300ff091b82 */ /* 0x000e300000000800 */
[----:B------:R-:W1:Y:S01]  /*12c50*/  @P1 LDC R5, c[0x0][0x450] ;  /* 0x00011400ff051b82 */ /* 0x000e620000000800 */
[----:B0-----:R-:W-:-:S05]  /*12c60*/  @P1 IMAD.HI.U32 R9, R8, R9, RZ ;  /* 0x0000000908091227 */ /* 0x001fca00078e00ff */
[----:B-1----:R-:W-:-:S05]  /*12c70*/  @P1 SHF.R.U32.HI R6, RZ, R5, R9 ;  /* 0x00000005ff061219 */ /* 0x002fca0000011609 */
[----:B------:R-:W-:Y:S02]  /*12c80*/  IMAD.MOV R5, RZ, RZ, -R6 ;  /* 0x000000ffff057224 */ /* 0x000fe400078e0a06 */
[----:B------:R-:W-:-:S04]  /*12c90*/  IMAD.WIDE.U32 R2, R6, UR4, R2 ;  /* 0x0000000406027c25 */ /* 0x000fc8000f8e0002 */
[----:B------:R-:W-:Y:S01]  /*12ca0*/  IMAD R5, R7, R5, R8 ;  /* 0x0000000507057224 */ /* 0x000fe200078e0208 */
[----:B------:R-:W-:-:S05]  /*12cb0*/  SHF.R.S32.HI R8, RZ, 0x1f, R6 ;  /* 0x0000001fff087819 */ /* 0x000fca0000011406 */
[----:B------:R-:W-:Y:S01]  /*12cc0*/  IMAD R8, R8, UR4, RZ ;  /* 0x0000000408087c24 */ /* 0x000fe2000f8e02ff */
[----:B------:R-:W-:Y:S02]  /*12cd0*/  ULDC UR4, c[0x0][0x2b8] ;  /* 0x0000ae0000047ab9 */ /* 0x000fe40000000800 */
[----:B------:R-:W-:Y:S01]  /*12ce0*/  ISETP.GE.AND P1, PT, R11, UR4, PT ;  /* 0x000000040b007c0c */ /* 0x000fe2000bf26270 */
[----:B------:R-:W-:Y:S01]  /*12cf0*/  IMAD R9, R6, UR5, R8 ;  /* 0x0000000506097c24 */ /* 0x000fe2000f8e0208 */
[----:B------:R-:W-:Y:S02]  /*12d00*/  SHF.R.S32.HI R6, RZ, 0x1f, R5 ;  /* 0x0000001fff067819 */ /* 0x000fe40000011405 */
[----:B------:R-:W-:Y:S01]  /*12d10*/  ISETP.GE.AND P2, PT, R10, UR4, PT ;  /* 0x000000040a007c0c */ /* 0x000fe2000bf46270 */
[----:B------:R-:W-:Y:S01]  /*12d20*/  IMAD.IADD R3, R3, 0x1, R9 ;  /* 0x0000000103037824 */ /* 0x000fe200078e0209 */
[----:B------:R-:W-:Y:S01]  /*12d30*/  SHF.R.U32.HI R10, RZ, 0x1, R21 ;  /* 0x00000001ff0a7819 */ /* 0x000fe20000011615 */
[----:B------:R-:W-:-:S02]  /*12d40*/  IMAD R6, R6, UR6, RZ ;  /* 0x0000000606067c24 */ /* 0x000fc4000f8e02ff */
[----:B------:R-:W-:-:S04]  /*12d50*/  IMAD.WIDE.U32 R2, R5, UR6, R2 ;  /* 0x0000000605027c25 */ /* 0x000fc8000f8e0002 */
[----:B------:R-:W-:Y:S01]  /*12d60*/  IMAD R9, R5, UR7, R6 ;  /* 0x0000000705097c24 */ /* 0x000fe2000f8e0206 */
[----:B------:R-:W-:-:S04]  /*12d70*/  IADD3 R5, P0, R2, UR8, RZ ;  /* 0x0000000802057c10 */ /* 0x000fc8000ff1e0ff */
[----:B------:R-:W-:Y:S02]  /*12d80*/  IADD3.X R6, R3, UR9, R9, P0, !PT ;  /* 0x0000000903067c10 */ /* 0x000fe400087fe409 */
[----:B------:R-:W-:Y:S01]  /*12d90*/  ISETP.GE.AND P0, PT, R20, UR4, PT ;  /* 0x0000000414007c0c */ /* 0x000fe2000bf06270 */
[----:B------:R-:W-:-:S03]  /*12da0*/  UMOV UR4, 0xffffffff ;  /* 0xffffffff00047882 */ /* 0x000fc60000000000 */
[----:B------:R-:W-:Y:S09]  /*12db0*/  BRA.DIV UR4, `(.L_x_789) ;  /* 0x0000002604087947 */ /* 0x000ff2000b800000 */
[----:B------:R-:W0:Y:S01]  /*12dc0*/  SHFL.IDX PT, R3, R0, RZ, 0x1e1f ;  /* 0x001e1fff00037589 */ /* 0x000e2200000e0000 */
[----:B------:R-:W-:Y:S01]  /*12dd0*/  ULDC UR4, c[0x0][0x288] ;  /* 0x0000a20000047ab9 */ /* 0x000fe20000000800 */
[----:B------:R-:W-:Y:S02]  /*12de0*/  VIADD R8, R10, UR41 ;  /* 0x000000290a087c36 */ /* 0x000fe40008000000 */
        /* <DEDUP_REMOVED lines=8> */
[----:B-1----:R-:W-:Y:S02]  /*12e70*/  @!P4 IMAD.X R3, RZ, RZ, R2, P3 ;  /* 0x000000ffff03c224 */ /* 0x002fe400018e0602 */
[----:B------:R-:W-:-:S05]  /*12e80*/  @!P4 IMAD.MOV.U32 R2, RZ, RZ, R9 ;  /* 0x000000ffff02c224 */ /* 0x000fca00078e0009 */
[----:B------:R-:W-:Y:S04]  /*12e90*/  @!P4 LDGSTS.E.BYPASS.LTC128B.128 [R29+0xf000], desc[UR46][R2.64], !P0 ;  /* 0x0f000000021dcfae */ /* 0x000fe8000c101d6e */
        /* <DEDUP_REMOVED lines=11> */
.L_x_861:
        /* <DEDUP_REMOVED lines=12> */
.L_x_791:
[----:B------:R-:W-:Y:S05]  /*13010*/  BSYNC B0 ;  /* 0x0000000000007941 */ /* 0x000fea0003800000 */
.L_x_790:
[----:B------:R-:W-:Y:S01]  /*13020*/  NOP ;  /* 0x0000000000007918 */ /* 0x000fe20000000000 */
[----:B------:R-:W-:-:S13]  /*13030*/  PLOP3.LUT P0, PT, PT, PT, PT, 0x80, 0x0 ;  /* 0x000000000000781c */ /* 0x000fda0003f0f070 */
.L_x_792:
[----:B------:R-:W-:Y:S02]  /*13040*/  PLOP3.LUT P1, PT, P1, P0, PT, 0xa2, 0x0 ;  /* 0x000000000000781c */ /* 0x000fe40000f21472 */
[----:B------:R-:W-:-:S08]  /*13050*/  @P0 R2UR P1, UR4, R17 ;  /* 0x00000000110402ca */ /* 0x000fd00000020000 */
[----:B------:R-:W-:-:S05]  /*13060*/  @P0 PLOP3.LUT P0, PT, P1, PT, PT, 0x80, 0x0 ;  /* 0x000000000000081c */ /* 0x000fca0000f0f070 */
[----:B------:R-:W-:Y:S01]  /*13070*/  @!P1 SYNCS.ARRIVE.TRANS64.RED.A0T1 RZ, [UR4+0x19c00], RZ ;  /* 0x019c00ffffff99a7 */ /* 0x000fe20008200404 */
[----:B------:R-:W-:Y:S07]  /*13080*/  @!P1 ARRIVES.LDGSTSBAR.64.TRANSCNT [UR4+0x19c00] ;  /* 0x019c0000ff0099b0 */ /* 0x000fee0008000a84 */
[----:B------:R-:W-:Y:S05]  /*13090*/  @P0 BRA.U.ANY `(.L_x_792) ;  /* 0xfffffffd00e80947 */ /* 0x000fea000393ffff */
[----:B0-2---:R-:W2:Y:S02]  /*130a0*/  LDL.LU R2, [R1] ;  /* 0x0000000001027983 */ /* 0x005ea40000300800 */
[----:B--2---:R-:W-:-:S05]  /*130b0*/  VIADD R2, R2, 0x1 ;  /* 0x0000000102027836 */ /* 0x004fca0000000000 */
[----:B------:R0:W-:Y:S01]  /*130c0*/  STL [R1], R2 ;  /* 0x0000000201007387 */ /* 0x0001e20000100800 */
        /* <DEDUP_REMOVED lines=9> */
.L_x_862:
[----:B------:R-:W-:Y:S05]  /*13160*/  BSYNC B0 ;  /* 0x0000000000007941 */ /* 0x000fea0003800000 */
.L_x_793:
[----:B------:R-:W-:-:S04]  /*13170*/  UIADD3 UR4, UR40, -0x2, URZ ;  /* 0xfffffffe28047890 */ /* 0x000fc8000fffe03f */
[----:B------:R-:W-:-:S06]  /*13180*/  UISETP.GE.AND UP0, UPT, UR4, UR39, UPT ;  /* 0x000000270400728c */ /* 0x000fcc000bf06270 */
[----:B------:R-:W-:-:S13]  /*13190*/  PLOP3.LUT P0, PT, PT, PT, UP0, 0x80, 0x0 ;  /* 0x000000000000781c */ /* 0x000fda0003f0f008 */
[----:B------:R-:W-:Y:S05]  /*131a0*/  @!P0 BRA `(.L_x_795) ;  /* 0x0000000c00f08947 */ /* 0x000fea0003800000 */
[----:B------:R-:W-:Y:S02]  /*131b0*/  IMAD.MOV.U32 R6, RZ, RZ, R19 ;  /* 0x000000ffff067224 */ /* 0x000fe400078e0013 */
[----:B------:R-:W-:Y:S02]  /*131c0*/  IMAD.MOV.U32 R7, RZ, RZ, R22 ;  /* 0x000000ffff077224 */ /* 0x000fe400078e0016 */
[----:B0-----:R-:W-:-:S07]  /*131d0*/  IMAD.U32 R0, RZ, RZ, UR4 ;  /* 0x00000004ff007e24 */ /* 0x001fce000f8e00ff */
.L_x_819:
        /* <DEDUP_REMOVED lines=9> */
[----:B------:R-:W-:Y:S01]  /*13270*/  LOP3.LUT P1, RZ, R18, 0x1, RZ, 0xc0, !PT ;  /* 0x0000000112ff7812 */ /* 0x000fe2000782c0ff */
[----:B------:R-:W-:-:S12]  /*13280*/  IMAD.MOV.U32 R8, RZ, RZ, R0 ;  /* 0x000000ffff087224 */ /* 0x000fd800078e0000 */
[----:B------:R-:W-:Y:S05]  /*13290*/  @!P1 BRA `(.L_x_798) ;  /* 0x0000000000489947 */ /* 0x000fea0003800000 */
[----:B------:R-:W0:Y:S01]  /*132a0*/  LDC R8, c[0x0][0x43c] ;  /* 0x00010f00ff087b82 */ /* 0x000e220000000800 */
[----:B------:R-:W-:Y:S01]  /*132b0*/  ULDC.64 UR4, c[0x0][0x428] ;  /* 0x00010a0000047ab9 */ /* 0x000fe20000000a00 */
[----:B0-----:R-:W-:-:S13]  /*132c0*/  ISETP.NE.AND P0, PT, R8, 0x1, PT ;  /* 0x000000010800780c */ /* 0x001fda0003f05270 */
[----:B------:R-:W0:Y:S02]  /*132d0*/  @P0 LDC.64 R2, c[0x0][0x440] ;  /* 0x00011000ff020b82 */ /* 0x000e240000000a00 */
[----:B0-----:R-:W-:-:S04]  /*132e0*/  @P0 IMAD.HI.U32 R4, R0, R2, RZ ;  /* 0x0000000200040227 */ /* 0x001fc800078e00ff */
[----:B------:R-:W-:Y:S01]  /*132f0*/  IMAD.MOV.U32 R2, RZ, RZ, R0 ;  /* 0x000000ffff027224 */ /* 0x000fe200078e0000 */
[----:B------:R-:W-:Y:S01]  /*13300*/  @P0 SHF.R.U32.HI R2, RZ, R3, R4 ;  /* 0x00000003ff020219 */ /* 0x000fe20000011604 */
[----:B------:R-:W-:-:S04]  /*13310*/  IMAD R4, R24, UR4, RZ ;  /* 0x0000000418047c24 */ /* 0x000fc8000f8e02ff */
[----:B------:R-:W-:Y:S02]  /*13320*/  IMAD.MOV R3, RZ, RZ, -R2 ;  /* 0x000000ffff037224 */ /* 0x000fe400078e0a02 */
[----:B------:R-:W-:Y:S02]  /*13330*/  IMAD R5, R23, UR5, R4 ;  /* 0x0000000517057c24 */ /* 0x000fe4000f8e0204 */
[----:B------:R-:W-:Y:S01]  /*13340*/  IMAD R8, R8, R3, R0 ;  /* 0x0000000308087224 */ /* 0x000fe200078e0200 */
[----:B------:R-:W-:-:S03]  /*13350*/  SHF.R.S32.HI R3, RZ, 0x1f, R2 ;  /* 0x0000001fff037819 */ /* 0x000fc60000011402 */
[----:B------:R-:W-:Y:S01]  /*13360*/  IMAD.WIDE.U32 R2, R23, UR4, R2 ;  /* 0x0000000417027c25 */ /* 0x000fe2000f8e0002 */
[----:B------:R-:W-:-:S03]  /*13370*/  ULDC.64 UR4, c[0x0][0x418] ;  /* 0x0001060000047ab9 */ /* 0x000fc60000000a00 */
[----:B------:R-:W-:Y:S01]  /*13380*/  IMAD.IADD R5, R5, 0x1, R3 ;  /* 0x0000000105057824 */ /* 0x000fe200078e0203 */
[----:B------:R-:W-:-:S04]  /*13390*/  LEA R4, P0, R2, UR4, 0x2 ;  /* 0x0000000402047c11 */ /* 0x000fc8000f8010ff */
[----:B------:R-:W-:-:S05]  /*133a0*/  LEA.HI.X R5, R2, UR5, R5, 0x2, P0 ;  /* 0x0000000502057c11 */ /* 0x000fca00080f1405 */
[----:B------:R0:W5:Y:S04]  /*133b0*/  LDG.E R16, desc[UR46][R4.64] ;  /* 0x0000002e04107981 */ /* 0x000168000c1e1900 */
.L_x_798:
        /* <DEDUP_REMOVED lines=8> */
.L_x_863:
[----:B------:R-:W-:Y:S05]  /*13440*/  BSYNC B1 ;  /* 0x0000000000017941 */ /* 0x000fea0003800000 */
.L_x_799:
        /* <DEDUP_REMOVED lines=9> */
.L_x_802:
[----:B------:R-:W-:Y:S05]  /*134e0*/  BSYNC B1 ;  /* 0x0000000000017941 */ /* 0x000fea0003800000 */
.L_x_801:
[----:B------:R-:W-:Y:S01]  /*134f0*/  IMAD.MOV.U32 R5, RZ, RZ, RZ ;  /* 0x000000ffff057224 */ /* 0x000fe200078e00ff */
[----:B------:R-:W-:Y:S01]  /*13500*/  UIADD3 UR4, UP0, UR50, 0x470, URZ ;  /* 0x0000047032047890 */ /* 0x000fe2000ff1e03f */
[----:B------:R-:W-:Y:S01]  /*13510*/  IMAD R9, R19, 0x3000, R17 ;  /* 0x0000300013097824 */ /* 0x000fe200078e0211 */
[----:B------:R-:W-:Y:S01]  /*13520*/  PLOP3.LUT P0, PT, PT, PT, PT, 0x80, 0x0 ;  /* 0x000000000000781c */ /* 0x000fe20003f0f070 */
[----:B------:R-:W-:Y:S01]  /*13530*/  IMAD.SHL.U32 R8, R8, 0x80, RZ ;  /* 0x0000008008087824 */ /* 0x000fe200078e00ff */
[----:B------:R-:W-:Y:S01]  /*13540*/  R2UR UR10, R5 ;  /* 0x00000000050a72ca */ /* 0x000fe200000e0000 */
[----:B------:R-:W-:Y:S01]  /*13550*/  VIADD R3, R4, 0x19c70 ;  /* 0x00019c7004037836 */ /* 0x000fe20000000000 */
[----:B------:R-:W-:Y:S01]  /*13560*/  UIADD3.X UR5, URZ, UR51, URZ, UP0, !UPT ;  /* 0x000000333f057290 */ /* 0x000fe200087fe43f */
[----:B------:R-:W-:Y:S01]  /*13570*/  VIADD R10, R9, 0x9000 ;  /* 0x00009000090a7836 */ /* 0x000fe20000000000 */
[----:B------:R-:W-:Y:S01]  /*13580*/  UMOV UR6, 0x0 ;  /* 0x0000000000067882 */ /* 0x000fe20000000000 */
[----:B------:R-:W-:-:S10]  /*13590*/  UMOV UR7, 0x14f00000 ;  /* 0x14f0000000077882 */ /* 0x000fd40000000000 */
.L_x_803:
        /* <DEDUP_REMOVED lines=16> */
.L_x_804:
        /* <DEDUP_REMOVED lines=16> */
.L_x_805:
        /* <DEDUP_REMOVED lines=13> */
.L_x_864:
[----:B------:R-:W-:Y:S05]  /*13870*/  BSYNC B1 ;  /* 0x0000000000017941 */ /* 0x000fea0003800000 */
.L_x_806:
        /* <DEDUP_REMOVED lines=11> */
.L_x_809:
[----:B------:R-:W-:Y:S05]  /*13930*/  BSYNC B1 ;  /* 0x0000000000017941 */ /* 0x000fea0003800000 */
.L_x_808:
        /* <DEDUP_REMOVED lines=8> */
.L_x_810:
        /* <DEDUP_REMOVED lines=15> */
.L_x_811:
        /* <DEDUP_REMOVED lines=15> */
.L_x_812:
        /* <DEDUP_REMOVED lines=10> */
.L_x_797:
[----:B------:R-:W-:Y:S05]  /*13c40*/  BSYNC B0 ;  /* 0x0000000000007941 */ /* 0x000fea0003800000 */
.L_x_796:
[----:B------:R-:W-:-:S06]  /*13c50*/  UISETP.NE.AND UP0, UPT, UR38, 0x3, UPT ;  /* 0x000000032600788c */ /* 0x000fcc000bf05270 */
[----:B------:R-:W-:-:S13]  /*13c60*/  PLOP3.LUT P0, PT, PT, PT, UP0, 0x80, 0x0 ;  /* 0x000000000000781c */ /* 0x000fda0003f0f008 */
[----:B------:R-:W-:Y:S05]  /*13c70*/  @!P0 BRA `(.L_x_813) ;  /* 0x0000000000048947 */ /* 0x000fea0003800000 */
[----:B------:R-:W-:Y:S01]  /*13c80*/  BPT.TRAP 0x1 ;  /* 0x000000040000795c */ /* 0x000fe20000300000 */
.L_x_813:
        /* <DEDUP_REMOVED lines=8> */
.L_x_865:
[----:B------:R-:W-:Y:S05]  /*13d10*/  BSYNC B0 ;  /* 0x0000000000007941 */ /* 0x000fea0003800000 */
.L_x_814:
[----:B------:R-:W-:Y:S05]  /*13d20*/  @!P0 BRA `(.L_x_816) ;  /* 0x0000000000048947 */ /* 0x000fea0003800000 */
[----:B------:R-:W-:Y:S01]  /*13d30*/  BPT.TRAP 0x1 ;  /* 0x000000040000795c */ /* 0x000fe20000300000 */
.L_x_816:
[----:B0-----:R-:W-:Y:S01]  /*13d40*/  SHF.L.U32 R2, R7, 0x1f, RZ ;  /* 0x0000001f07027819 */ /* 0x001fe200000006ff */
[----:B------:R-:W-:-:S03]  /*13d50*/  IMAD R10, R6, 0x3000, RZ ;  /* 0x00003000060a7824 */ /* 0x000fc600078e02ff */
[----:B------:R-:W0:Y:S02]  /*13d60*/  SYNCS.PHASECHK.TRANS64.TRYWAIT P1, [R3+URZ+0x19c60], R2 ;  /* 0x019c6002030075a7 */ /* 0x000e24000802017f */
[----:B0-----:R-:W-:Y:S05]  /*13d70*/  @!P1 BRA `(.L_x_817) ;  /* 0x0000001800549947 */ /* 0x001fea0003800000 */
.L_x_866:
[C---:B0-----:R-:W-:Y:S01]  /*13d80*/  LOP3.LUT R2, R10.reuse, R27, RZ, 0xfc, !PT ;  /* 0x0000001b0a027212 */ /* 0x041fe200078efcff */
[----:B------:R-:W-:Y:S05]  /*13d90*/  WARPSYNC.ALL ;  /* 0x0000000000007948 */ /* 0x000fea0003800000 */
[----:B------:R-:W-:Y:S01]  /*13da0*/  IMAD.IADD R2, R17, 0x1, R2 ;  /* 0x0000000111027824 */ /* 0x000fe200078e0202 */
[----:B------:R-:W-:-:S04]  /*13db0*/  LOP3.LUT R12, R10, R25, RZ, 0xfc, !PT ;  /* 0x000000190a0c7212 */ /* 0x000fc800078efcff */
[----:B------:R-:W0:Y:S01]  /*13dc0*/  LDSM.16.MT88.4 R4, [R2+0x9000] ;  /* 0x009000000204783b */ /* 0x000e220000004200 */
[----:B------:R-:W-:Y:S01]  /*13dd0*/  IMAD.IADD R12, R17, 0x1, R12 ;  /* 0x00000001110c7824 */ /* 0x000fe200078e020c */
        /* <DEDUP_REMOVED lines=44> */
.L_x_818:
[----:B------:R-:W3:Y:S01]  /*140a0*/  S2R R2, SR_TID.X ;  /* 0x0000000000027919 */ /* 0x000ee20000002100 */
[----:B--2---:R2:W-:Y:S01]  /*140b0*/  SYNCS.ARRIVE.TRANS64.A1T0 RZ, [R3+URZ+0x19c50], RZ ;  /* 0x019c50ff03ff79a7 */ /* 0x0045e2000810003f */
[----:B------:R-:W-:Y:S02]  /*140c0*/  IMAD.MOV.U32 R6, RZ, RZ, R19 ;  /* 0x000000ffff067224 */ /* 0x000fe400078e0013 */
[----:B------:R-:W-:Y:S01]  /*140d0*/  IMAD.MOV.U32 R7, RZ, RZ, R22 ;  /* 0x000000ffff077224 */ /* 0x000fe200078e0016 */
[----:B---3--:R-:W-:Y:S01]  /*140e0*/  LOP3.LUT R2, R2, 0x7f, RZ, 0xc0, !PT ;  /* 0x0000007f02027812 */ /* 0x008fe200078ec0ff */
[----:B------:R-:W-:Y:S03]  /*140f0*/  BAR.SYNC.DEFER_BLOCKING 0x2, 0x80 ;  /* 0x0082000000007b1d */ /* 0x000fe60000010000 */
[----:B------:R-:W-:-:S13]  /*14100*/  ISETP.NE.AND P0, PT, R2, RZ, PT ;  /* 0x000000ff0200720c */ /* 0x000fda0003f05270 */
[----:B------:R-:W-:-:S05]  /*14110*/  @!P0 VIADD R2, R3, 0x19c80 ;  /* 0x00019c8003028836 */ /* 0x000fca0000000000 */
[----:B------:R-:W-:-:S04]  /*14120*/  @!P0 PRMT R2, RZ, 0x654, R2 ;  /* 0x00000654ff028816 */ /* 0x000fc80000000002 */
[----:B------:R2:W-:Y:S01]  /*14130*/  @!P0 SYNCS.ARRIVE.TRANS64.RED.A1T0 RZ, [R2+URZ], RZ ;  /* 0x000000ff02ff89a7 */ /* 0x0005e2000810043f */
[C---:B------:R-:W-:Y:S01]  /*14140*/  ISETP.GT.AND P0, PT, R0.reuse, UR39, PT ;  /* 0x0000002700007c0c */ /* 0x040fe2000bf04270 */
[----:B------:R-:W-:-:S12]  /*14150*/  VIADD R0, R0, 0xffffffff ;  /* 0xffffffff00007836 */ /* 0x000fd80000000000 */
[----:B--2---:R-:W-:Y:S05]  /*14160*/  @P0 BRA `(.L_x_819) ;  /* 0xfffffff0001c0947 */ /* 0x004fea000383ffff */
.L_x_795:
        /* <DEDUP_REMOVED lines=17> */
.L_x_821:
[----:B------:R-:W-:Y:S05]  /*14280*/  BSYNC B0 ;  /* 0x0000000000007941 */ /* 0x000fea0003800000 */
.L_x_820:
[----:B------:R-:W-:-:S06]  /*14290*/  UISETP.NE.AND UP0, UPT, UR38, 0x3, UPT ;  /* 0x000000032600788c */ /* 0x000fcc000bf05270 */
[----:B------:R-:W-:-:S13]  /*142a0*/  PLOP3.LUT P1, PT, PT, PT, UP0, 0x80, 0x0 ;  /* 0x000000000000781c */ /* 0x000fda0003f2f008 */
[----:B------:R-:W-:Y:S05]  /*142b0*/  @!P1 BRA `(.L_x_822) ;  /* 0x0000000000049947 */ /* 0x000fea0003800000 */
[----:B------:R-:W-:Y:S01]  /*142c0*/  BPT.TRAP 0x1 ;  /* 0x000000040000795c */ /* 0x000fe20000300000 */
.L_x_822:
        /* <DEDUP_REMOVED lines=8> */
.L_x_867:
[----:B------:R-:W-:Y:S05]  /*14350*/  BSYNC B0 ;  /* 0x0000000000007941 */ /* 0x000fea0003800000 */
.L_x_823:
[----:B------:R-:W-:Y:S05]  /*14360*/  @!P2 BRA `(.L_x_825) ;  /* 0x000000000004a947 */ /* 0x000fea0003800000 */
[----:B------:R-:W-:Y:S01]  /*14370*/  BPT.TRAP 0x1 ;  /* 0x000000040000795c */ /* 0x000fe20000300000 */
.L_x_825:
[----:B0-----:R-:W-:-:S04]  /*14380*/  SHF.L.U32 R0, R22, 0x1f, RZ ;  /* 0x0000001f16007819 */ /* 0x001fc800000006ff */
[----:B------:R-:W0:Y:S02]  /*14390*/  SYNCS.PHASECHK.TRANS64.TRYWAIT P1, [R3+URZ+0x19c60], R0 ;  /* 0x019c6000030075a7 */ /* 0x000e24000802017f */
[----:B0-----:R-:W-:Y:S05]  /*143a0*/  @!P1 BRA `(.L_x_826) ;  /* 0x0000001000f09947 */ /* 0x001fea0003800000 */
.L_x_868:
        /* <DEDUP_REMOVED lines=51> */
.L_x_827:
[----:B--2---:R2:W-:Y:S01]  /*146e0*/  SYNCS.ARRIVE.TRANS64.A1T0 RZ, [R3+URZ+0x19c50], RZ ;  /* 0x019c50ff03ff79a7 */ /* 0x0045e2000810003f */
[----:B------:R-:W-:Y:S02]  /*146f0*/  @!P0 VIADD R0, R3, 0x19c80 ;  /* 0x00019c8003008836 */ /* 0x000fe40000000000 */
[----:B------:R-:W-:-:S03]  /*14700*/  VIADD R19, R19, 0x1 ;  /* 0x0000000113137836 */ /* 0x000fc60000000000 */
[----:B------:R-:W-:Y:S01]  /*14710*/  @!P0 PRMT R0, RZ, 0x654, R0 ;  /* 0x00000654ff008816 */ /* 0x000fe20000000000 */
[----:B------:R-:W-:Y:S01]  /*14720*/  BAR.SYNC.DEFER_BLOCKING 0x2, 0x80 ;  /* 0x0082000000007b1d */ /* 0x000fe20000010000 */
[----:B------:R-:W-:-:S04]  /*14730*/  ISETP.NE.AND P1, PT, R19, 0x2, PT ;  /* 0x000000021300780c */ /* 0x000fc80003f25270 */
[----:B--2---:R-:W-:Y:S02]  /*14740*/  SEL R3, RZ, 0x1, P1 ;  /* 0x00000001ff037807 */ /* 0x004fe40000800000 */
[----:B------:R-:W-:Y:S02]  /*14750*/  SEL R19, R19, RZ, P1 ;  /* 0x000000ff13137207 */ /* 0x000fe40000800000 */
[----:B------:R-:W-:Y:S01]  /*14760*/  LOP3.LUT R22, R22, R3, RZ, 0x3c, !PT ;  /* 0x0000000316167212 */ /* 0x000fe200078e3cff */
[----:B------:R2:W-:Y:S06]  /*14770*/  @!P0 SYNCS.ARRIVE.TRANS64.RED.A1T0 RZ, [R0+URZ], RZ ;  /* 0x000000ff00ff89a7 */ /* 0x0005ec000810043f */
.L_x_770:
[----:B------:R-:W-:Y:S05]  /*14780*/  BSYNC B7 ;  /* 0x0000000000077941 */ /* 0x000fea0003800000 */
.L_x_768:
[----:B------:R-:W-:-:S13]  /*14790*/  LOP3.LUT P1, RZ, R18, 0x4, RZ, 0xc0, !PT ;  /* 0x0000000412ff7812 */ /* 0x000fda000782c0ff */
[----:B------:R-:W-:Y:S05]  /*147a0*/  @!P1 BRA `(.L_x_828) ;  /* 0x0000000000209947 */ /* 0x000fea0003800000 */
[----:B------:R-:W3:Y:S08]  /*147b0*/  S2UR UR5, SR_CgaCtaId ;  /* 0x00000000000579c3 */ /* 0x000ef00000008800 */
[----:B------:R-:W-:Y:S06]  /*147c0*/  BAR.SYNC.DEFER_BLOCKING 0x5, 0x200 ;  /* 0x0148000000007b1d */ /* 0x000fec0000010000 */
[----:B------:R-:W-:-:S02]  /*147d0*/  UMOV UR4, 0x400 ;  /* 0x0000040000047882 */ /* 0x000fc40000000000 */
[----:B---3--:R-:W-:-:S06]  /*147e0*/  ULEA UR4, UR5, UR4, 0x18 ;  /* 0x0000000405047291 */ /* 0x008fcc000f8ec03f */
[----:B------:R-:W-:-:S05]  /*147f0*/  IMAD.U32 R17, RZ, RZ, UR4 ;  /* 0x00000004ff117e24 */ /* 0x000fca000f8e00ff */
[----:B------:R3:W4:Y:S01]  /*14800*/  LDS R28, [R17+0x19cd0] ;  /* 0x019cd000111c7984 */ /* 0x0007220000000800 */
[----:B------:R-:W-:Y:S06]  /*14810*/  BAR.ARV 0x4, 0x200 ;  /* 0x0108000000007b1d */ /* 0x000fec0000002000 */
[----:B------:R-:W-:Y:S05]  /*14820*/  BRA `(.L_x_829) ;  /* 0x0000000000207947 */ /* 0x000fea0003800000 */
.L_x_828:
[----:B------:R-:W3:Y:S01]  /*14830*/  @!P0 S2R R3, SR_CgaCtaId ;  /* 0x0000000000038919 */ /* 0x000ee20000008800 */
[----:B--2---:R-:W-:Y:S01]  /*14840*/  @!P0 MOV R0, 0x400 ;  /* 0x0000040000008802 */ /* 0x004fe20000000f00 */
[----:B------:R-:W-:Y:S03]  /*14850*/  BAR.SYNC.DEFER_BLOCKING 0x4, 0x200 ;  /* 0x0108000000007b1d */ /* 0x000fe60000010000 */
[----:B---3--:R-:W-:-:S03]  /*14860*/  @!P0 LEA R17, R3, R0, 0x18 ;  /* 0x0000000003118211 */ /* 0x008fc600078ec0ff */
[----:B------:R-:W2:Y:S04]  /*14870*/  SHFL.IDX PT, R0, R28, RZ, 0x1f ;  /* 0x00001fff1c007589 */ /* 0x000ea800000e0000 */
[----:B------:R2:W-:Y:S02]  /*14880*/  @!P0 STS [R17+0x19cd0], R28 ;  /* 0x019cd01c11008388 */ /* 0x0005e40000000800 */
[----:B--2---:R-:W-:Y:S01]  /*14890*/  IMAD.MOV.U32 R28, RZ, RZ, R0 ;  /* 0x000000ffff1c7224 */ /* 0x004fe200078e0000 */
[----:B------:R-:W-:Y:S06]  /*148a0*/  BAR.ARV 0x5, 0x200 ;  /* 0x0148000000007b1d */ /* 0x000fec0000002000 */
.L_x_829:
[----:B------:R-:W-:Y:S02]  /*148b0*/  ULDC UR4, c[0x0][0xc38] ;  /* 0x00030e0000047ab9 */ /* 0x000fe40000000800 */
[----:B----4-:R-:W-:-:S13]  /*148c0*/  ISETP.GE.AND P0, PT, R28, UR4, PT ;  /* 0x000000041c007c0c */ /* 0x010fda000bf06270 */
[----:B------:R-:W-:Y:S05]  /*148d0*/  @!P0 BRA `(.L_x_830) ;  /* 0xffffffc400d48947 */ /* 0x000fea000383ffff */
.L_x_759:
[----:B--2---:R-:W2:Y:S01]  /*148e0*/  LDL.LU R0, [R1] ;  /* 0x0000000001007983 */ /* 0x004ea20000300800 */
[----:B------:R-:W-:Y:S01]  /*148f0*/  BSSY B0, `(.L_x_831) ;  /* 0x000000b000007945 */ /* 0x000fe20003800000 */
[----:B------:R-:W4:Y:S01]  /*14900*/  S2R R5, SR_CgaCtaId ;  /* 0x0000000000057919 */ /* 0x000f220000008800 */
[----:B--2---:R-:W-:-:S05]  /*14910*/  VIADD R0, R0, 0x1 ;  /* 0x0000000100007836 */ /* 0x004fca0000000000 */
[----:B0-----:R-:W-:-:S04]  /*14920*/  LEA.HI R2, R0, R0, RZ, 0x1 ;  /* 0x0000000000027211 */ /* 0x001fc800078f08ff */
[----:B------:R-:W-:Y:S02]  /*14930*/  LOP3.LUT R3, R2, 0xfffffffe, RZ, 0xc0, !PT ;  /* 0xfffffffe02037812 */ /* 0x000fe400078ec0ff */
[----:B------:R-:W-:-:S03]  /*14940*/  MOV R2, 0x400 ;  /* 0x0000040000027802 */ /* 0x000fc60000000f00 */
[----:B------:R-:W-:Y:S01]  /*14950*/  IMAD.IADD R0, R0, 0x1, -R3 ;  /* 0x0000000100007824 */ /* 0x000fe200078e0a03 */
[----:B----4-:R-:W-:-:S04]  /*14960*/  LEA R6, R5, R2, 0x18 ;  /* 0x0000000205067211 */ /* 0x010fc800078ec0ff */
[----:B------:R-:W-:-:S04]  /*14970*/  SHF.L.U32 R0, R0, 0x1f, RZ ;  /* 0x0000001f00007819 */ /* 0x000fc800000006ff */
[----:B------:R-:W0:Y:S02]  /*14980*/  SYNCS.PHASECHK.TRANS64.TRYWAIT P0, [R6+URZ+0x19c20], R0 ;  /* 0x019c2000060075a7 */ /* 0x000e24000800017f */
[----:B0-----:R-:W-:Y:S05]  /*14990*/  @!P0 BRA `(.L_x_832) ;  /* 0x0000000c00888947 */ /* 0x001fea0003800000 */
.L_x_869:
[----:B------:R-:W-:Y:S05]  /*149a0*/  BSYNC B0 ;  /* 0x0000000000007941 */ /* 0x000fea0003800000 */
.L_x_831:
[----:B------:R-:W-:-:S03]  /*149b0*/  UMOV UR4, 0xffffffff ;  /* 0xffffffff00047882 */ /* 0x000fc60000000000 */
[----:B------:R-:W-:Y:S05]  /*149c0*/  BRA.DIV UR4, `(.L_x_833) ;  /* 0x0000000e04907947 */ /* 0x000fea000b800000 */
[----:B0-----:R-:W0:Y:S02]  /*149d0*/  S2R R0, SR_TID.X ;  /* 0x0000000000007919 */ /* 0x001e240000002100 */
[----:B0-----:R-:W-:-:S04]  /*149e0*/  SHF.R.U32.HI R0, RZ, 0x5, R0 ;  /* 0x00000005ff007819 */ /* 0x001fc80000011600 */
[----:B------:R-:W-:-:S05]  /*149f0*/  LOP3.LUT R0, R0, 0x3, RZ, 0xc0, !PT ;  /* 0x0000000300007812 */ /* 0x000fca00078ec0ff */
[----:B-1----:R0:W1:Y:S02]  /*14a00*/  SHFL.IDX PT, R14, R0, RZ, 0x1f ;  /* 0x00001fff000e7589 */ /* 0x00206400000e0000 */
.L_x_872:
[----:B-1----:R-:W-:Y:S01]  /*14a10*/  ISETP.NE.AND P0, PT, R14, RZ, PT ;  /* 0x000000ff0e00720c */ /* 0x002fe20003f05270 */
[----:B------:R-:W-:-:S12]  /*14a20*/  BSSY B0, `(.L_x_834) ;  /* 0x000002b000007945 */ /* 0x000fd80003800000 */
[----:B------:R-:W-:Y:S05]  /*14a30*/  @P0 BRA `(.L_x_835) ;  /* 0x0000000000a40947 */ /* 0x000fea0003800000 */
[----:B------:R-:W-:-:S03]  /*14a40*/  UMOV UR4, 0xffffffff ;  /* 0xffffffff00047882 */ /* 0x000fc60000000000 */
[----:B------:R-:W-:Y:S05]  /*14a50*/  BRA.DIV UR4, `(.L_x_836) ;  /* 0x0000000e04a07947 */ /* 0x000fea000b800000 */
[----:B------:R-:W-:-:S13]  /*14a60*/  ELECT P6, URZ, PT ;  /* 0x00000000003f782f */ /* 0x000fda00038c0000 */
.L_x_875:
[----:B------:R-:W-:Y:S05]  /*14a70*/  @!P6 BRA `(.L_x_835) ;  /* 0x000000000094e947 */ /* 0x000fea0003800000 */
[----:B------:R-:W-:-:S06]  /*14a80*/  ULOP3.LUT UR4, UR42, 0x2, URZ, 0xfc, !UPT ;  /* 0x000000022a047892 */ /* 0x000fcc000f8efc3f */
[----:B0-----:R-:W-:-:S05]  /*14a90*/  IMAD.U32 R0, RZ, RZ, UR4 ;  /* 0x00000004ff007e24 */ /* 0x001fca000f8e00ff */
[----:B------:R-:W-:-:S13]  /*14aa0*/  ISETP.NE.AND P0, PT, R0, 0x3, PT ;  /* 0x000000030000780c */ /* 0x000fda0003f05270 */
[----:B------:R-:W-:Y:S05]  /*14ab0*/  @!P0 BRA `(.L_x_837) ;  /* 0x0000000000048947 */ /* 0x000fea0003800000 */
[----:B------:R-:W-:Y:S01]  /*14ac0*/  BPT.TRAP 0x1 ;  /* 0x000000040000795c */ /* 0x000fe20000300000 */
.L_x_837:
        /* <DEDUP_REMOVED lines=12> */
.L_x_876:
[----:B------:R-:W1:Y:S02]  /*14b90*/  SYNCS.PHASECHK.TRANS64.TRYWAIT P1, [R9+URZ], R0 ;  /* 0x00000000090075a7 */ /* 0x000e64000802017f */
[----:B-1----:R-:W-:Y:S05]  /*14ba0*/  @!P1 BRA `(.L_x_839) ;  /* 0x0000000c00809947 */ /* 0x002fea0003800000 */
.L_x_877:
[----:B------:R-:W-:Y:S05]  /*14bb0*/  @!P0 BRA `(.L_x_840) ;  /* 0x0000000000048947 */ /* 0x000fea0003800000 */
[----:B------:R-:W-:Y:S01]  /*14bc0*/  BPT.TRAP 0x1 ;  /* 0x000000040000795c */ /* 0x000fe20000300000 */
.L_x_840:
[----:B------:R-:W-:-:S04]  /*14bd0*/  IMAD R19, R19, 0x8, R6 ;  /* 0x0000000813137824 */ /* 0x000fc800078e0206 */
[----:B------:R-:W2:Y:S02]  /*14be0*/  SYNCS.PHASECHK.TRANS64.TRYWAIT P1, [R19+URZ+0x19c60], R4 ;  /* 0x019c6004130075a7 */ /* 0x000ea4000802017f */
[----:B--2---:R-:W-:Y:S05]  /*14bf0*/  @!P1 BRA `(.L_x_841) ;  /* 0x0000000c00809947 */ /* 0x004fea0003800000 */
.L_x_878:
[----:B------:R-:W-:Y:S05]  /*14c00*/  @!P0 BRA `(.L_x_842) ;  /* 0x0000000000048947 */ /* 0x000fea0003800000 */
[----:B------:R-:W-:Y:S01]  /*14c10*/  BPT.TRAP 0x1 ;  /* 0x000000040000795c */ /* 0x000fe20000300000 */
.L_x_842:
[----:B------:R-:W-:-:S04]  /*14c20*/  IMAD R7, R7, 0x8, R6 ;  /* 0x0000000807077824 */ /* 0x000fc800078e0206 */
[----:B------:R-:W4:Y:S02]  /*14c30*/  SYNCS.PHASECHK.TRANS64.TRYWAIT P1, [R7+URZ+0x19c60], R0 ;  /* 0x019c6000070075a7 */ /* 0x000f24000802017f */
[----:B----4-:R-:W-:Y:S05]  /*14c40*/  @!P1 BRA `(.L_x_843) ;  /* 0x0000000c00809947 */ /* 0x010fea0003800000 */
.L_x_879:
[----:B------:R-:W-:Y:S05]  /*14c50*/  @!P0 BRA `(.L_x_844) ;  /* 0x0000000000048947 */ /* 0x000fea0003800000 */
[----:B------:R-:W-:Y:S01]  /*14c60*/  BPT.TRAP 0x1 ;  /* 0x000000040000795c */ /* 0x000fe20000300000 */
.L_x_844:
[----:B------:R-:W5:Y:S02]  /*14c70*/  SYNCS.PHASECHK.TRANS64.TRYWAIT P0, [R19+URZ+0x19c80], R4 ;  /* 0x019c8004130075a7 */ /* 0x000f64000800017f */
[----:B-----5:R-:W-:Y:S05]  /*14c80*/  @!P0 BRA `(.L_x_845) ;  /* 0x0000000c00848947 */ /* 0x020fea0003800000 */
.L_x_846:
[----:B------:R0:W0:Y:S02]  /*14c90*/  SYNCS.PHASECHK.TRANS64.TRYWAIT P0, [R7+URZ+0x19c80], R0 ;  /* 0x019c8000070075a7 */ /* 0x000024000800017f */
[----:B0-----:R-:W-:Y:S05]  /*14ca0*/  @!P0 NANOSLEEP.SYNCS 0x989680 ;  /* 0x009896800000895d */ /* 0x001fea0003900000 */
[----:B------:R-:W0:Y:S02]  /*14cb0*/  @!P0 SYNCS.PHASECHK.TRANS64 P0, [R7+URZ+0x19c80], R0 ;  /* 0x019c8000070085a7 */ /* 0x000e24000800007f */
[----:B0-----:R-:W-:Y:S05]  /*14cc0*/  @!P0 BRA `(.L_x_846) ;  /* 0xfffffffc00f08947 */ /* 0x001fea000383ffff */
.L_x_835:
[----:B------:R-:W-:Y:S05]  /*14cd0*/  BSYNC B0 ;  /* 0x0000000000007941 */ /* 0x000fea0003800000 */
.L_x_834:
[----:B------:R-:W-:Y:S05]  /*14ce0*/  EXIT ;  /* 0x000000000000794d */ /* 0x000fea0003800000 */
.L_x_676:
[----:B0-----:R-:W-:-:S04]  /*14cf0*/  IMAD.U32 R3, RZ, RZ, UR45 ;  /* 0x0000002dff037e24 */ /* 0x001fc8000f8e00ff */
[----:B------:R0:W1:Y:S03]  /*14d00*/  SYNCS.PHASECHK.TRANS64.TRYWAIT P1, [R3+URZ+0x19c00], R6 ;  /* 0x019c0006030075a7 */ /* 0x000066000802017f */
[----:B-1----:R-:W-:Y:S05]  /*14d10*/  @!P1 NANOSLEEP.SYNCS 0x989680 ;  /* 0x009896800000995d */ /* 0x002fea0003900000 */
[----:B------:R-:W1:Y:S02]  /*14d20*/  @!P1 SYNCS.PHASECHK.TRANS64 P1, [R3+URZ+0x19c00], R6 ;  /* 0x019c0006030095a7 */ /* 0x000e64000802007f */
[----:B-1----:R-:W-:Y:S05]  /*14d30*/  @!P1 BRA `(.L_x_676) ;  /* 0xfffffffc00ec9947 */ /* 0x002fea000383ffff */
[----:B------:R-:W-:Y:S05]  /*14d40*/  BRA `(.L_x_847) ;  /* 0xfffffecc00c07947 */ /* 0x000fea000383ffff */
.L_x_680:
[----:B-1----:R1:W2:Y:S02]  /*14d50*/  SYNCS.PHASECHK.TRANS64.TRYWAIT P2, [R90+URZ+0x19c30], R3 ;  /* 0x019c30035a0075a7 */ /* 0x0022a4000804017f */
[----:B--2---:R-:W-:Y:S05]  /*14d60*/  @!P2 NANOSLEEP.SYNCS 0x989680 ;  /* 0x009896800000a95d */ /* 0x004fea0003900000 */
[----:B------:R-:W2:Y:S02]  /*14d70*/  @!P2 SYNCS.PHASECHK.TRANS64 P2, [R90+URZ+0x19c30], R3 ;  /* 0x019c30035a00a5a7 */ /* 0x000ea4000804007f */
[----:B--2---:R-:W-:Y:S05]  /*14d80*/  @!P2 BRA `(.L_x_680) ;  /* 0xfffffffc00f0a947 */ /* 0x004fea000383ffff */
[----:B------:R-:W-:Y:S05]  /*14d90*/  BRA `(.L_x_679) ;  /* 0xfffffecc00e47947 */ /* 0x000fea000383ffff */
.L_x_696:
[----:B-1----:R-:W-:-:S04]  /*14da0*/  IMAD.U32 R8, RZ, RZ, UR6 ;  /* 0x00000006ff087e24 */ /* 0x002fc8000f8e00ff */
[----:B------:R1:W2:Y:S03]  /*14db0*/  SYNCS.PHASECHK.TRANS64.TRYWAIT P2, [R8+URZ+0x19c30], R7 ;  /* 0x019c3007080075a7 */ /* 0x0002a6000804017f */
[----:B--2---:R-:W-:Y:S05]  /*14dc0*/  @!P2 NANOSLEEP.SYNCS 0x989680 ;  /* 0x009896800000a95d */ /* 0x004fea0003900000 */
[----:B------:R-:W2:Y:S02]  /*14dd0*/  @!P2 SYNCS.PHASECHK.TRANS64 P2, [R8+URZ+0x19c30], R7 ;  /* 0x019c30070800a5a7 */ /* 0x000ea4000804007f */
[----:B--2---:R-:W-:Y:S05]  /*14de0*/  @!P2 BRA `(.L_x_696) ;  /* 0xfffffffc00eca947 */ /* 0x004fea000383ffff */
[----:B------:R-:W-:Y:S05]  /*14df0*/  BRA `(.L_x_695) ;  /* 0xffffff0800507947 */ /* 0x000fea000383ffff */
.L_x_700:
[----:B-1----:R-:W-:-:S04]  /*14e00*/  IMAD.U32 R8, RZ, RZ, UR11 ;  /* 0x0000000bff087e24 */ /* 0x002fc8000f8e00ff */
[----:B------:R1:W2:Y:S03]  /*14e10*/  SYNCS.PHASECHK.TRANS64.TRYWAIT P2, [R8+URZ+0x19c50], R7 ;  /* 0x019c5007080075a7 */ /* 0x0002a6000804017f */
[----:B--2---:R-:W-:Y:S05]  /*14e20*/  @!P2 NANOSLEEP.SYNCS 0x989680 ;  /* 0x009896800000a95d */ /* 0x004fea0003900000 */
[----:B------:R-:W2:Y:S02]  /*14e30*/  @!P2 SYNCS.PHASECHK.TRANS64 P2, [R8+URZ+0x19c50], R7 ;  /* 0x019c50070800a5a7 */ /* 0x000ea4000804007f */
[----:B--2---:R-:W-:Y:S05]  /*14e40*/  @!P2 BRA `(.L_x_700) ;  /* 0xfffffffc00eca947 */ /* 0x004fea000383ffff */
[----:B------:R-:W-:Y:S05]  /*14e50*/  BRA `(.L_x_699) ;  /* 0xffffff0800a07947 */ /* 0x000fea000383ffff */
.L_x_718:
[----:B-1----:R-:W-:-:S04]  /*14e60*/  IMAD.U32 R6, RZ, RZ, UR6 ;  /* 0x00000006ff067e24 */ /* 0x002fc8000f8e00ff */
[----:B------:R1:W2:Y:S03]  /*14e70*/  SYNCS.PHASECHK.TRANS64.TRYWAIT P2, [R6+URZ+0x19c30], R5 ;  /* 0x019c3005060075a7 */ /* 0x0002a6000804017f */
[----:B--2---:R-:W-:Y:S05]  /*14e80*/  @!P2 NANOSLEEP.SYNCS 0x989680 ;  /* 0x009896800000a95d */ /* 0x004fea0003900000 */
[----:B------:R-:W2:Y:S02]  /*14e90*/  @!P2 SYNCS.PHASECHK.TRANS64 P2, [R6+URZ+0x19c30], R5 ;  /* 0x019c30050600a5a7 */ /* 0x000ea4000804007f */
[----:B--2---:R-:W-:Y:S05]  /*14ea0*/  @!P2 BRA `(.L_x_718) ;  /* 0xfffffffc00eca947 */ /* 0x004fea000383ffff */
[----:B------:R-:W-:Y:S05]  /*14eb0*/  BRA `(.L_x_717) ;  /* 0xffffff3c00f47947 */ /* 0x000fea000383ffff */
.L_x_722:
[----:B-1----:R-:W-:-:S04]  /*14ec0*/  IMAD.U32 R6, RZ, RZ, UR14 ;  /* 0x0000000eff067e24 */ /* 0x002fc8000f8e00ff */
[----:B------:R1:W2:Y:S03]  /*14ed0*/  SYNCS.PHASECHK.TRANS64.TRYWAIT P2, [R6+URZ+0x19c50], R5 ;  /* 0x019c5005060075a7 */ /* 0x0002a6000804017f */
[----:B--2---:R-:W-:Y:S05]  /*14ee0*/  @!P2 NANOSLEEP.SYNCS 0x989680 ;  /* 0x009896800000a95d */ /* 0x004fea0003900000 */
[----:B------:R-:W2:Y:S02]  /*14ef0*/  @!P2 SYNCS.PHASECHK.TRANS64 P2, [R6+URZ+0x19c50], R5 ;  /* 0x019c50050600a5a7 */ /* 0x000ea4000804007f */
[----:B--2---:R-:W-:Y:S05]  /*14f00*/  @!P2 BRA `(.L_x_722) ;  /* 0xfffffffc00eca947 */ /* 0x004fea000383ffff */
[----:B------:R-:W-:Y:S05]  /*14f10*/  BRA `(.L_x_721) ;  /* 0xffffff4000447947 */ /* 0x000fea000383ffff */
.L_x_729:
[----:B-1----:R-:W-:-:S04]  /*14f20*/  IMAD.U32 R6, RZ, RZ, UR24 ;  /* 0x00000018ff067e24 */ /* 0x002fc8000f8e00ff */
[----:B------:R1:W2:Y:S03]  /*14f30*/  SYNCS.PHASECHK.TRANS64.TRYWAIT P2, [R6+URZ+0x19c30], R5 ;  /* 0x019c3005060075a7 */ /* 0x0002a6000804017f */
[----:B--2---:R-:W-:Y:S05]  /*14f40*/  @!P2 NANOSLEEP.SYNCS 0x989680 ;  /* 0x009896800000a95d */ /* 0x004fea0003900000 */
[----:B------:R-:W2:Y:S02]  /*14f50*/  @!P2 SYNCS.PHASECHK.TRANS64 P2, [R6+URZ+0x19c30], R5 ;  /* 0x019c30050600a5a7 */ /* 0x000ea4000804007f */
[----:B--2---:R-:W-:Y:S05]  /*14f60*/  @!P2 BRA `(.L_x_729) ;  /* 0xfffffffc00eca947 */ /* 0x004fea000383ffff */
[----:B------:R-:W-:Y:S05]  /*14f70*/  BRA `(.L_x_728) ;  /* 0xffffff6000cc7947 */ /* 0x000fea000383ffff */
.L_x_733:
[----:B-1----:R-:W-:-:S04]  /*14f80*/  IMAD.U32 R6, RZ, RZ, UR11 ;  /* 0x0000000bff067e24 */ /* 0x002fc8000f8e00ff */
[----:B------:R1:W2:Y:S03]  /*14f90*/  SYNCS.PHASECHK.TRANS64.TRYWAIT P2, [R6+URZ+0x19c50], R5 ;  /* 0x019c5005060075a7 */ /* 0x0002a6000804017f */
[----:B--2---:R-:W-:Y:S05]  /*14fa0*/  @!P2 NANOSLEEP.SYNCS 0x989680 ;  /* 0x009896800000a95d */ /* 0x004fea0003900000 */
[----:B------:R-:W2:Y:S02]  /*14fb0*/  @!P2 SYNCS.PHASECHK.TRANS64 P2, [R6+URZ+0x19c50], R5 ;  /* 0x019c50050600a5a7 */ /* 0x000ea4000804007f */
[----:B--2---:R-:W-:Y:S05]  /*14fc0*/  @!P2 BRA `(.L_x_733) ;  /* 0xfffffffc00eca947 */ /* 0x004fea000383ffff */
[----:B------:R-:W-:Y:S05]  /*14fd0*/  BRA `(.L_x_732) ;  /* 0xffffff64001c7947 */ /* 0x000fea000383ffff */
.L_x_747:
[----:B-1----:R-:W-:-:S04]  /*14fe0*/  IMAD.U32 R7, RZ, RZ, UR11 ;  /* 0x0000000bff077e24 */ /* 0x002fc8000f8e00ff */
[----:B------:R1:W2:Y:S03]  /*14ff0*/  SYNCS.PHASECHK.TRANS64.TRYWAIT P1, [R7+URZ+0x19c50], R0 ;  /* 0x019c5000070075a7 */ /* 0x0002a6000802017f */
[----:B--2---:R-:W-:Y:S05]  /*15000*/  @!P1 NANOSLEEP.SYNCS 0x989680 ;  /* 0x009896800000995d */ /* 0x004fea0003900000 */
[----:B------:R-:W2:Y:S02]  /*15010*/  @!P1 SYNCS.PHASECHK.TRANS64 P1, [R7+URZ+0x19c50], R0 ;  /* 0x019c5000070095a7 */ /* 0x000ea4000802007f */
[----:B--2---:R-:W-:Y:S05]  /*15020*/  @!P1 BRA `(.L_x_747) ;  /* 0xfffffffc00ec9947 */ /* 0x004fea000383ffff */
[----:B------:R-:W-:Y:S05]  /*15030*/  BRA `(.L_x_746) ;  /* 0xffffff94008c7947 */ /* 0x000fea000383ffff */
.L_x_779:
[----:B------:R-:W-:Y:S02]  /*15040*/  IMAD.MOV.U32 R13, RZ, RZ, R20 ;  /* 0x000000ffff0d7224 */ /* 0x000fe400078e0014 */
[----:B------:R-:W-:Y:S02]  /*15050*/  IMAD.MOV.U32 R12, RZ, RZ, RZ ;  /* 0x000000ffff0c7224 */ /* 0x000fe400078e00ff */
[----:B------:R-:W-:Y:S02]  /*15060*/  IMAD.MOV.U32 R11, RZ, RZ, 0x1f ;  /* 0x0000001fff0b7424 */ /* 0x000fe400078e00ff */
[----:B------:R-:W-:-:S07]  /*15070*/  IMAD.MOV.U32 R15, RZ, RZ, -0x1 ;  /* 0xffffffffff0f7424 */ /* 0x000fce00078e00ff */
[----:B------:R-:W-:Y:S05]  /*15080*/  WARPSYNC.COLLECTIVE R15, `(.L_x_848) ;  /* 0x000000000f087348 */ /* 0x000fea0003c00000 */
[----:B------:R0:W1:Y:S02]  /*15090*/  SHFL.IDX P6, R14, R13, R12, R11 ;  /* 0x0000000c0d0e7389 */ /* 0x00006400000c000b */
[----:B01----:R-:W-:Y:S01]  /*150a0*/  ENDCOLLECTIVE ;  /* 0x000000000000791b */ /* 0x003fe20003800000 */
.L_x_848:
[----:B------:R-:W-:Y:S05]  /*150b0*/  BRA `(.L_x_849) ;  /* 0xffffffcc00d87947 */ /* 0x000fea000383ffff */
.L_x_781:
[----:B------:R-:W-:Y:S01]  /*150c0*/  BSSY B0, `(.L_x_850) ;  /* 0x0000006000007945 */ /* 0x000fe20003800000 */
[----:B------:R-:W-:-:S07]  /*150d0*/  IMAD.MOV.U32 R15, RZ, RZ, -0x1 ;  /* 0xffffffffff0f7424 */ /* 0x000fce00078e00ff */
[----:B0-----:R-:W-:Y:S05]  /*150e0*/  WARPSYNC.COLLECTIVE R15, `(.L_x_851) ;  /* 0x000000000f0c7348 */ /* 0x001fea0003c00000 */
[----:B------:R-:W-:Y:S02]  /*150f0*/  ELECT P6, UR62, PT ;  /* 0x00000000003e782f */ /* 0x000fe400038c0000 */
[----:B------:R-:W-:Y:S01]  /*15100*/  MOV R14, UR62 ;  /* 0x0000003e000e7c02 */ /* 0x000fe20008000f00 */
[----:B0-----:R-:W-:Y:S10]  /*15110*/  ENDCOLLECTIVE ;  /* 0x000000000000791b */ /* 0x001ff40003800000 */
.L_x_851:
[----:B------:R-:W-:Y:S05]  /*15120*/  BSYNC B0 ;  /* 0x0000000000007941 */ /* 0x000fea0003800000 */
.L_x_850:
[----:B------:R-:W-:Y:S05]  /*15130*/  BRA `(.L_x_852) ;  /* 0xffffffcc00e07947 */ /* 0x000fea000383ffff */
.L_x_783:
[----:B-1----:R1:W2:Y:S02]  /*15140*/  SYNCS.PHASECHK.TRANS64.TRYWAIT P1, [R5+URZ+0x19c80], R2 ;  /* 0x019c8002050075a7 */ /* 0x0022a4000802017f */
[----:B--2---:R-:W-:Y:S05]  /*15150*/  @!P1 NANOSLEEP.SYNCS 0x989680 ;  /* 0x009896800000995d */ /* 0x004fea0003900000 */
[----:B------:R-:W2:Y:S02]  /*15160*/  @!P1 SYNCS.PHASECHK.TRANS64 P1, [R5+URZ+0x19c80], R2 ;  /* 0x019c8002050095a7 */ /* 0x000ea4000802007f */
[----:B--2---:R-:W-:Y:S05]  /*15170*/  @!P1 BRA `(.L_x_783) ;  /* 0xfffffffc00f09947 */ /* 0x004fea000383ffff */
[----:B------:R-:W-:Y:S05]  /*15180*/  BRA `(.L_x_853) ;  /* 0xffffffd000387947 */ /* 0x000fea000383ffff */
.L_x_785:
[----:B--2---:R2:W3:Y:S02]  /*15190*/  SYNCS.PHASECHK.TRANS64.TRYWAIT P1, [R5+URZ+0x19c40], R2 ;  /* 0x019c4002050075a7 */ /* 0x0044e4000802017f */
[----:B---3--:R-:W-:Y:S05]  /*151a0*/  @!P1 NANOSLEEP.SYNCS 0x989680 ;  /* 0x009896800000995d */ /* 0x008fea0003900000 */
[----:B------:R-:W3:Y:S02]  /*151b0*/  @!P1 SYNCS.PHASECHK.TRANS64 P1, [R5+URZ+0x19c40], R2 ;  /* 0x019c4002050095a7 */ /* 0x000ee4000802007f */
[----:B---3--:R-:W-:Y:S05]  /*151c0*/  @!P1 BRA `(.L_x_785) ;  /* 0xfffffffc00f09947 */ /* 0x008fea000383ffff */
[----:B------:R-:W-:Y:S05]  /*151d0*/  BRA `(.L_x_854) ;  /* 0xffffffd000bc7947 */ /* 0x000fea000383ffff */
.L_x_789:
[----:B------:R-:W-:Y:S02]  /*151e0*/  IMAD.MOV.U32 R13, RZ, RZ, R4 ;  /* 0x000000ffff0d7224 */ /* 0x000fe400078e0004 */
[----:B------:R-:W-:Y:S02]  /*151f0*/  IMAD.MOV.U32 R12, RZ, RZ, RZ ;  /* 0x000000ffff0c7224 */ /* 0x000fe400078e00ff */
[----:B------:R-:W-:Y:S02]  /*15200*/  IMAD.MOV.U32 R11, RZ, RZ, 0x1e1f ;  /* 0x00001e1fff0b7424 */ /* 0x000fe400078e00ff */
[----:B------:R-:W-:Y:S02]  /*15210*/  IMAD.MOV.U32 R15, RZ, RZ, -0x1 ;  /* 0xffffffffff0f7424 */ /* 0x000fe400078e00ff */
[----:B------:R-:W-:-:S07]  /*15220*/  VIADD R8, R10, UR41 ;  /* 0x000000290a087c36 */ /* 0x000fce0008000000 */
[----:B------:R-:W-:Y:S05]  /*15230*/  WARPSYNC.COLLECTIVE R15, `(.L_x_855) ;  /* 0x000000000f087348 */ /* 0x000fea0003c00000 */
[----:B------:R0:W1:Y:S02]  /*15240*/  SHFL.IDX P6, R14, R13, R12, R11 ;  /* 0x0000000c0d0e7389 */ /* 0x00006400000c000b */
[----:B01----:R-:W-:Y:S01]  /*15250*/  ENDCOLLECTIVE ;  /* 0x000000000000791b */ /* 0x003fe20003800000 */
.L_x_855:
[----:B------:R-:W-:Y:S02]  /*15260*/  IMAD.MOV.U32 R13, RZ, RZ, R0 ;  /* 0x000000ffff0d7224 */ /* 0x000fe400078e0000 */
[----:B------:R-:W-:-:S07]  /*15270*/  IMAD.MOV.U32 R2, RZ, RZ, R14 ;  /* 0x000000ffff027224 */ /* 0x000fce00078e000e */
[----:B------:R-:W-:Y:S05]  /*15280*/  WARPSYNC.COLLECTIVE R15, `(.L_x_856) ;  /* 0x000000000f087348 */ /* 0x000fea0003c00000 */
[----:B------:R0:W1:Y:S02]  /*15290*/  SHFL.IDX P6, R14, R13, R12, R11 ;  /* 0x0000000c0d0e7389 */ /* 0x00006400000c000b */
[----:B01----:R-:W-:Y:S01]  /*152a0*/  ENDCOLLECTIVE ;  /* 0x000000000000791b */ /* 0x003fe20003800000 */
.L_x_856:
[----:B------:R-:W-:Y:S02]  /*152b0*/  ULDC UR4, c[0x0][0x288] ;  /* 0x0000a20000047ab9 */ /* 0x000fe40000000800 */
[----:B------:R-:W-:-:S05]  /*152c0*/  IMAD R7, R7, UR4, RZ ;  /* 0x0000000407077c24 */ /* 0x000fca000f8e02ff */
[----:B------:R-:W-:Y:S01]  /*152d0*/  ISETP.GE.AND P4, PT, R8, R7, PT ;  /* 0x000000070800720c */ /* 0x000fe20003f86270 */
[----:B------:R-:W-:Y:S02]  /*152e0*/  IMAD.MOV.U32 R13, RZ, RZ, R4 ;  /* 0x000000ffff0d7224 */ /* 0x000fe400078e0004 */
[----:B------:R-:W-:Y:S02]  /*152f0*/  IMAD.MOV.U32 R12, RZ, RZ, 0x1 ;  /* 0x00000001ff0c7424 */ /* 0x000fe400078e00ff */
[----:B------:R-:W-:-:S08]  /*15300*/  IMAD.MOV.U32 R3, RZ, RZ, R14 ;  /* 0x000000ffff037224 */ /* 0x000fd000078e000e */
[----:B------:R-:W-:Y:S05]  /*15310*/  WARPSYNC.COLLECTIVE R15, `(.L_x_857) ;  /* 0x000000000f087348 */ /* 0x000fea0003c00000 */
[----:B------:R0:W1:Y:S02]  /*15320*/  SHFL.IDX P6, R14, R13, R12, R11 ;  /* 0x0000000c0d0e7389 */ /* 0x00006400000c000b */
[----:B01----:R-:W-:Y:S01]  /*15330*/  ENDCOLLECTIVE ;  /* 0x000000000000791b */ /* 0x003fe20003800000 */
.L_x_857:
        /* <DEDUP_REMOVED lines=16> */
.L_x_858:
[----:B------:R-:W-:Y:S02]  /*15440*/  IMAD.MOV.U32 R13, RZ, RZ, R6 ;  /* 0x000000ffff0d7224 */ /* 0x000fe400078e0006 */
[----:B------:R-:W-:Y:S01]  /*15450*/  IMAD.MOV.U32 R12, RZ, RZ, RZ ;  /* 0x000000ffff0c7224 */ /* 0x000fe200078e00ff */
[----:B------:R-:W-:-:S05]  /*15460*/  @!P4 IADD3 R14, P3, R20, R14, RZ ;  /* 0x0000000e140ec210 */ /* 0x000fca0007f7e0ff */
[----:B------:R-:W-:-:S08]  /*15470*/  @!P4 IMAD.MOV.U32 R2, RZ, RZ, R14 ;  /* 0x000000ffff02c224 */ /* 0x000fd000078e000e */
[----:B------:R-:W-:Y:S05]  /*15480*/  WARPSYNC.COLLECTIVE R15, `(.L_x_859) ;  /* 0x000000000f087348 */ /* 0x000fea0003c00000 */
[----:B------:R0:W1:Y:S02]  /*15490*/  SHFL.IDX P6, R14, R13, R12, R11 ;  /* 0x0000000c0d0e7389 */ /* 0x00006400000c000b */
[----:B01----:R-:W-:Y:S01]  /*154a0*/  ENDCOLLECTIVE ;  /* 0x000000000000791b */ /* 0x003fe20003800000 */
.L_x_859:
        /* <DEDUP_REMOVED lines=13> */
.L_x_860:
[----:B------:R-:W-:Y:S05]  /*15580*/  BRA `(.L_x_861) ;  /* 0xffffffd800707947 */ /* 0x000fea000383ffff */
.L_x_794:
[----:B0-----:R0:W2:Y:S02]  /*15590*/  SYNCS.PHASECHK.TRANS64.TRYWAIT P0, [R17+URZ+0x19c20], R0 ;  /* 0x019c2000110075a7 */ /* 0x0010a4000800017f */
[----:B--2---:R-:W-:Y:S05]  /*155a0*/  @!P0 NANOSLEEP.SYNCS 0x989680 ;  /* 0x009896800000895d */ /* 0x004fea0003900000 */
[----:B------:R-:W2:Y:S02]  /*155b0*/  @!P0 SYNCS.PHASECHK.TRANS64 P0, [R17+URZ+0x19c20], R0 ;  /* 0x019c2000110085a7 */ /* 0x000ea4000800007f */
[----:B--2---:R-:W-:Y:S05]  /*155c0*/  @!P0 BRA `(.L_x_794) ;  /* 0xfffffffc00f08947 */ /* 0x004fea000383ffff */
[----:B------:R-:W-:Y:S05]  /*155d0*/  BRA `(.L_x_862) ;  /* 0xffffffd800e07947 */ /* 0x000fea000383ffff */
.L_x_800:
[----:B0-----:R0:W2:Y:S02]  /*155e0*/  SYNCS.PHASECHK.TRANS64.TRYWAIT P0, [R4+URZ+0x19c80], R2 ;  /* 0x019c8002040075a7 */ /* 0x0010a4000800017f */
[----:B--2---:R-:W-:Y:S05]  /*155f0*/  @!P0 NANOSLEEP.SYNCS 0x989680 ;  /* 0x009896800000895d */ /* 0x004fea0003900000 */
[----:B------:R-:W2:Y:S02]  /*15600*/  @!P0 SYNCS.PHASECHK.TRANS64 P0, [R4+URZ+0x19c80], R2 ;  /* 0x019c8002040085a7 */ /* 0x000ea4000800007f */
[----:B--2---:R-:W-:Y:S05]  /*15610*/  @!P0 BRA `(.L_x_800) ;  /* 0xfffffffc00f08947 */ /* 0x004fea000383ffff */
[----:B------:R-:W-:Y:S05]  /*15620*/  BRA `(.L_x_863) ;  /* 0xffffffdc00847947 */ /* 0x000fea000383ffff */
.L_x_807:
[----:B--2---:R2:W3:Y:S02]  /*15630*/  SYNCS.PHASECHK.TRANS64.TRYWAIT P0, [R4+URZ+0x19c40], R2 ;  /* 0x019c4002040075a7 */ /* 0x0044e4000800017f */
[----:B---3--:R-:W-:Y:S05]  /*15640*/  @!P0 NANOSLEEP.SYNCS 0x989680 ;  /* 0x009896800000895d */ /* 0x008fea0003900000 */
[----:B------:R-:W3:Y:S02]  /*15650*/  @!P0 SYNCS.PHASECHK.TRANS64 P0, [R4+URZ+0x19c40], R2 ;  /* 0x019c4002040085a7 */ /* 0x000ee4000800007f */
[----:B---3--:R-:W-:Y:S05]  /*15660*/  @!P0 BRA `(.L_x_807) ;  /* 0xfffffffc00f08947 */ /* 0x008fea000383ffff */
[----:B------:R-:W-:Y:S05]  /*15670*/  BRA `(.L_x_864) ;  /* 0xffffffe0007c7947 */ /* 0x000fea000383ffff */
.L_x_815:
[----:B0-----:R0:W2:Y:S02]  /*15680*/  SYNCS.PHASECHK.TRANS64.TRYWAIT P1, [R3+URZ+0x19c70], R2 ;  /* 0x019c7002030075a7 */ /* 0x0010a4000802017f */
[----:B--2---:R-:W-:Y:S05]  /*15690*/  @!P1 NANOSLEEP.SYNCS 0x989680 ;  /* 0x009896800000995d */ /* 0x004fea0003900000 */
[----:B------:R-:W2:Y:S02]  /*156a0*/  @!P1 SYNCS.PHASECHK.TRANS64 P1, [R3+URZ+0x19c70], R2 ;  /* 0x019c7002030095a7 */ /* 0x000ea4000802007f */
[----:B--2---:R-:W-:Y:S05]  /*156b0*/  @!P1 BRA `(.L_x_815) ;  /* 0xfffffffc00f09947 */ /* 0x004fea000383ffff */
[----:B------:R-:W-:Y:S05]  /*156c0*/  BRA `(.L_x_865) ;  /* 0xffffffe400907947 */ /* 0x000fea000383ffff */
.L_x_817:
[----:B0-----:R0:W2:Y:S02]  /*156d0*/  SYNCS.PHASECHK.TRANS64.TRYWAIT P1, [R3+URZ+0x19c60], R2 ;  /* 0x019c6002030075a7 */ /* 0x0010a4000802017f */
[----:B--2---:R-:W-:Y:S05]  /*156e0*/  @!P1 NANOSLEEP.SYNCS 0x989680 ;  /* 0x009896800000995d */ /* 0x004fea0003900000 */
[----:B------:R-:W2:Y:S02]  /*156f0*/  @!P1 SYNCS.PHASECHK.TRANS64 P1, [R3+URZ+0x19c60], R2 ;  /* 0x019c6002030095a7 */ /* 0x000ea4000802007f */
[----:B--2---:R-:W-:Y:S05]  /*15700*/  @!P1 BRA `(.L_x_817) ;  /* 0xfffffffc00f09947 */ /* 0x004fea000383ffff */
[----:B------:R-:W-:Y:S05]  /*15710*/  BRA `(.L_x_866) ;  /* 0xffffffe400987947 */ /* 0x000fea000383ffff */
.L_x_824:
[----:B0-----:R0:W2:Y:S02]  /*15720*/  SYNCS.PHASECHK.TRANS64.TRYWAIT P1, [R3+URZ+0x19c70], R0 ;  /* 0x019c7000030075a7 */ /* 0x0010a4000802017f */
[----:B--2---:R-:W-:Y:S05]  /*15730*/  @!P1 NANOSLEEP.SYNCS 0x989680 ;  /* 0x009896800000995d */ /* 0x004fea0003900000 */
[----:B------:R-:W2:Y:S02]  /*15740*/  @!P1 SYNCS.PHASECHK.TRANS64 P1, [R3+URZ+0x19c70], R0 ;  /* 0x019c7000030095a7 */ /* 0x000ea4000802007f */
[----:B--2---:R-:W-:Y:S05]  /*15750*/  @!P1 BRA `(.L_x_824) ;  /* 0xfffffffc00f09947 */ /* 0x004fea000383ffff */
[----:B------:R-:W-:Y:S05]  /*15760*/  BRA `(.L_x_867) ;  /* 0xffffffe800f87947 */ /* 0x000fea000383ffff */
.L_x_826:
[----:B0-----:R0:W2:Y:S02]  /*15770*/  SYNCS.PHASECHK.TRANS64.TRYWAIT P1, [R3+URZ+0x19c60], R0 ;  /* 0x019c6000030075a7 */ /* 0x0010a4000802017f */
[----:B--2---:R-:W-:Y:S05]  /*15780*/  @!P1 NANOSLEEP.SYNCS 0x989680 ;  /* 0x009896800000995d */ /* 0x004fea0003900000 */
[----:B------:R-:W2:Y:S02]  /*15790*/  @!P1 SYNCS.PHASECHK.TRANS64 P1, [R3+URZ+0x19c60], R0 ;  /* 0x019c6000030095a7 */ /* 0x000ea4000802007f */
[----:B--2---:R-:W-:Y:S05]  /*157a0*/  @!P1 BRA `(.L_x_826) ;  /* 0xfffffffc00f09947 */ /* 0x004fea000383ffff */
[----:B------:R-:W-:Y:S05]  /*157b0*/  BRA `(.L_x_868) ;  /* 0xffffffe800fc7947 */ /* 0x000fea000383ffff */
.L_x_832:
[----:B0-----:R0:W2:Y:S02]  /*157c0*/  SYNCS.PHASECHK.TRANS64.TRYWAIT P0, [R6+URZ+0x19c20], R0 ;  /* 0x019c2000060075a7 */ /* 0x0010a4000800017f */
[----:B--2---:R-:W-:Y:S05]  /*157d0*/  @!P0 NANOSLEEP.SYNCS 0x989680 ;  /* 0x009896800000895d */ /* 0x004fea0003900000 */
[----:B------:R-:W2:Y:S02]  /*157e0*/  @!P0 SYNCS.PHASECHK.TRANS64 P0, [R6+URZ+0x19c20], R0 ;  /* 0x019c2000060085a7 */ /* 0x000ea4000800007f */
[----:B--2---:R-:W-:Y:S05]  /*157f0*/  @!P0 BRA `(.L_x_832) ;  /* 0xfffffffc00f08947 */ /* 0x004fea000383ffff */
[----:B------:R-:W-:Y:S05]  /*15800*/  BRA `(.L_x_869) ;  /* 0xfffffff000647947 */ /* 0x000fea000383ffff */
.L_x_833:
        /* <DEDUP_REMOVED lines=8> */
[----:B01-3--:R-:W-:Y:S05]  /*15890*/  WARPSYNC.COLLECTIVE R15, `(.L_x_871) ;  /* 0x000000000f087348 */ /* 0x00bfea0003c00000 */
[----:B-1----:R1:W2:Y:S02]  /*158a0*/  SHFL.IDX P6, R14, R13, R12, R11 ;  /* 0x0000000c0d0e7389 */ /* 0x0022a400000c000b */
[----:B0123--:R-:W-:Y:S01]  /*158b0*/  ENDCOLLECTIVE ;  /* 0x000000000000791b */ /* 0x00ffe20003800000 */
.L_x_871:
[----:B------:R-:W-:Y:S05]  /*158c0*/  BSYNC B0 ;  /* 0x0000000000007941 */ /* 0x000fea0003800000 */
.L_x_870:
[----:B------:R-:W-:Y:S05]  /*158d0*/  BRA `(.L_x_872) ;  /* 0xfffffff0004c7947 */ /* 0x000fea000383ffff */
.L_x_836:
[----:B------:R-:W-:Y:S01]  /*158e0*/  BSSY B1, `(.L_x_873) ;  /* 0x0000006000017945 */ /* 0x000fe20003800000 */
[----:B------:R-:W-:-:S07]  /*158f0*/  IMAD.MOV.U32 R15, RZ, RZ, -0x1 ;  /* 0xffffffffff0f7424 */ /* 0x000fce00078e00ff */
[----:B0--3--:R-:W-:Y:S05]  /*15900*/  WARPSYNC.COLLECTIVE R15, `(.L_x_874) ;  /* 0x000000000f0c7348 */ /* 0x009fea0003c00000 */
[----:B------:R-:W-:Y:S02]  /*15910*/  ELECT P6, UR62, PT ;  /* 0x00000000003e782f */ /* 0x000fe400038c0000 */
[----:B------:R-:W-:Y:S01]  /*15920*/  MOV R14, UR62 ;  /* 0x0000003e000e7c02 */ /* 0x000fe20008000f00 */
[----:B0--3--:R-:W-:Y:S10]  /*15930*/  ENDCOLLECTIVE ;  /* 0x000000000000791b */ /* 0x009ff40003800000 */
.L_x_874:
[----:B------:R-:W-:Y:S05]  /*15940*/  BSYNC B1 ;  /* 0x0000000000017941 */ /* 0x000fea0003800000 */
.L_x_873:
[----:B------:R-:W-:Y:S05]  /*15950*/  BRA `(.L_x_875) ;  /* 0xfffffff000447947 */ /* 0x000fea000383ffff */
.L_x_838:
[----:B0-----:R0:W1:Y:S02]  /*15960*/  SYNCS.PHASECHK.TRANS64.TRYWAIT P1, [R5+URZ], R4 ;  /* 0x00000004050075a7 */ /* 0x001064000802017f */
[----:B-1----:R-:W-:Y:S05]  /*15970*/  @!P1 NANOSLEEP.SYNCS 0x989680 ;  /* 0x009896800000995d */ /* 0x002fea0003900000 */
[----:B------:R-:W1:Y:S02]  /*15980*/  @!P1 SYNCS.PHASECHK.TRANS64 P1, [R5+URZ], R4 ;  /* 0x00000004050095a7 */ /* 0x000e64000802007f */
[----:B-1----:R-:W-:Y:S05]  /*15990*/  @!P1 BRA `(.L_x_838) ;  /* 0xfffffffc00f09947 */ /* 0x002fea000383ffff */
[----:B------:R-:W-:Y:S05]  /*159a0*/  BRA `(.L_x_876) ;  /* 0xfffffff000787947 */ /* 0x000fea000383ffff */
.L_x_839:
[----:B-1----:R1:W2:Y:S02]  /*159b0*/  SYNCS.PHASECHK.TRANS64.TRYWAIT P1, [R9+URZ], R0 ;  /* 0x00000000090075a7 */ /* 0x0022a4000802017f */
[----:B--2---:R-:W-:Y:S05]  /*159c0*/  @!P1 NANOSLEEP.SYNCS 0x989680 ;  /* 0x009896800000995d */ /* 0x004fea0003900000 */
[----:B------:R-:W2:Y:S02]  /*159d0*/  @!P1 SYNCS.PHASECHK.TRANS64 P1, [R9+URZ], R0 ;  /* 0x00000000090095a7 */ /* 0x000ea4000802007f */
[----:B--2---:R-:W-:Y:S05]  /*159e0*/  @!P1 BRA `(.L_x_839) ;  /* 0xfffffffc00f09947 */ /* 0x004fea000383ffff */
[----:B------:R-:W-:Y:S05]  /*159f0*/  BRA `(.L_x_877) ;  /* 0xfffffff0006c7947 */ /* 0x000fea000383ffff */
.L_x_841:
[----:B--2---:R2:W4:Y:S02]  /*15a00*/  SYNCS.PHASECHK.TRANS64.TRYWAIT P1, [R19+URZ+0x19c60], R4 ;  /* 0x019c6004130075a7 */ /* 0x004524000802017f */
[----:B----4-:R-:W-:Y:S05]  /*15a10*/  @!P1 NANOSLEEP.SYNCS 0x989680 ;  /* 0x009896800000995d */ /* 0x010fea0003900000 */
[----:B------:R-:W4:Y:S02]  /*15a20*/  @!P1 SYNCS.PHASECHK.TRANS64 P1, [R19+URZ+0x19c60], R4 ;  /* 0x019c6004130095a7 */ /* 0x000f24000802007f */
[----:B----4-:R-:W-:Y:S05]  /*15a30*/  @!P1 BRA `(.L_x_841) ;  /* 0xfffffffc00f09947 */ /* 0x010fea000383ffff */
[----:B------:R-:W-:Y:S05]  /*15a40*/  BRA `(.L_x_878) ;  /* 0xfffffff0006c7947 */ /* 0x000fea000383ffff */
.L_x_843:
[----:B----4-:R4:W0:Y:S02]  /*15a50*/  SYNCS.PHASECHK.TRANS64.TRYWAIT P1, [R7+URZ+0x19c60], R0 ;  /* 0x019c6000070075a7 */ /* 0x010824000802017f */
[----:B0-----:R-:W-:Y:S05]  /*15a60*/  @!P1 NANOSLEEP.SYNCS 0x989680 ;  /* 0x009896800000995d */ /* 0x001fea0003900000 */
[----:B------:R-:W0:Y:S02]  /*15a70*/  @!P1 SYNCS.PHASECHK.TRANS64 P1, [R7+URZ+0x19c60], R0 ;  /* 0x019c6000070095a7 */ /* 0x000e24000802007f */
[----:B0-----:R-:W-:Y:S05]  /*15a80*/  @!P1 BRA `(.L_x_843) ;  /* 0xfffffffc00f09947 */ /* 0x001fea000383ffff */
[----:B------:R-:W-:Y:S05]  /*15a90*/  BRA `(.L_x_879) ;  /* 0xfffffff0006c7947 */ /* 0x000fea000383ffff */
.L_x_845:
[----:B------:R0:W0:Y:S02]  /*15aa0*/  SYNCS.PHASECHK.TRANS64.TRYWAIT P0, [R19+URZ+0x19c80], R4 ;  /* 0x019c8004130075a7 */ /* 0x000024000800017f */
[----:B0-----:R-:W-:Y:S05]  /*15ab0*/  @!P0 NANOSLEEP.SYNCS 0x989680 ;  /* 0x009896800000895d */ /* 0x001fea0003900000 */
[----:B------:R-:W0:Y:S02]  /*15ac0*/  @!P0 SYNCS.PHASECHK.TRANS64 P0, [R19+URZ+0x19c80], R4 ;  /* 0x019c8004130085a7 */ /* 0x000e24000800007f */
[----:B0-----:R-:W-:Y:S05]  /*15ad0*/  @!P0 BRA `(.L_x_845) ;  /* 0xfffffffc00f08947 */ /* 0x001fea000383ffff */
[----:B------:R-:W-:Y:S05]  /*15ae0*/  BRA `(.L_x_846) ;  /* 0xfffffff000687947 */ /* 0x000fea000383ffff */
.L_x_880:
        /* <DEDUP_REMOVED lines=9> */
.L_x_2301:


//--------------------- .text._ZN7cutlass13device_kernelIN5flash11enable_sm90INS1_16FlashAttnFwdSm90INS1_25CollectiveMainloopFwdSm90ILi2EN4cute5tupleIJNS5_1CILi1EEES8_S8_EEENS6_IJNS7_ILi192EEENS7_ILi128EEENS7_ILi96EEEEEELi96ENS_12float_e4m3_tEfNS_4arch4Sm90ELb0ELb1ELb1ELb1ELb0ELb0ELb0ELb1ELb1ELb1ELb0ELb0EEENS1_21CollectiveEpilogueFwdINS6_IJSA_SC_SB_EEES9_NS_10bfloat16_tESG_Li384ELb1ELb1ELb0ELb1EEENS1_36VarlenDynamicPersistentTileSchedulerILi192ELi128ELi384ELi128ELb0ELb1ELb1ELb1ELb0ELb1EEEEEEEEEvNT_6ParamsE --------------------------
	.section	.text._ZN7cutlass13device_kernelIN5flash11enable_sm90INS1_16FlashAttnFwdSm90INS1_25CollectiveMainloopFwdSm90ILi2EN4cute5tupleIJNS5_1CILi1EEES8_S8_EEENS6_IJNS7_ILi192EEENS7_ILi128EEENS7_ILi96EEEEEELi96ENS_12float_e4m3_tEfNS_4arch4Sm90ELb0ELb1ELb1ELb1ELb0ELb0ELb0ELb1ELb1ELb1ELb0ELb0EEENS1_21CollectiveEpilogueFwdINS6_IJSA_SC_SB_EEES9_NS_10bfloat16_tESG_Li384ELb1ELb1ELb0ELb1EEENS1_36VarlenDynamicPersistentTileSchedulerILi192ELi128ELi384ELi128ELb0ELb1ELb1ELb1ELb0ELb1EEEEEEEEEvNT_6ParamsE,"ax",@progbits
	.align	128
.text._ZN7cutlass13device_kernelIN5flash11enable_sm90INS1_16FlashAttnFwdSm90INS1_25CollectiveMainloopFwdSm90ILi2EN4cute5tupleIJNS5_1CILi1EEES8_S8_EEENS6_IJNS7_ILi192EEENS7_ILi128EEENS7_ILi96EEEEEELi96ENS_12float_e4m3_tEfNS_4arch4Sm90ELb0ELb1ELb1ELb1ELb0ELb0ELb0ELb1ELb1ELb1ELb0ELb0EEENS1_21CollectiveEpilogueFwdINS6_IJSA_SC_SB_EEES9_NS_10bfloat16_tESG_Li384ELb1ELb1ELb0ELb1EEENS1_36VarlenDynamicPersistentTileSchedulerILi192ELi128ELi384ELi128ELb0ELb1ELb1ELb1ELb0ELb1EEEEEEEEEvNT_6ParamsE:
        .type           _ZN7cutlass13device_kernelIN5flash11enable_sm90INS1_16FlashAttnFwdSm90INS1_25CollectiveMainloopFwdSm90ILi2EN4cute5tupleIJNS5_1CILi1EEES8_S8_EEENS6_IJNS7_ILi192EEENS7_ILi128EEENS7_ILi96EEEEEELi96ENS_12float_e4m3_tEfNS_4arch4Sm90ELb0ELb1ELb1ELb1ELb0ELb0ELb0ELb1ELb1ELb1ELb0ELb0EEENS1_21CollectiveEpilogueFwdINS6_IJSA_SC_SB_EEES9_NS_10bfloat16_tESG_Li384ELb1ELb1ELb0ELb1EEENS1_36VarlenDynamicPersistentTileSchedulerILi192ELi128ELi384ELi128ELb0ELb1ELb1ELb1ELb0ELb1EEEEEEEEEvNT_6ParamsE,@function
        .size           _ZN7cutlass13device_kernelIN5flash11enable_sm90INS1_16FlashAttnFwdSm90INS1_25CollectiveMainloopFwdSm90ILi2EN4cute5tupleIJNS5_1CILi1EEES8_S8_EEENS6_IJNS7_ILi192EEENS7_ILi128EEENS7_ILi96EEEEEELi96ENS_12float_e4m3_tEfNS_4arch4Sm90ELb0ELb1ELb1ELb1ELb0ELb0ELb0ELb1ELb1ELb1ELb0ELb0EEENS1_21CollectiveEpilogueFwdINS6_IJSA_SC_SB_EEES9_NS_10bfloat16_tESG_Li384ELb1ELb1ELb0ELb1EEENS1_36VarlenDynamicPersistentTileSchedulerILi192ELi128ELi384ELi128ELb0ELb1ELb1ELb1ELb0ELb1EEEEEEEEEvNT_6ParamsE,(.L_x_2302 - _ZN7cutlass13device_kernelIN5flash11enable_sm90INS1_16FlashAttnFwdSm90INS1_25CollectiveMainloopFwdSm90ILi2EN4cute5tupleIJNS5_1CILi1EEES8_S8_EEENS6_IJNS7_ILi192EEENS7_ILi128EEENS7_ILi96EEEEEELi96ENS_12float_e4m3_tEfNS_4arch4Sm90ELb0ELb1ELb1ELb1ELb0ELb0ELb0ELb1ELb1ELb1ELb0ELb0EEENS1_21CollectiveEpilogueFwdINS6_IJSA_SC_SB_EEES9_NS_10bfloat16_tESG_Li384ELb1ELb1ELb0ELb1EEENS1_36VarlenDynamicPersistentTileSchedulerILi192ELi128ELi384ELi128ELb0ELb1ELb1ELb1ELb0ELb1EEEEEEEEEvNT_6ParamsE)
        .other          _ZN7cutlass13device_kernelIN5flash11enable_sm90INS1_16FlashAttnFwdSm90INS1_25CollectiveMainloopFwdSm90ILi2EN4cute5tupleIJNS5_1CILi1EEES8_S8_EEENS6_IJNS7_ILi192EEENS7_ILi128EEENS7_ILi96EEEEEELi96ENS_12float_e4m3_tEfNS_4arch4Sm90ELb0ELb1ELb1ELb1ELb0ELb0ELb0ELb1ELb1ELb1ELb0ELb0EEENS1_21CollectiveEpilogueFwdINS6_IJSA_SC_SB_EEES9_NS_10bfloat16_tESG_Li384ELb1ELb1ELb0ELb1EEENS1_36VarlenDynamicPersistentTileSchedulerILi192ELi128ELi384ELi128ELb0ELb1ELb1ELb1ELb0ELb1EEEEEEEEEvNT_6ParamsE,@"STO_CUDA_ENTRY STV_DEFAULT"
_ZN7cutlass13device_kernelIN5flash11enable_sm90INS1_16FlashAttnFwdSm90INS1_25CollectiveMainloopFwdSm90ILi2EN4cute5tupleIJNS5_1CILi1EEES8_S8_EEENS6_IJNS7_ILi192EEENS7_ILi128EEENS7_ILi96EEEEEELi96ENS_12float_e4m3_tEfNS_4arch4Sm90ELb0ELb1ELb1ELb1ELb0ELb0ELb0ELb1ELb1ELb1ELb0ELb0EEENS1_21CollectiveEpilogueFwdINS6_IJSA_SC_SB_EEES9_NS_10bfloat16_tESG_Li384ELb1ELb1ELb0ELb1EEENS1_36VarlenDynamicPersistentTileSchedulerILi192ELi128ELi384ELi128ELb0ELb1ELb1ELb1ELb0ELb1EEEEEEEEEvNT_6ParamsE:
        /* <DEDUP_REMOVED lines=18> */
.L_x_882:
[----:B------:R-:W-:Y:S05]  /*0120*/  BSYNC B0 ;  /* 0x0000000000007941 */ /* 0x000fea0003800000 */
.L_x_881:
        /* <DEDUP_REMOVED lines=41> */
.L_x_883:
        /* <DEDUP_REMOVED lines=22> */
.L_x_884:
        /* <DEDUP_REMOVED lines=18> */
.L_x_885:
        /* <DEDUP_REMOVED lines=22> */
.L_x_886:
        /* <DEDUP_REMOVED lines=22> */
.L_x_887:
[----:B------:R-:W-:Y:S01]  /*0900*/  PLOP3.LUT P0, PT, PT, PT, UP0, 0x80, 0x0 ;  /* 0x000000000000781c */ /* 0x000fe20003f0f008 */
[----:B------:R-:W-:Y:S01]  /*0910*/  UMOV UR38, 0x1 ;  /* 0x0000000100267882 */ /* 0x000fe20000000000 */
[----:B------:R-:W-:Y:S01]  /*0920*/  NOP ;  /* 0x0000000000007918 */ /* 0x000fe20000000000 */
[----:B------:R-:W-:Y:S01]  /*0930*/  USEL UR38, UR38, 0x2, !UP0 ;  /* 0x0000000226267887 */ /* 0x000fe2000c000000 */
[----:B------:R-:W-:Y:S01]  /*0940*/  ULDC.64 UR50, c[0x0][0x208] ;  /* 0x0000820000327ab9 */ /* 0x000fe20000000a00 */
[----:B012-4-:R-:W-:Y:S08]  /*0950*/  BAR.SYNC.DEFER_BLOCKING 0x0 ;  /* 0x0000000000007b1d */ /* 0x017ff00000010000 */
[----:B------:R-:W-:Y:S05]  /*0960*/  @!P0 BRA `(.L_x_888) ;  /* 0x00000108002c8947 */ /* 0x000fea0003800000 */
.L_x_889:
        /* <DEDUP_REMOVED lines=19> */
[----:B------:R-:W-:Y:S01]  /*0aa0*/  R2UR UR47, R11 ;  /* 0x000000000b2f72ca */ /* 0x000fe200000e0000 */
        /* <DEDUP_REMOVED lines=49> */
.L_x_985:
[----:B------:R-:W-:Y:S01]  /*0dc0*/  ULDC.64 UR6, c[0x0][0xa28] ;  /* 0x00028a0000067ab9 */ /* 0x000fe20000000a00 */
[----:B------:R-:W-:Y:S01]  /*0dd0*/  ULDC UR4, c[0x0][0x424] ;  /* 0x0001090000047ab9 */ /* 0x000fe20000000800 */
[----:B------:R-:W-:-:S04]  /*0de0*/  UISETP.NE.U32.AND UP0, UPT, UR6, URZ, UPT ;  /* 0x0000003f0600728c */ /* 0x000fc8000bf05070 */
[----:B------:R-:W-:-:S03]  /*0df0*/  UISETP.NE.AND.EX UP0, UPT, UR7, URZ, UPT, UP0 ;  /* 0x0000003f0700728c */ /* 0x000fc6000bf05300 */
[----:B------:R-:W-:Y:S02]  /*0e00*/  ULDC.64 UR6, c[0x0][0xa18] ;  /* 0x0002860000067ab9 */ /* 0x000fe40000000a00 */
[----:B------:R-:W-:Y:S01]  /*0e10*/  UISETP.NE.U32.AND UP1, UPT, UR6, URZ, UPT ;  /* 0x0000003f0600728c */ /* 0x000fe2000bf25070 */
[----:B------:R-:W-:-:S03]  /*0e20*/  PLOP3.LUT P0, PT, PT, PT, UP0, 0x80, 0x0 ;  /* 0x000000000000781c */ /* 0x000fc60003f0f008 */
[----:B------:R-:W-:-:S03]  /*0e30*/  UISETP.NE.AND.EX UP1, UPT, UR7, URZ, UPT, UP1 ;  /* 0x0000003f0700728c */ /* 0x000fc6000bf25310 */
[----:B------:R-:W-:Y:S02]  /*0e40*/  @UP0 ULDC.64 UR6, c[0x0][0xa28] ;  /* 0x00028a0000060ab9 */ /* 0x000fe40000000a00 */
[----:B------:R-:W-:Y:S01]  /*0e50*/  @UP0 UIMAD.WIDE UR6, UR47, 0x4, UR6 ;  /* 0x000000042f0608a5 */ /* 0x000fe2000f8e0206 */
[----:B------:R-:W-:-:S05]  /*0e60*/  PLOP3.LUT P2, PT, PT, PT, UP1, 0x80, 0x0 ;  /* 0x000000000000781c */ /* 0x000fca0003f4f018 */
[----:B------:R-:W-:Y:S01]  /*0e70*/  @UP1 ULDC.64 UR8, c[0x0][0xa18] ;  /* 0x0002860000081ab9 */ /* 0x000fe20000000a00 */
[----:B01-3--:R-:W-:Y:S02]  /*0e80*/  IMAD.U32 R2, RZ, RZ, UR6 ;  /* 0x00000006ff027e24 */ /* 0x00bfe4000f8e00ff */
[----:B----4-:R-:W-:Y:S01]  /*0e90*/  IMAD.U32 R3, RZ, RZ, UR7 ;  /* 0x00000007ff037e24 */ /* 0x010fe2000f8e00ff */
[----:B------:R-:W-:-:S04]  /*0ea0*/  @UP1 UIMAD.WIDE UR6, UR47, 0x4, UR8 ;  /* 0x000000042f0618a5 */ /* 0x000fc8000f8e0208 */
[----:B--2---:R-:W2:Y:S02]  /*0eb0*/  @P0 LDG.E R2, desc[UR50][R2.64] ;  /* 0x0000003202020981 */ /* 0x004ea4000c1e1900 */
[----:B------:R-:W-:Y:S02]  /*0ec0*/  IMAD.U32 R4, RZ, RZ, UR6 ;  /* 0x00000006ff047e24 */ /* 0x000fe4000f8e00ff */
[----:B------:R-:W-:Y:S01]  /*0ed0*/  IMAD.U32 R5, RZ, RZ, UR7 ;  /* 0x00000007ff057e24 */ /* 0x000fe2000f8e00ff */
[----:B------:R-:W-:-:S04]  /*0ee0*/  ULDC.64 UR6, c[0x0][0x418] ;  /* 0x0001060000067ab9 */ /* 0x000fc80000000a00 */
[----:B------:R-:W3:Y:S01]  /*0ef0*/  @P2 LDG.E R4, desc[UR50][R4.64] ;  /* 0x0000003204042981 */ /* 0x000ee2000c1e1900 */
[----:B------:R-:W-:Y:S01]  /*0f00*/  UISETP.NE.U32.AND UP0, UPT, UR6, URZ, UPT ;  /* 0x0000003f0600728c */ /* 0x000fe2000bf05070 */
[----:B------:R-:W-:Y:S01]  /*0f10*/  UMOV UR43, URZ ;  /* 0x0000003f002b7c82 */ /* 0x000fe20008000000 */
[----:B------:R-:W-:Y:S02]  /*0f20*/  ULDC UR39, c[0x0][0x288] ;  /* 0x0000a20000277ab9 */ /* 0x000fe40000000800 */
[----:B------:R-:W-:-:S03]  /*0f30*/  UISETP.NE.AND.EX UP0, UPT, UR7, URZ, UPT, UP0 ;  /* 0x0000003f0700728c */ /* 0x000fc6000bf05300 */
[----:B------:R-:W-:Y:S01]  /*0f40*/  ULDC.64 UR6, c[0x0][0xa20] ;  /* 0x0002880000067ab9 */ /* 0x000fe20000000a00 */
[----:B------:R-:W-:Y:S01]  /*0f50*/  USEL UR4, UR4, 0x1, UP0 ;  /* 0x0000000104047887 */ /* 0x000fe20008000000 */
[----:B------:R-:W-:Y:S01]  /*0f60*/  ISETP.NE.U32.AND P1, PT, RZ, UR6, PT ;  /* 0x00000006ff007c0c */ /* 0x000fe2000bf25070 */
[----:B------:R-:W-:Y:S02]  /*0f70*/  ULDC UR6, c[0x0][0x2f0] ;  /* 0x0000bc0000067ab9 */ /* 0x000fe40000000800 */
[----:B------:R-:W-:Y:S01]  /*0f80*/  UIMAD UR4, UR4, UR6, URZ ;  /* 0x00000006040472a4 */ /* 0x000fe2000f8e023f */
[----:B------:R-:W-:Y:S02]  /*0f90*/  ISETP.NE.AND.EX P1, PT, RZ, UR7, PT, P1 ;  /* 0x00000007ff007c0c */ /* 0x000fe4000bf25310 */
[----:B--2---:R-:W-:Y:S02]  /*0fa0*/  @P0 R2UR UR43, R2 ;  /* 0x00000000022b02ca */ /* 0x004fe400000e0000 */
        /* <DEDUP_REMOVED lines=15> */
.L_x_890:
[----:B------:R-:W-:Y:S01]  /*10a0*/  UMOV UR40, UR48 ;  /* 0x0000003000287c82 */ /* 0x000fe20008000000 */
[----:B------:R-:W-:Y:S01]  /*10b0*/  UMOV UR41, UR47 ;  /* 0x0000002f00297c82 */ /* 0x000fe20008000000 */
[----:B------:R-:W-:Y:S05]  /*10c0*/  @!P1 BRA `(.L_x_891) ;  /* 0x00000000001c9947 */ /* 0x000fea0003800000 */
[----:B------:R-:W-:Y:S02]  /*10d0*/  ULDC.64 UR6, c[0x0][0xa20] ;  /* 0x0002880000067ab9 */ /* 0x000fe40000000a00 */
[----:B------:R-:W-:-:S06]  /*10e0*/  UIMAD.WIDE UR6, UR47, 0x4, UR6 ;  /* 0x000000042f0678a5 */ /* 0x000fcc000f8e0206 */
[----:B------:R-:W-:Y:S02]  /*10f0*/  IMAD.U32 R2, RZ, RZ, UR6 ;  /* 0x00000006ff027e24 */ /* 0x000fe4000f8e00ff */
[----:B------:R-:W-:-:S05]  /*1100*/  IMAD.U32 R3, RZ, RZ, UR7 ;  /* 0x00000007ff037e24 */ /* 0x000fca000f8e00ff */
[----:B------:R-:W2:Y:S02]  /*1110*/  LDG.E R2, desc[UR50][R2.64] ;  /* 0x0000003202027981 */ /* 0x000ea4000c1e1900 */
[----:B--2---:R-:W-:Y:S01]  /*1120*/  R2UR UR4, R2 ;  /* 0x00000000020472ca */ /* 0x004fe200000e0000 */
[----:B------:R-:W-:-:S14]  /*1130*/  BRA `(.L_x_892) ;  /* 0x0000000000347947 */ /* 0x000fdc0003800000 */
.L_x_891:
        /* <DEDUP_REMOVED lines=13> */
.L_x_892:
[----:B------:R-:W-:Y:S01]  /*1210*/  ULDC UR6, c[0x0][0x448] ;  /* 0x0001120000067ab9 */ /* 0x000fe20000000800 */
[----:B------:R-:W-:Y:S02]  /*1220*/  UIMAD UR42, UR5, 0xc0, URZ ;  /* 0x000000c0052a78a4 */ /* 0x000fe4000f8e023f */
[----:B------:R-:W-:Y:S02]  /*1230*/  UISETP.NE.AND UP1, UPT, UR6, 0x1, UPT ;  /* 0x000000010600788c */ /* 0x000fe4000bf25270 */
[----:B------:R-:W-:Y:S02]  /*1240*/  UIADD3 UR8, UR42, 0xbf, URZ ;  /* 0x000000bf2a087890 */ /* 0x000fe4000fffe03f */
[----:B------:R-:W-:-:S03]  /*1250*/  UIADD3 UR43, -UR43, UR4, URZ ;  /* 0x000000042b2b7290 */ /* 0x000fc6000fffe13f */
[----:B------:R-:W-:Y:S01]  /*1260*/  ULDC.64 UR4, c[0x0][0x9e0] ;  /* 0x0002780000047ab9 */ /* 0x000fe20000000a00 */
[----:B------:R-:W-:Y:S02]  /*1270*/  UIADD3 UR9, UR43, 0x1, -UR39 ;  /* 0x000000012b097890 */ /* 0x000fe4000fffe827 */
[----:B------:R-:W-:Y:S01]  /*1280*/  UISETP.GE.AND UP0, UPT, UR5, 0x1, UPT ;  /* 0x000000010500788c */ /* 0x000fe2000bf06270 */
[----:B------:R-:W-:Y:S01]  /*1290*/  @UP1 ULDC UR6, c[0x0][0x44c] ;  /* 0x0001130000061ab9 */ /* 0x000fe20000000800 */
[----:B------:R-:W-:Y:S01]  /*12a0*/  @UP1 ULDC UR10, c[0x0][0x450] ;  /* 0x00011400000a1ab9 */ /* 0x000fe20000000800 */
[----:B------:R-:W-:-:S03]  /*12b0*/  UIMAD.WIDE.U32 UR6, UR8, UR6, URZ ;  /* 0x00000006080672a5 */ /* 0x000fc6000f8e003f */
[----:B------:R-:W-:Y:S01]  /*12c0*/  PLOP3.LUT P1, PT, PT, PT, UP0, 0x80, 0x0 ;  /* 0x000000000000781c */ /* 0x000fe20003f2f008 */
[----:B------:R-:W-:-:S04]  /*12d0*/  @UP1 USHF.R.U32.HI UR8, URZ, UR10, UR7 ;  /* 0x0000000a3f081299 */ /* 0x000fc80008011607 */
[----:B------:R-:W-:-:S04]  /*12e0*/  UIADD3 UR8, UR9, UR8, URZ ;  /* 0x0000000809087290 */ /* 0x000fc8000fffe03f */
[----:B------:R-:W-:-:S06]  /*12f0*/  UIADD3 UR4, UR8, UR4, URZ ;  /* 0x0000000408047290 */ /* 0x000fcc000fffe03f */
[----:B------:R-:W-:Y:S01]  /*1300*/  IMAD.U32 R0, RZ, RZ, UR4 ;  /* 0x00000004ff007e24 */ /* 0x000fe2000f8e00ff */
[----:B------:R-:W-:Y:S06]  /*1310*/  @!P1 BRA `(.L_x_893) ;  /* 0x0000000000409947 */ /* 0x000fec0003800000 */
        /* <DEDUP_REMOVED lines=10> */
.L_x_894:
[----:B------:R-:W-:-:S11]  /*13c0*/  UISETP.NE.AND UP0, UPT, UR5, 0x1, UPT ;  /* 0x000000010500788c */ /* 0x000fd6000bf05270 */
[----:B------:R-:W-:Y:S02]  /*13d0*/  @UP0 ULDC.64 UR8, c[0x0][0x9e8] ;  /* 0x00027a0000080ab9 */ /* 0x000fe40000000a00 */
[----:B------:R-:W-:-:S04]  /*13e0*/  UIMAD.WIDE.U32 UR6, UR4, UR8, URZ ;  /* 0x00000008040672a5 */ /* 0x000fc8000f8e003f */
[----:B------:R-:W-:-:S12]  /*13f0*/  @UP0 USHF.R.U32.HI UR4, URZ, UR9, UR7 ;  /* 0x000000093f040299 */ /* 0x000fd80008011607 */
.L_x_895:
[----:B------:R-:W-:-:S06]  /*1400*/  UIMAD UR4, UR4, UR5, UR5 ;  /* 0x00000005040472a4 */ /* 0x000fcc000f8e0205 */
[----:B------:R-:W-:-:S07]  /*1410*/  VIMNMX R0, R0, UR4, PT ;  /* 0x0000000400007c48 */ /* 0x000fce000bfe0100 */
.L_x_893:
[----:B------:R-:W-:Y:S01]  /*1420*/  UIADD3 UR4, UR43, 0x7f, URZ ;  /* 0x0000007f2b047890 */ /* 0x000fe2000fffe03f */
        /* <DEDUP_REMOVED lines=10> */
[----:B------:R-:W-:-:S02]  /*14d0*/  UIADD3 UR53, UR43, -UR39, URZ ;  /* 0x800000272b357290 */ /* 0x000fc4000fffe03f */
        /* <DEDUP_REMOVED lines=17> */
.L_x_897:
[----:B------:R-:W-:-:S11]  /*15f0*/  UISETP.NE.AND UP0, UPT, UR5, 0x1, UPT ;  /* 0x000000010500788c */ /* 0x000fd6000bf05270 */
[----:B------:R-:W-:Y:S02]  /*1600*/  @UP0 ULDC.64 UR10, c[0x0][0x9e8] ;  /* 0x00027a00000a0ab9 */ /* 0x000fe40000000a00 */
[----:B------:R-:W-:-:S04]  /*1610*/  UIMAD.WIDE.U32 UR6, UR4, UR10, URZ ;  /* 0x0000000a040672a5 */ /* 0x000fc8000f8e003f */
[----:B------:R-:W-:-:S12]  /*1620*/  @UP0 USHF.R.U32.HI UR4, URZ, UR11, UR7 ;  /* 0x0000000b3f040299 */ /* 0x000fd80008011607 */
.L_x_898:
[----:B------:R-:W-:-:S04]  /*1630*/  UIMAD UR4, UR4, UR5, URZ ;  /* 0x00000005040472a4 */ /* 0x000fc8000f8e023f */
[----:B------:R-:W-:-:S04]  /*1640*/  UISETP.LT.AND UP0, UPT, UR9, UR4, UPT ;  /* 0x000000040900728c */ /* 0x000fc8000bf01270 */
[----:B------:R-:W-:-:S12]  /*1650*/  USEL UR9, UR9, UR4, !UP0 ;  /* 0x0000000409097287 */ /* 0x000fd8000c000000 */
.L_x_896:
        /* <DEDUP_REMOVED lines=9> */
[----:B------:R-:W-:Y:S01]  /*16f0*/  IMAD.MOV.U32 R8, RZ, RZ, RZ ;  /* 0x000000ffff087224 */ /* 0x000fe200078e00ff */
[----:B------:R-:W-:-:S02]  /*1700*/  CS2R R10, SRZ ;  /* 0x00000000000a7805 */ /* 0x000fc4000001ff00 */
[----:B------:R-:W-:Y:S01]  /*1710*/  CS2R R126, SRZ ;  /* 0x00000000007e7805 */ /* 0x000fe2000001ff00 */
[----:B------:R-:W-:Y:S01]  /*1720*/  UISETP.LT.AND UP0, UPT, URZ, UR4, UPT ;  /* 0x000000043f00728c */ /* 0x000fe2000bf01270 */
[----:B------:R-:W-:Y:S02]  /*1730*/  CS2R R124, SRZ ;  /* 0x00000000007c7805 */ /* 0x000fe4000001ff00 */
[----:B------:R-:W-:Y:S02]  /*1740*/  CS2R R12, SRZ ;  /* 0x00000000000c7805 */ /* 0x000fe4000001ff00 */
[----:B------:R-:W-:Y:S01]  /*1750*/  CS2R R14, SRZ ;  /* 0x00000000000e7805 */ /* 0x000fe2000001ff00 */
[----:B------:R-:W-:Y:S01]  /*1760*/  USEL UR44, URZ, UR4, !UP0 ;  /* 0x000000043f2c7287 */ /* 0x000fe2000c000000 */
[----:B------:R-:W-:Y:S02]  /*1770*/  CS2R R118, SRZ ;  /* 0x0000000000767805 */ /* 0x000fe4000001ff00 */
[----:B------:R-:W-:-:S02]  /*1780*/  CS2R R116, SRZ ;  /* 0x0000000000747805 */ /* 0x000fc4000001ff00 */
[----:B------:R-:W-:Y:S02]  /*1790*/  CS2R R20, SRZ ;  /* 0x0000000000147805 */ /* 0x000fe4000001ff00 */
[----:B------:R-:W-:Y:S02]  /*17a0*/  CS2R R28, SRZ ;  /* 0x00000000001c7805 */ /* 0x000fe4000001ff00 */
[----:B------:R-:W-:Y:S02]  /*17b0*/  CS2R R110, SRZ ;  /* 0x00000000006e7805 */ /* 0x000fe4000001ff00 */
[----:B------:R-:W-:Y:S02]  /*17c0*/  ISETP.GT.AND P1, PT, R88, UR44, PT ;  /* 0x0000002c58007c0c */ /* 0x000fe4000bf24270 */
        /* <DEDUP_REMOVED lines=43> */
.L_x_900:
        /* <DEDUP_REMOVED lines=56> */
.L_x_1091:
[----:B------:R-:W-:Y:S05]  /*1e00*/  @!P0 BRA `(.L_x_902) ;  /* 0x0000000000048947 */ /* 0x000fea0003800000 */
[----:B------:R-:W-:Y:S01]  /*1e10*/  BPT.TRAP 0x1 ;  /* 0x000000040000795c */ /* 0x000fe20000300000 */
.L_x_902:
[----:B------:R-:W-:Y:S02]  /*1e20*/  IMAD.U32 R90, RZ, RZ, UR49 ;  /* 0x00000031ff5a7e24 */ /* 0x000fe4000f8e00ff */
[----:B0-----:R-:W-:-:S03]  /*1e30*/  IMAD.U32 R3, RZ, RZ, UR52 ;  /* 0x00000034ff037e24 */ /* 0x001fc6000f8e00ff */
[----:B------:R-:W-:Y:S02]  /*1e40*/  LEA R90, R90, UR46, 0x3 ;  /* 0x0000002e5a5a7c11 */ /* 0x000fe4000f8e18ff */
[----:B------:R-:W-:-:S04]  /*1e50*/  SHF.L.U32 R3, R3, 0x1f, RZ ;  /* 0x0000001f03037819 */ /* 0x000fc800000006ff */
[----:B------:R0:W1:Y:S01]  /*1e60*/  SYNCS.PHASECHK.TRANS64.TRYWAIT P2, [R90+URZ+0x19c30], R3 ;  /* 0x019c30035a0075a7 */ /* 0x000062000804017f */
[----:B------:R-:W-:Y:S05]  /*1e70*/  @!P0 BRA `(.L_x_903) ;  /* 0x0000000000048947 */ /* 0x000fea0003800000 */
[----:B------:R-:W-:Y:S01]  /*1e80*/  BPT.TRAP 0x1 ;  /* 0x000000040000795c */ /* 0x000fe20000300000 */
.L_x_903:
[----:B------:R-:W2:Y:S02]  /*1e90*/  S2R R2, SR_TID.X ;  /* 0x0000000000027919 */ /* 0x000ea40000002100 */
[----:B--2---:R-:W-:Y:S01]  /*1ea0*/  LOP3.LUT P1, RZ, R2, 0x7f, RZ, 0xc0, !PT ;  /* 0x0000007f02ff7812 */ /* 0x004fe2000782c0ff */
[----:B-1----:R-:W-:-:S12]  /*1eb0*/  @P2 BRA `(.L_x_904) ;  /* 0x0000000000082947 */ /* 0x002fd80003800000 */
[----:B------:R-:W1:Y:S02]  /*1ec0*/  SYNCS.PHASECHK.TRANS64.TRYWAIT P2, [R90+URZ+0x19c30], R3 ;  /* 0x019c30035a0075a7 */ /* 0x000e64000804017f */
[----:B-1----:R-:W-:Y:S05]  /*1ed0*/  @!P2 BRA `(.L_x_905) ;  /* 0x0000014c0060a947 */ /* 0x002fea0003800000 */
.L_x_904:
        /* <DEDUP_REMOVED lines=36> */
[----:B------:R-:W-:Y:S02]  /*2120*/  VIADD R24, R17, UR42 ;  /* 0x0000002a11187c36 */ /* 0x000fe40008000000 */
[C---:B------:R-:W-:Y:S01]  /*2130*/  FMUL.FTZ R89, R0.reuse, R25 ;  /* 0x0000001900597220 */ /* 0x040fe20000410000 */
[C---:B------:R-:W-:Y:S01]  /*2140*/  FMUL.FTZ R20, R0.reuse, R47 ;  /* 0x0000002f00147220 */ /* 0x040fe20000410000 */
[----:B------:R-:W-:Y:S01]  /*2150*/  FMUL.FTZ R47, R0, R71 ;  /* 0x00000047002f7220 */ /* 0x000fe20000410000 */
[----:B------:R-:W-:-:S04]  /*2160*/  @P2 IMAD.HI.U32 R25, R24, UR6, RZ ;  /* 0x0000000618192c27 */ /* 0x000fc8000f8e00ff */
[C---:B------:R-:W-:Y:S01]  /*2170*/  FMUL.FTZ R71, R0.reuse, R72 ;  /* 0x0000004800477220 */ /* 0x040fe20000410000 */
[C---:B------:R-:W-:Y:S01]  /*2180*/  FMUL.FTZ R72, R0.reuse, R73 ;  /* 0x0000004900487220 */ /* 0x040fe20000410000 */
[----:B------:R-:W-:Y:S01]  /*2190*/  @UP0 ULDC UR6, c[0x0][0x450] ;  /* 0x0001140000060ab9 */ /* 0x000fe20000000800 */
[----:B------:R-:W-:Y:S01]  /*21a0*/  IMAD.MOV.U32 R73, RZ, RZ, R24 ;  /* 0x000000ffff497224 */ /* 0x000fe200078e0018 */
[----:B------:R-:W-:Y:S01]  /*21b0*/  @P3 SHF.R.U32.HI R73, RZ, UR6, R25 ;  /* 0x00000006ff493c19 */ /* 0x000fe20008011619 */
[----:B------:R-:W-:Y:S02]  /*21c0*/  IMAD.MOV.U32 R25, RZ, RZ, -0x80 ;  /* 0xffffff80ff197424 */ /* 0x000fe400078e00ff */
[C---:B------:R-:W-:Y:S01]  /*21d0*/  FMUL.FTZ R6, R0.reuse, R30 ;  /* 0x0000001e00067220 */ /* 0x040fe20000410000 */
[C---:B------:R-:W-:Y:S01]  /*21e0*/  FMUL.FTZ R7, R0.reuse, R35 ;  /* 0x0000002300077220 */ /* 0x040fe20000410000 */
[C---:B------:R-:W-:Y:S01]  /*21f0*/  FMUL.FTZ R30, R0.reuse, R32 ;  /* 0x00000020001e7220 */ /* 0x040fe20000410000 */
[C---:B------:R-:W-:Y:S01]  /*2200*/  FMUL.FTZ R35, R0.reuse, R59 ;  /* 0x0000003b00237220 */ /* 0x040fe20000410000 */
[C---:B------:R-:W-:Y:S01]  /*2210*/  FMUL.FTZ R32, R0.reuse, R36 ;  /* 0x0000002400207220 */ /* 0x040fe20000410000 */
[C---:B------:R-:W-:Y:S01]  /*2220*/  FMUL.FTZ R11, R0.reuse, R79 ;  /* 0x0000004f000b7220 */ /* 0x040fe20000410000 */
[----:B------:R-:W0:Y:S01]  /*2230*/  SHFL.IDX PT, R59, R73, RZ, 0x1c1f ;  /* 0x001c1fff493b7589 */ /* 0x000e2200000e0000 */
[----:B------:R-:W-:Y:S01]  /*2240*/  FMUL.FTZ R36, R0, R40 ;  /* 0x0000002800247220 */ /* 0x000fe20000410000 */
[----:B------:R-:W-:Y:S01]  /*2250*/  IMAD R79, R88, R25, 0x80 ;  /* 0x00000080584f7424 */ /* 0x000fe200078e0219 */
[----:B------:R-:W-:Y:S01]  /*2260*/  ULDC.64 UR6, c[0x0][0x9e0] ;  /* 0x0002780000067ab9 */ /* 0x000fe20000000a00 */
[C---:B------:R-:W-:Y:S01]  /*2270*/  FMUL.FTZ R91, R0.reuse, R28 ;  /* 0x0000001c005b7220 */ /* 0x040fe20000410000 */
        /* <DEDUP_REMOVED lines=26> */
[----:B------:R-:W-:-:S02]  /*2420*/  VIADD R57, R79, 0x1 ;  /* 0x000000014f397836 */ /* 0x000fc40000000000 */
        /* <DEDUP_REMOVED lines=25> */
[----:B------:R-:W-:Y:S01]  /*25c0*/  IMAD R58, R16, -0x2, R57 ;  /* 0xfffffffe103a7824 */ /* 0x000fe200078e0239 */
[----:B------:R-:W-:Y:S01]  /*25d0*/  PLOP3.LUT P2, PT, PT, PT, UP1, 0x40, 0x0 ;  /* 0x000000000000781c */ /* 0x000fe20003f4e818 */
[----:B------:R-:W-:Y:S01]  /*25e0*/  IMAD.U32 R61, RZ, RZ, UR39 ;  /* 0x00000027ff3d7e24 */ /* 0x000fe2000f8e00ff */
[----:B------:R-:W1:Y:S01]  /*25f0*/  MUFU.TANH R3, R3 ;  /* 0x0000000300037308 */ /* 0x000e620000002400 */
[----:B------:R-:W-:Y:S01]  /*2600*/  VIADD R57, R79, UR43 ;  /* 0x0000002b4f397c36 */ /* 0x000fe20008000000 */
[----:B------:R2:W-:Y:S01]  /*2610*/  @!P1 SYNCS.ARRIVE.TRANS64.RED.A1T0 RZ, [R90+URZ], RZ ;  /* 0x000000ff5aff99a7 */ /* 0x0005e2000810043f */
[----:B------:R-:W-:-:S02]  /*2620*/  LEA R78, R88, 0xffffff80, 0x7 ;  /* 0xffffff80584e7811 */ /* 0x000fc400078e38ff */
[----:B------:R-:W-:Y:S01]  /*2630*/  IADD3 R58, -R61, UR43, R58 ;  /* 0x0000002b3d3a7c10 */ /* 0x000fe2000fffe13a */
[----:B------:R-:W-:Y:S02]  /*2640*/  IMAD R82, R16, -0x2, R57 ;  /* 0xfffffffe10527824 */ /* 0x000fe400078e0239 */
[----:B------:R-:W3:Y:S02]  /*2650*/  MUFU.TANH R89, R89 ;  /* 0x0000005900597308 */ /* 0x000ee40000002400 */
[C---:B------:R-:W-:Y:S02]  /*2660*/  VIADD R83, R58.reuse, UR6 ;  /* 0x000000063a537c36 */ /* 0x040fe40008000000 */
[----:B------:R-:W-:-:S03]  /*2670*/  VIADD R86, R58, UR17 ;  /* 0x000000113a567c36 */ /* 0x000fc60008000000 */
[----:B0-----:R-:W-:Y:S01]  /*2680*/  VIADDMNMX R74, R59, R83, R82, PT ;  /* 0x000000533b4a7246 */ /* 0x001fe20003800152 */
[----:B------:R-:W0:Y:S01]  /*2690*/  MUFU.TANH R2, R2 ;  /* 0x0000000200027308 */ /* 0x000e220000002400 */
[----:B------:R-:W-:-:S07]  /*26a0*/  IMAD.IADD R75, R86, 0x1, R59 ;  /* 0x00000001564b7824 */ /* 0x000fce00078e023b */
        /* <DEDUP_REMOVED lines=62> */
[----:B------:R-:W-:Y:S01]  /*2a90*/  IMAD.U32 R58, RZ, RZ, UR39 ;  /* 0x00000027ff3a7e24 */ /* 0x000fe2000f8e00ff */
[----:B------:R-:W-:Y:S04]  /*2aa0*/  BSSY B0, `(.L_x_907) ;  /* 0x0000011000007945 */ /* 0x000fe80003800000 */
[----:B------:R-:W-:-:S04]  /*2ab0*/  IADD3 R57, -R58, UR43, R59 ;  /* 0x0000002b3a397c10 */ /* 0x000fc8000fffe13b */
        /* <DEDUP_REMOVED lines=10> */
.L_x_908:
[----:B------:R-:W-:-:S06]  /*2b60*/  UISETP.NE.AND UP2, UPT, UR7, 0x1, UPT ;  /* 0x000000010700788c */ /* 0x000fcc000bf45270 */
[----:B------:R-:W-:-:S05]  /*2b70*/  PLOP3.LUT P2, PT, PT, PT, UP2, 0x80, 0x0 ;  /* 0x000000000000781c */ /* 0x000fca0003f4f028 */
[----:B------:R-:W-:-:S08]  /*2b80*/  @UP2 ULDC.64 UR10, c[0x0][0x9e8] ;  /* 0x00027a00000a2ab9 */ /* 0x000fd00000000a00 */
[----:B------:R-:W-:-:S05]  /*2b90*/  @P2 IMAD.HI.U32 R58, R57, UR10, RZ ;  /* 0x0000000a393a2c27 */ /* 0x000fca000f8e00ff */
[----:B------:R-:W-:-:S07]  /*2ba0*/  @P2 SHF.R.U32.HI R57, RZ, UR11, R58 ;  /* 0x0000000bff392c19 */ /* 0x000fce000801163a */
.L_x_909:
[----:B------:R-:W-:Y:S05]  /*2bb0*/  BSYNC B0 ;  /* 0x0000000000007941 */ /* 0x000fea0003800000 */
.L_x_907:
[----:B------:R-:W-:-:S04]  /*2bc0*/  IMAD R57, R57, UR7, -R78 ;  /* 0x0000000739397c24 */ /* 0x000fc8000f8e0a4e */
[----:B------:R-:W-:-:S05]  /*2bd0*/  IMAD R57, R16, -0x2, R57 ;  /* 0xfffffffe10397824 */ /* 0x000fca00078e0239 */
[----:B------:R-:W-:Y:S02]  /*2be0*/  VIMNMX R75, R75, R57, !PT ;  /* 0x000000394b4b7248 */ /* 0x000fe40007fe0100 */
[----:B------:R-:W-:-:S07]  /*2bf0*/  VIADDMNMX R74, R57, UR7, R74, PT ;  /* 0x00000007394a7c46 */ /* 0x000fce000b80014a */
.L_x_906:
[C---:B------:R-:W-:Y:S01]  /*2c00*/  ISETP.GE.AND P4, PT, R79.reuse, 0x9, PT ;  /* 0x000000094f00780c */ /* 0x040fe20003f86270 */
[----:B------:R-:W1:Y:S01]  /*2c10*/  SHFL.IDX PT, R73, R73, 0x1, 0x1c1f ;  /* 0x003c1f0049497f89 */ /* 0x000e6200000e0000 */
        /* <DEDUP_REMOVED lines=137> */
[----:B------:R-:W-:Y:S02]  /*34b0*/  ISETP.GT.AND P3, PT, R75, 0x60, !P4 ;  /* 0x000000604b00780c */ /* 0x000fe40006764270 */
[----:B-1----:R-:W-:-:S02]  /*34c0*/  VIADDMNMX R69, R73, R83, R82, PT ;  /* 0x0000005349457246 */ /* 0x002fc40003800152 */
[----:B------:R-:W-:-:S03]  /*34d0*/  ISETP.LT.OR P3, PT, R74, 0x61, P3 ;  /* 0x000000614a00780c */ /* 0x000fc60001f61670 */
[----:B------:R-:W-:Y:S02]  /*34e0*/  @P4 LOP3.LUT R19, R19, 0x40, RZ, 0xfc, !PT ;  /* 0x0000004013134812 */ /* 0x000fe400078efcff */
[----:B------:R-:W-:Y:S02]  /*34f0*/  ISETP.GE.AND P4, PT, R79, 0x62, PT ;  /* 0x000000624f00780c */ /* 0x000fe40003f86270 */
[----:B------:R-:W-:Y:S02]  /*3500*/  LOP3.LUT R19, R19, 0xffffffdf, RZ, 0xc0, !PT ;  /* 0xffffffdf13137812 */ /* 0x000fe400078ec0ff */
[----:B------:R-:W-:Y:S01]  /*3510*/  FSEL R42, R71, -INF , !P3 ;  /* 0xff800000472a7808 */ /* 0x000fe20005800000 */
[----:B------:R-:W-:Y:S01]  /*3520*/  IMAD.IADD R71, R86, 0x1, R73 ;  /* 0x0000000156477824 */ /* 0x000fe200078e0249 */
[----:B------:R-:W-:-:S04]  /*3530*/  ISETP.GT.AND P3, PT, R75, 0x61, !P4 ;  /* 0x000000614b00780c */ /* 0x000fc80006764270 */
[----:B------:R-:W-:-:S03]  /*3540*/  ISETP.LT.OR P3, PT, R74, 0x62, P3 ;  /* 0x000000624a00780c */ /* 0x000fc60001f61670 */
[----:B------:R-:W-:Y:S02]  /*3550*/  @P4 LOP3.LUT R19, R19, 0x20, RZ, 0xfc, !PT ;  /* 0x0000002013134812 */ /* 0x000fe400078efcff */
[----:B------:R-:W-:Y:S02]  /*3560*/  ISETP.GE.AND P4, PT, R79, 0x69, PT ;  /* 0x000000694f00780c */ /* 0x000fe40003f86270 */
[----:B------:R-:W-:Y:S02]  /*3570*/  FSEL R46, R72, -INF , !P3 ;  /* 0xff800000482e7808 */ /* 0x000fe40005800000 */
[----:B------:R-:W-:Y:S02]  /*3580*/  LOP3.LUT R19, R19, 0xffffffef, RZ, 0xc0, !PT ;  /* 0xffffffef13137812 */ /* 0x000fe400078ec0ff */
        /* <DEDUP_REMOVED lines=9> */
[----:B------:R-:W-:Y:S02]  /*3620*/  ISETP.GE.AND P3, PT, R79, 0x71, PT ;  /* 0x000000714f00780c */ /* 0x000fe40003f66270 */
[----:B------:R-:W-:Y:S02]  /*3630*/  @P4 LOP3.LUT R19, R19, 0x4000000, RZ, 0xfc, !PT ;  /* 0x0400000013134812 */ /* 0x000fe400078efcff */
[----:B------:R-:W-:Y:S02]  /*3640*/  ISETP.GT.AND P4, PT, R75, 0x70, !P3 ;  /* 0x000000704b00780c */ /* 0x000fe40005f84270 */
[----:B------:R-:W-:Y:S02]  /*3650*/  LOP3.LUT R19, R19, 0xfffffffe, RZ, 0xc0, !PT ;  /* 0xfffffffe13137812 */ /* 0x000fe400078ec0ff */
[----:B------:R-:W-:-:S04]  /*3660*/  ISETP.LT.OR P4, PT, R74, 0x71, P4 ;  /* 0x000000714a00780c */ /* 0x000fc80002781670 */
        /* <DEDUP_REMOVED lines=36> */
.L_x_912:
[----:B------:R-:W-:-:S06]  /*38b0*/  UISETP.NE.AND UP2, UPT, UR7, 0x1, UPT ;  /* 0x000000010700788c */ /* 0x000fcc000bf45270 */
[----:B------:R-:W-:-:S05]  /*38c0*/  PLOP3.LUT P6, PT, PT, PT, UP2, 0x80, 0x0 ;  /* 0x000000000000781c */ /* 0x000fca0003fcf028 */
[----:B------:R-:W-:-:S08]  /*38d0*/  @UP2 ULDC.64 UR10, c[0x0][0x9e8] ;  /* 0x00027a00000a2ab9 */ /* 0x000fd00000000a00 */
[----:B------:R-:W-:Y:S01]  /*38e0*/  @P6 IMAD.HI.U32 R40, R38, UR10, RZ ;  /* 0x0000000a26286c27 */ /* 0x000fe2000f8e00ff */
[----:B------:R-:W-:-:S13]  /*38f0*/  PLOP3.LUT P6, PT, PT, PT, UP2, 0x80, 0x0 ;  /* 0x000000000000781c */ /* 0x000fda0003fcf028 */
[----:B------:R-:W-:-:S07]  /*3900*/  @P6 SHF.R.U32.HI R38, RZ, UR11, R40 ;  /* 0x0000000bff266c19 */ /* 0x000fce0008011628 */
.L_x_913:
[----:B------:R-:W-:Y:S05]  /*3910*/  BSYNC B0 ;  /* 0x0000000000007941 */ /* 0x000fea0003800000 */
.L_x_911:
[----:B------:R-:W-:-:S04]  /*3920*/  IMAD R73, R38, UR7, -R78 ;  /* 0x0000000726497c24 */ /* 0x000fc8000f8e0a4e */
[----:B------:R-:W-:-:S05]  /*3930*/  IMAD R38, R16, -0x2, R73 ;  /* 0xfffffffe10267824 */ /* 0x000fca00078e0249 */
[----:B------:R-:W-:Y:S02]  /*3940*/  VIMNMX R71, R71, R38, !PT ;  /* 0x0000002647477248 */ /* 0x000fe40007fe0100 */
[----:B------:R-:W-:-:S07]  /*3950*/  VIADDMNMX R69, R38, UR7, R69, PT ;  /* 0x0000000726457c46 */ /* 0x000fce000b800145 */
.L_x_910:
[----:B------:R-:W-:Y:S01]  /*3960*/  ISETP.GT.AND P2, PT, R71, 0x1, !P2 ;  /* 0x000000014700780c */ /* 0x000fe20005744270 */
[----:B------:R-:W-:Y:S01]  /*3970*/  ULDC UR10, c[0x0][0x988] ;  /* 0x00026200000a7ab9 */ /* 0x000fe20000000800 */
[----:B------:R-:W-:Y:S01]  /*3980*/  LOP3.LUT P6, RZ, R19, 0x8, RZ, 0xc0, !PT ;  /* 0x0000000813ff7812 */ /* 0x000fe200078cc0ff */
[----:B------:R-:W-:Y:S01]  /*3990*/  @UP0 ULDC UR14, c[0x0][0x44c] ;  /* 0x00011300000e0ab9 */ /* 0x000fe20000000800 */
[----:B------:R-:W-:Y:S01]  /*39a0*/  ISETP.LT.OR P2, PT, R69, 0x2, P2 ;  /* 0x000000024500780c */ /* 0x000fe20001741670 */
[----:B------:R-:W-:Y:S01]  /*39b0*/  UIMAD.WIDE.U32 UR14, UR42, UR14, URZ ;  /* 0x0000000e2a0e72a5 */ /* 0x000fe2000f8e003f */
[----:B------:R-:W-:Y:S01]  /*39c0*/  ISETP.GT.AND P3, PT, R71, 0x70, !P3 ;  /* 0x000000704700780c */ /* 0x000fe20005f64270 */
[----:B------:R-:W-:Y:S01]  /*39d0*/  @UP0 ULDC UR18, c[0x0][0x450] ;  /* 0x0001140000120ab9 */ /* 0x000fe20000000800 */
[----:B------:R-:W-:Y:S01]  /*39e0*/  FSEL R40, R4, -INF , !P2 ;  /* 0xff80000004287808 */ /* 0x000fe20005000000 */
[----:B------:R-:W-:Y:S01]  /*39f0*/  UMOV UR11, UR42 ;  /* 0x0000002a000b7c82 */ /* 0x000fe20008000000 */
[----:B------:R-:W-:Y:S01]  /*3a00*/  LOP3.LUT P2, RZ, R19, 0x2, RZ, 0xc0, !PT ;  /* 0x0000000213ff7812 */ /* 0x000fe2000784c0ff */
[----:B------:R-:W-:Y:S01]  /*3a10*/  @UP0 USHF.R.U32.HI UR11, URZ, UR18, UR15 ;  /* 0x000000123f0b0299 */ /* 0x000fe2000801160f */
[----:B------:R-:W-:-:S02]  /*3a20*/  ISETP.GT.AND P4, PT, R71, 0x71, !P4 ;  /* 0x000000714700780c */ /* 0x000fc40006784270 */
[----:B------:R-:W-:Y:S01]  /*3a30*/  ISETP.GT.AND P2, PT, R71, 0x8, !P2 ;  /* 0x000000084700780c */ /* 0x000fe20005744270 */
[----:B------:R-:W-:Y:S01]  /*3a40*/  UIADD3 UR53, UR53, UR11, URZ ;  /* 0x0000000b35357290 */ /* 0x000fe2000fffe03f */
[C---:B------:R-:W-:Y:S02]  /*3a50*/  ISETP.LT.OR P3, PT, R69.reuse, 0x71, P3 ;  /* 0x000000714500780c */ /* 0x040fe40001f61670 */
[----:B------:R-:W-:Y:S01]  /*3a60*/  ISETP.LT.OR P2, PT, R69, 0x9, P2 ;  /* 0x000000094500780c */ /* 0x000fe20001741670 */
[----:B------:R-:W-:Y:S01]  /*3a70*/  UIADD3 UR6, UR53, UR6, URZ ;  /* 0x0000000635067290 */ /* 0x000fe2000fffe03f */
[----:B------:R-:W-:Y:S02]  /*3a80*/  ISETP.GT.AND P5, PT, R71, 0x78, !P5 ;  /* 0x000000784700780c */ /* 0x000fe40006fa4270 */
[----:B------:R-:W-:Y:S02]  /*3a90*/  FSEL R38, R6, -INF , !P2 ;  /* 0xff80000006267808 */ /* 0x000fe40005000000 */
[----:B------:R-:W-:-:S02]  /*3aa0*/  LOP3.LUT P2, RZ, R19, 0x4, RZ, 0xc0, !PT ;  /* 0x0000000413ff7812 */ /* 0x000fc4000784c0ff */
[----:B------:R-:W-:Y:S02]  /*3ab0*/  FMNMX.FTZ R6, R72, R89, !PT ;  /* 0x0000005948067209 */ /* 0x000fe40007810000 */
[----:B------:R-:W-:Y:S02]  /*3ac0*/  ISETP.GT.AND P2, PT, R71, 0x9, !P2 ;  /* 0x000000094700780c */ /* 0x000fe40005744270 */
[C---:B------:R-:W-:Y:S02]  /*3ad0*/  ISETP.LT.OR P4, PT, R69.reuse, 0x72, P4 ;  /* 0x000000724500780c */ /* 0x040fe40002781670 */
[----:B------:R-:W-:Y:S02]  /*3ae0*/  ISETP.LT.OR P2, PT, R69, 0xa, P2 ;  /* 0x0000000a4500780c */ /* 0x000fe40001741670 */
[----:B------:R-:W-:Y:S02]  /*3af0*/  FSEL R15, R15, -INF , !P3 ;  /* 0xff8000000f0f7808 */ /* 0x000fe40005800000 */
[----:B------:R-:W-:-:S02]  /*3b00*/  FSEL R4, R5, -INF , !P2 ;  /* 0xff80000005047808 */ /* 0x000fc40005000000 */
        /* <DEDUP_REMOVED lines=17> */
[----:B------:R-:W-:-:S02]  /*3c20*/  LOP3.LUT P6, RZ, R19, 0x8000, RZ, 0xc0, !PT ;  /* 0x0000800013ff7812 */ /* 0x000fc400078cc0ff */
        /* <DEDUP_REMOVED lines=54> */
[C---:B------:R-:W-:Y:S02]  /*3f90*/  ISETP.LT.OR P2, PT, R69.reuse, 0x39, P2 ;  /* 0x000000394500780c */ /* 0x040fe40001741670 */
[----:B------:R-:W-:Y:S01]  /*3fa0*/  ISETP.LT.OR P5, PT, R69, 0x79, P5 ;  /* 0x000000794500780c */ /* 0x000fe20002fa1670 */
[----:B------:R-:W0:Y:S01]  /*3fb0*/  SHFL.BFLY PT, R5, R6, 0x2, 0x1f ;  /* 0x0c401f0006057f89 */ /* 0x000e2200000e0000 */
[----:B------:R-:W-:Y:S02]  /*3fc0*/  FSEL R28, R28, -INF , !P2 ;  /* 0xff8000001c1c7808 */ /* 0x000fe40005000000 */
[----:B------:R-:W-:Y:S02]  /*3fd0*/  ISETP.GT.AND P2, PT, R71, 0x39, !P6 ;  /* 0x000000394700780c */ /* 0x000fe40007744270 */
[----:B------:R-:W-:Y:S02]  /*3fe0*/  LOP3.LUT P6, RZ, R19, 0x10, RZ, 0xc0, !PT ;  /* 0x0000001013ff7812 */ /* 0x000fe400078cc0ff */
[----:B------:R-:W-:-:S02]  /*3ff0*/  ISETP.LT.OR P2, PT, R69, 0x3a, P2 ;  /* 0x0000003a4500780c */ /* 0x000fc40001741670 */
[----:B------:R-:W-:Y:S02]  /*4000*/  FSEL R14, R14, -INF , !P4 ;  /* 0xff8000000e0e7808 */ /* 0x000fe40006000000 */
        /* <DEDUP_REMOVED lines=15> */
[----:B0-----:R-:W-:Y:S01]  /*4100*/  FMNMX.FTZ R5, R73, R74, !PT ;  /* 0x0000004a49057209 */ /* 0x001fe20007810000 */
[----:B------:R-:W-:Y:S01]  /*4110*/  IMAD.U32 R74, RZ, RZ, UR10 ;  /* 0x0000000aff4a7e24 */ /* 0x000fe2000f8e00ff */
        /* <DEDUP_REMOVED lines=46> */
[----:B------:R-:W-:-:S01]  /*4400*/  FFMA.FTZ R72, R91, UR10, -R81 ;  /* 0x0000000a5b487c23 */ /* 0x000fc20008010851 */
[----:B------:R-:W-:Y:S01]  /*4410*/  FMNMX.FTZ R77, R79, R40, !PT ;  /* 0x000000284f4d7209 */ /* 0x000fe20007810000 */
[----:B------:R-:W-:Y:S01]  /*4420*/  MUFU.EX2 R73, R73 ;  /* 0x0000004900497308 */ /* 0x000fe20000000800 */
[----:B------:R-:W-:Y:S01]  /*4430*/  ISETP.GT.AND P2, PT, R71, 0x69, !P2 ;  /* 0x000000694700780c */ /* 0x000fe20005744270 */
[--C-:B------:R-:W-:Y:S01]  /*4440*/  FFMA.FTZ R75, R92, UR10, -R81.reuse ;  /* 0x0000000a5c4b7c23 */ /* 0x100fe20008010851 */
[----:B------:R-:W-:Y:S01]  /*4450*/  FMNMX.FTZ R77, R38, R77, !PT ;  /* 0x0000004d264d7209 */ /* 0x000fe20007810000 */
[--C-:B------:R-:W-:Y:S01]  /*4460*/  FFMA.FTZ R70, R70, UR10, -R81.reuse ;  /* 0x0000000a46467c23 */ /* 0x100fe20008010851 */
[----:B------:R-:W-:Y:S01]  /*4470*/  ISETP.LT.OR P2, PT, R69, 0x6a, P2 ;  /* 0x0000006a4500780c */ /* 0x000fe20001741670 */
[--C-:B------:R-:W-:Y:S01]  /*4480*/  FFMA.FTZ R67, R67, UR10, -R81.reuse ;  /* 0x0000000a43437c23 */ /* 0x100fe20008010851 */
[----:B------:R-:W-:Y:S01]  /*4490*/  FMNMX.FTZ R77, R4, R77, !PT ;  /* 0x0000004d044d7209 */ /* 0x000fe20007810000 */
[----:B------:R-:W-:Y:S01]  /*44a0*/  MUFU.EX2 R2, R2 ;  /* 0x0000000200027308 */ /* 0x000fe20000000800 */
[----:B------:R-:W-:Y:S01]  /*44b0*/  FSEL R11, R11, -INF , !P2 ;  /* 0xff8000000b0b7808 */ /* 0x000fe20005000000 */
        /* <DEDUP_REMOVED lines=11> */
[----:B------:R-:W-:-:S01]  /*4570*/  FFMA.FTZ R54, R54, UR10, -R81 ;  /* 0x0000000a36367c23 */ /* 0x000fc20008010851 */
[--C-:B------:R-:W-:Y:S01]  /*4580*/  FFMA.FTZ R55, R55, UR10, -R81.reuse ;  /* 0x0000000a37377c23 */ /* 0x100fe20008010851 */
[----:B------:R-:W-:Y:S01]  /*4590*/  FMNMX.FTZ R6, R9, R6, !PT ;  /* 0x0000000609067209 */ /* 0x000fe20007810000 */
[----:B------:R-:W0:Y:S01]  /*45a0*/  MUFU.EX2 R75, R75 ;  /* 0x0000004b004b7308 */ /* 0x000e220000000800 */
        /* <DEDUP_REMOVED lines=15> */
[----:B------:R-:W-:Y:S01]  /*46a0*/  FFMA.FTZ R3, R3, UR10, -R81 ;  /* 0x0000000a03037c23 */ /* 0x000fe20008010851 */
[----:B------:R-:W-:Y:S01]  /*46b0*/  MUFU.EX2 R70, R70 ;  /* 0x0000004600467308 */ /* 0x000fe20000000800 */
[----:B0-----:R-:W-:-:S02]  /*46c0*/  F2FP.SATFINITE.E4M3.F32.PACK_AB_MERGE_C R148, R75, R72, RZ ;  /* 0x000000484b94723e */ /* 0x001fc400048070ff */
[----:B------:R-:W-:Y:S02]  /*46d0*/  FMNMX.FTZ R63, R27, R6, !PT ;  /* 0x000000061b3f7209 */ /* 0x000fe40007810000 */
[----:B------:R-:W-:Y:S02]  /*46e0*/  F2FP.SATFINITE.E4M3.F32.PACK_AB_MERGE_C R148, R73, R2, R148 ;  /* 0x000000024994723e */ /* 0x000fe40004807094 */
[----:B------:R-:W-:Y:S01]  /*46f0*/  FMNMX.FTZ R63, R26, R63, !PT ;  /* 0x0000003f1a3f7209 */ /* 0x000fe20007810000 */
[----:B------:R-:W-:Y:S03]  /*4700*/  MUFU.EX2 R77, R74 ;  /* 0x0000004a004d7308 */ /* 0x000fe60000000800 */
[----:B------:R-:W-:Y:S01]  /*4710*/  FMNMX.FTZ R6, R28, R63, !PT ;  /* 0x0000003f1c067209 */ /* 0x000fe20007810000 */
[--C-:B------:R-:W-:Y:S01]  /*4720*/  FFMA.FTZ R63, R65, UR10, -R81.reuse ;  /* 0x0000000a413f7c23 */ /* 0x100fe20008010851 */
[----:B------:R-:W-:-:S02]  /*4730*/  FFMA.FTZ R65, R66, UR10, -R81 ;  /* 0x0000000a42417c23 */ /* 0x000fc40008010851 */
        /* <DEDUP_REMOVED lines=24> */
[----:B------:R-:W-:-:S01]  /*48c0*/  FFMA.FTZ R71, R48, UR10, -R81 ;  /* 0x0000000a30477c23 */ /* 0x000fc20008010851 */
[----:B------:R-:W-:Y:S01]  /*48d0*/  MUFU.EX2 R61, R61 ;  /* 0x0000003d003d7308 */ /* 0x000fe20000000800 */
[----:B0-----:R-:W-:Y:S02]  /*48e0*/  F2FP.SATFINITE.E4M3.F32.PACK_AB_MERGE_C R144, R63, R58, RZ ;  /* 0x0000003a3f90723e */ /* 0x001fe400048070ff */
[----:B------:R-:W-:Y:S02]  /*48f0*/  FMNMX.FTZ R69, R25, R6, !PT ;  /* 0x0000000619457209 */ /* 0x000fe40007810000 */
[----:B------:R-:W-:Y:S02]  /*4900*/  F2FP.SATFINITE.E4M3.F32.PACK_AB_MERGE_C R144, R64, R59, R144 ;  /* 0x0000003b4090723e */ /* 0x000fe40004807090 */
[----:B------:R-:W-:Y:S01]  /*4910*/  FMNMX.FTZ R6, R24, R69, !PT ;  /* 0x0000004518067209 */ /* 0x000fe20007810000 */
[----:B------:R-:W-:-:S01]  /*4920*/  FFMA.FTZ R69, R52, UR10, -R81 ;  /* 0x0000000a34457c23 */ /* 0x000fc20008010851 */
[----:B------:R-:W-:Y:S03]  /*4930*/  MUFU.EX2 R60, R60 ;  /* 0x0000003c003c7308 */ /* 0x000fe60000000800 */
[----:B------:R-:W0:Y:S05]  /*4940*/  SHFL.BFLY PT, R83, R6, 0x2, 0x1f ;  /* 0x0c401f0006537f89 */ /* 0x000e2a00000e0000 */
[----:B------:R-:W1:Y:S08]  /*4950*/  MUFU.EX2 R65, R65 ;  /* 0x0000004100417308 */ /* 0x000e700000000800 */
[----:B------:R-:W-:Y:S08]  /*4960*/  MUFU.EX2 R55, R55 ;  /* 0x0000003700377308 */ /* 0x000ff00000000800 */
[----:B------:R-:W-:Y:S01]  /*4970*/  MUFU.EX2 R56, R56 ;  /* 0x0000003800387308 */ /* 0x000fe20000000800 */
[----:B-1----:R-:W-:-:S02]  /*4980*/  F2FP.SATFINITE.E4M3.F32.PACK_AB_MERGE_C R146, R65, R60, RZ ;  /* 0x0000003c4192723e */ /* 0x002fc400048070ff */
[----:B0-----:R-:W-:Y:S01]  /*4990*/  FMNMX.FTZ R48, R6, R83, !PT ;  /* 0x0000005306307209 */ /* 0x001fe20007810000 */
[----:B------:R-:W-:-:S01]  /*49a0*/  FFMA.FTZ R83, R46, UR10, -R81 ;  /* 0x0000000a2e537c23 */ /* 0x000fc20008010851 */
[----:B------:R-:W-:-:S03]  /*49b0*/  F2FP.SATFINITE.E4M3.F32.PACK_AB_MERGE_C R146, R61, R62, R146 ;  /* 0x0000003e3d92723e */ /* 0x000fc60004807092 */
[----:B------:R-:W0:Y:S01]  /*49c0*/  SHFL.BFLY PT, R87, R48, 0x1, 0x1f ;  /* 0x0c201f0030577f89 */ /* 0x000e2200000e0000 */
[----:B------:R-:W-:Y:S08]  /*49d0*/  MUFU.EX2 R57, R57 ;  /* 0x0000003900397308 */ /* 0x000ff00000000800 */
[----:B------:R-:W-:Y:S08]  /*49e0*/  MUFU.EX2 R54, R54 ;  /* 0x0000003600367308 */ /* 0x000ff00000000800 */
[----:B------:R-:W-:Y:S01]  /*49f0*/  MUFU.EX2 R50, R50 ;  /* 0x0000003200327308 */ /* 0x000fe20000000800 */
[----:B0-----:R-:W-:Y:S01]  /*4a00*/  FMNMX.FTZ R6, R48, R87, !PT ;  /* 0x0000005730067209 */ /* 0x001fe20007810000 */
[----:B------:R-:W-:-:S06]  /*4a10*/  IMAD.U32 R87, RZ, RZ, UR10 ;  /* 0x0000000aff577e24 */ /* 0x000fcc000f8e00ff */
[----:B------:R-:W-:Y:S01]  /*4a20*/  MUFU.EX2 R71, R71 ;  /* 0x0000004700477308 */ /* 0x000fe20000000800 */
[C---:B------:R-:W-:Y:S01]  /*4a30*/  FSETP.NEU.FTZ.AND P2, PT, R6.reuse, -INF , PT ;  /* 0xff8000000600780b */ /* 0x040fe20003f5d000 */
[----:B------:R-:W-:-:S05]  /*4a40*/  FFMA.FTZ R46, R6, R87, -8 ;  /* 0xc1000000062e7423 */ /* 0x000fca0000010057 */
[----:B------:R-:W-:Y:S01]  /*4a50*/  FSEL R46, R46, RZ, P2 ;  /* 0x000000ff2e2e7208 */ /* 0x000fe20001000000 */
[----:B------:R-:W-:Y:S01]  /*4a60*/  MUFU.EX2 R44, R44 ;  /* 0x0000002c002c7308 */ /* 0x000fe20000000800 */
        /* <DEDUP_REMOVED lines=12> */
[----:B------:R-:W-:Y:S01]  /*4b30*/  MUFU.EX2 R34, R34 ;  /* 0x0000002200227308 */ /* 0x000fe20000000800 */
[----:B------:R-:W-:-:S01]  /*4b40*/  FFMA.FTZ R87, R9, UR10, -R46 ;  /* 0x0000000a09577c23 */ /* 0x000fc2000801082e */
[----:B------:R-:W-:Y:S01]  /*4b50*/  FADD.FTZ R33, R2, R73 ;  /* 0x0000004902217221 */ /* 0x000fe20000010000 */
[----:B------:R-:W-:-:S01]  /*4b60*/  FFMA.FTZ R9, R13, UR10, -R46 ;  /* 0x0000000a0d097c23 */ /* 0x000fc2000801082e */
[--C-:B------:R-:W-:Y:S01]  /*4b70*/  FFMA.FTZ R13, R27, UR10, -R46.reuse ;  /* 0x0000000a1b0d7c23 */ /* 0x100fe2000801082e */
[----:B------:R-:W-:-:S01]  /*4b80*/  FFMA.FTZ R27, R28, UR10, -R46 ;  /* 0x0000000a1c1b7c23 */ /* 0x000fc2000801082e */
[----:B------:R-:W-:Y:S01]  /*4b90*/  FADD.FTZ R28, R72, R33 ;  /* 0x00000021481c7221 */ /* 0x000fe20000010000 */
[----:B------:R-:W-:-:S01]  /*4ba0*/  FFMA.FTZ R40, R29, UR10, -R46 ;  /* 0x0000000a1d287c23 */ /* 0x000fc2000801082e */
[----:B------:R-:W0:Y:S01]  /*4bb0*/  MUFU.EX2 R79, R79 ;  /* 0x0000004f004f7308 */ /* 0x000e220000000800 */
[----:B------:R-:W-:-:S01]  /*4bc0*/  FFMA.FTZ R29, R35, UR10, -R46 ;  /* 0x0000000a231d7c23 */ /* 0x000fc2000801082e */
[----:B------:R-:W-:Y:S01]  /*4bd0*/  FADD.FTZ R35, R75, R28 ;  /* 0x0000001c4b237221 */ /* 0x000fe20000010000 */
[----:B------:R-:W-:-:S01]  /*4be0*/  FFMA.FTZ R7, R7, UR10, -R46 ;  /* 0x0000000a07077c23 */ /* 0x000fc2000801082e */
[--C-:B------:R-:W-:Y:S01]  /*4bf0*/  FFMA.FTZ R33, R37, UR10, -R46.reuse ;  /* 0x0000000a25217c23 */ /* 0x100fe2000801082e */
[----:B------:R-:W-:-:S01]  /*4c00*/  FFMA.FTZ R48, R39, UR10, -R46 ;  /* 0x0000000a27307c23 */ /* 0x000fc2000801082e */
[----:B------:R-:W-:Y:S01]  /*4c10*/  FADD.FTZ R28, R70, R35 ;  /* 0x00000023461c7221 */ /* 0x000fe20000010000 */
[----:B------:R-:W-:-:S01]  /*4c20*/  FFMA.FTZ R45, R45, UR10, -R46 ;  /* 0x0000000a2d2d7c23 */ /* 0x000fc2000801082e */
[----:B------:R-:W1:Y:S01]  /*4c30*/  MUFU.EX2 R38, R38 ;  /* 0x0000002600267308 */ /* 0x000e620000000800 */
[----:B------:R-:W-:-:S01]  /*4c40*/  FFMA.FTZ R47, R47, UR10, -R46 ;  /* 0x0000000a2f2f7c23 */ /* 0x000fc2000801082e */
[----:B------:R-:W-:Y:S01]  /*4c50*/  FADD.FTZ R28, R77, R28 ;  /* 0x0000001c4d1c7221 */ /* 0x000fe20000010000 */
[----:B------:R-:W-:-:S01]  /*4c60*/  FFMA.FTZ R49, R49, UR10, -R46 ;  /* 0x0000000a31317c23 */ /* 0x000fc2000801082e */
[--C-:B------:R-:W-:Y:S01]  /*4c70*/  FFMA.FTZ R51, R51, UR10, -R46.reuse ;  /* 0x0000000a33337c23 */ /* 0x100fe2000801082e */
[----:B------:R-:W-:-:S01]  /*4c80*/  FFMA.FTZ R53, R53, UR10, -R46 ;  /* 0x0000000a35357c23 */ /* 0x000fc2000801082e */
[----:B------:R-:W-:Y:S01]  /*4c90*/  FADD.FTZ R37, R67, R28 ;  /* 0x0000001c43257221 */ /* 0x000fe20000010000 */
[----:B------:R-:W-:-:S01]  /*4ca0*/  FFMA.FTZ R28, R41, UR10, -R46 ;  /* 0x0000000a291c7c23 */ /* 0x000fc2000801082e */
[----:B------:R-:W2:Y:S01]  /*4cb0*/  MUFU.EX2 R81, R81 ;  /* 0x0000005100517308 */ /* 0x000ea20000000800 */
[----:B0-----:R-:W-:-:S01]  /*4cc0*/  FADD.FTZ R35, R34, R79 ;  /* 0x0000004f22237221 */ /* 0x001fc20000010000 */
[----:B------:R-:W-:Y:S01]  /*4cd0*/  FADD.FTZ R66, R68, R37 ;  /* 0x0000002544427221 */ /* 0x000fe20000010000 */
[----:B------:R-:W-:Y:S01]  /*4ce0*/  F2FP.SATFINITE.E4M3.F32.PACK_AB_MERGE_C R41, R71, R50, RZ ;  /* 0x000000324729723e */ /* 0x000fe200048070ff */
[--C-:B------:R-:W-:Y:S01]  /*4cf0*/  FFMA.FTZ R11, R11, UR10, -R46.reuse ;  /* 0x0000000a0b0b7c23 */ /* 0x100fe2000801082e */
[----:B------:R-:W-:-:S01]  /*4d00*/  FFMA.FTZ R15, R15, UR10, -R46 ;  /* 0x0000000a0f0f7c23 */ /* 0x000fc2000801082e */
[----:B------:R-:W-:Y:S01]  /*4d10*/  FADD.FTZ R39, R59, R66 ;  /* 0x000000423b277221 */ /* 0x000fe20000010000 */
[----:B------:R-:W-:-:S01]  /*4d20*/  FFMA.FTZ R25, R25, UR10, -R46 ;  /* 0x0000000a19197c23 */ /* 0x000fc2000801082e */
[----:B------:R-:W0:Y:S01]  /*4d30*/  MUFU.EX2 R4, R4 ;  /* 0x0000000400047308 */ /* 0x000e220000000800 */
[----:B-1----:R-:W-:-:S01]  /*4d40*/  FADD.FTZ R52, R38, R35 ;  /* 0x0000002326347221 */ /* 0x002fc20000010000 */
[----:B------:R-:W-:Y:S01]  /*4d50*/  FADD.FTZ R39, R64, R39 ;  /* 0x0000002740277221 */ /* 0x000fe20000010000 */
[----:B------:R-:W-:-:S01]  /*4d60*/  FFMA.FTZ R35, R43, UR10, -R46 ;  /* 0x0000000a2b237c23 */ /* 0x000fc2000801082e */
[----:B------:R-:W-:-:S04]  /*4d70*/  FFMA.FTZ R24, R24, UR10, -R46 ;  /* 0x0000000a18187c23 */ /* 0x000fc8000801082e */
[----:B------:R-:W1:Y:S01]  /*4d80*/  MUFU.EX2 R7, R7 ;  /* 0x0000000700077308 */ /* 0x000e620000000800 */
[----:B--2---:R-:W-:-:S01]  /*4d90*/  FADD.FTZ R37, R81, R52 ;  /* 0x0000003451257221 */ /* 0x004fc20000010000 */
[----:B------:R-:W-:-:S04]  /*4da0*/  F2FP.SATFINITE.E4M3.F32.PACK_AB_MERGE_C R81, R81, R38, RZ ;  /* 0x000000265151723e */ /* 0x000fc800048070ff */
[----:B------:R-:W-:Y:S02]  /*4db0*/  F2FP.SATFINITE.E4M3.F32.PACK_AB_MERGE_C R149, R79, R34, R81 ;  /* 0x000000224f95723e */ /* 0x000fe40004807051 */
[----:B------:R-:W2:Y:S01]  /*4dc0*/  MUFU.EX2 R8, R8 ;  /* 0x0000000800087308 */ /* 0x000ea20000000800 */
[----:B0-----:R-:W-:-:S07]  /*4dd0*/  FADD.FTZ R52, R4, R37 ;  /* 0x0000002504347221 */ /* 0x001fce0000010000 */
        /* <DEDUP_REMOVED lines=10> */
[----:B------:R-:W-:Y:S01]  /*4e80*/  FADD.FTZ R60, R60, R39 ;  /* 0x000000273c3c7221 */ /* 0x000fe20000010000 */
[----:B------:R-:W-:-:S03]  /*4e90*/  F2FP.SATFINITE.E4M3.F32.PACK_AB_MERGE_C R87, R87, R8, RZ ;  /* 0x000000085757723e */ /* 0x000fc600048070ff */
[----:B------:R-:W-:Y:S01]  /*4ea0*/  FADD.FTZ R60, R65, R60 ;  /* 0x0000003c413c7221 */ /* 0x000fe20000010000 */
[----:B------:R-:W-:Y:S01]  /*4eb0*/  F2FP.SATFINITE.E4M3.F32.PACK_AB_MERGE_C R151, R7, R4, R87 ;  /* 0x000000040797723e */ /* 0x000fe20004807057 */
        /* <DEDUP_REMOVED lines=8> */
[----:B------:R-:W-:Y:S01]  /*4f40*/  F2FP.SATFINITE.E4M3.F32.PACK_AB_MERGE_C R37, R56, R55, RZ ;  /* 0x000000373825723e */ /* 0x000fe200048070ff */
[----:B------:R-:W-:-:S03]  /*4f50*/  FADD.FTZ R55, R55, R58 ;  /* 0x0000003a37377221 */ /* 0x000fc60000010000 */
[----:B------:R-:W-:Y:S01]  /*4f60*/  F2FP.SATFINITE.E4M3.F32.PACK_AB_MERGE_C R140, R54, R57, R37 ;  /* 0x00000039368c723e */ /* 0x000fe20004807025 */
[----:B------:R-:W-:-:S01]  /*4f70*/  FADD.FTZ R55, R56, R55 ;  /* 0x0000003738377221 */ /* 0x000fc20000010000 */
[----:B------:R-:W0:Y:S01]  /*4f80*/  MUFU.EX2 R20, R20 ;  /* 0x0000001400147308 */ /* 0x000e220000000800 */
[----:B-1----:R-:W-:-:S07]  /*4f90*/  FADD.FTZ R52, R21, R52 ;  /* 0x0000003415347221 */ /* 0x002fce0000010000 */
[----:B------:R-:W1:Y:S01]  /*4fa0*/  MUFU.EX2 R27, R27 ;  /* 0x0000001b001b7308 */ /* 0x000e620000000800 */
[----:B--2---:R-:W-:-:S07]  /*4fb0*/  FADD.FTZ R37, R13, R52 ;  /* 0x000000340d257221 */ /* 0x004fce0000010000 */
[----:B------:R-:W2:Y:S01]  /*4fc0*/  MUFU.EX2 R40, R40 ;  /* 0x0000002800287308 */ /* 0x000ea20000000800 */
[----:B0-----:R-:W-:-:S01]  /*4fd0*/  FADD.FTZ R54, R20, R37 ;  /* 0x0000002514367221 */ /* 0x001fc20000010000 */
[----:B------:R-:W-:-:S06]  /*4fe0*/  FFMA.FTZ R37, R14, UR10, -R46 ;  /* 0x0000000a0e257c23 */ /* 0x000fcc000801082e */
[----:B------:R-:W0:Y:S01]  /*4ff0*/  MUFU.EX2 R26, R26 ;  /* 0x0000001a001a7308 */ /* 0x000e220000000800 */
[----:B-1----:R-:W-:-:S07]  /*5000*/  FADD.FTZ R39, R27, R54 ;  /* 0x000000361b277221 */ /* 0x002fce0000010000 */
[----:B------:R-:W1:Y:S01]  /*5010*/  MUFU.EX2 R29, R29 ;  /* 0x0000001d001d7308 */ /* 0x000e620000000800 */
[----:B--2---:R-:W-:-:S01]  /*5020*/  FADD.FTZ R39, R40, R39 ;  /* 0x0000002728277221 */ /* 0x004fc20000010000 */
[----:B------:R-:W-:-:S04]  /*5030*/  F2FP.SATFINITE.E4M3.F32.PACK_AB_MERGE_C R27, R40, R27, RZ ;  /* 0x0000001b281b723e */ /* 0x000fc800048070ff */
[----:B------:R-:W-:Y:S02]  /*5040*/  F2FP.SATFINITE.E4M3.F32.PACK_AB_MERGE_C R147, R20, R13, R27 ;  /* 0x0000000d1493723e */ /* 0x000fe4000480701b */
        /* <DEDUP_REMOVED lines=11> */
[----:B------:R-:W-:Y:S02]  /*5100*/  F2FP.SATFINITE.E4M3.F32.PACK_AB_MERGE_C R141, R29, R26, R33 ;  /* 0x0000001a1d8d723e */ /* 0x000fe40004807021 */
[----:B------:R-:W0:Y:S01]  /*5110*/  MUFU.EX2 R35, R35 ;  /* 0x0000002300237308 */ /* 0x000e220000000800 */
[----:B-1----:R-:W-:Y:S01]  /*5120*/  F2FP.SATFINITE.E4M3.F32.PACK_AB_MERGE_C R142, R69, R44, R41 ;  /* 0x0000002c458e723e */ /* 0x002fe20004807029 */
[----:B------:R-:W-:-:S04]  /*5130*/  FADD.FTZ R44, R44, R55 ;  /* 0x000000372c2c7221 */ /* 0x000fc80000010000 */
[----:B------:R-:W-:Y:S02]  /*5140*/  FADD.FTZ R69, R69, R44 ;  /* 0x0000002c45457221 */ /* 0x000fe40000010000 */
[----:B------:R-:W1:Y:S01]  /*5150*/  MUFU.EX2 R45, R45 ;  /* 0x0000002d002d7308 */ /* 0x000e620000000800 */
[----:B--2---:R-:W-:-:S01]  /*5160*/  FADD.FTZ R12, R28, R21 ;  /* 0x000000151c0c7221 */ /* 0x004fc20000010000 */
[----:B------:R-:W-:-:S04]  /*5170*/  FADD.FTZ R50, R50, R69 ;  /* 0x0000004532327221 */ /* 0x000fc80000010000 */
[----:B------:R-:W-:Y:S02]  /*5180*/  FADD.FTZ R71, R71, R50 ;  /* 0x0000003247477221 */ /* 0x000fe40000010000 */
[----:B------:R-:W-:Y:S01]  /*5190*/  MUFU.EX2 R36, R36 ;  /* 0x0000002400247308 */ /* 0x000fe20000000800 */
[----:B0-----:R-:W-:-:S07]  /*51a0*/  FADD.FTZ R12, R35, R12 ;  /* 0x0000000c230c7221 */ /* 0x001fce0000010000 */
        /* <DEDUP_REMOVED lines=42> */
[----:B------:R-:W-:Y:S01]  /*5450*/  VIADD R2, R88, 0xfffffffe ;  /* 0xfffffffe58027836 */ /* 0x000fe20000000000 */
[----:B------:R-:W-:Y:S02]  /*5460*/  F2FP.SATFINITE.E4M3.F32.PACK_AB_MERGE_C R139, R8, R15, R7 ;  /* 0x0000000f088b723e */ /* 0x000fe40004807007 */
[----:B------:R-:W-:-:S01]  /*5470*/  FADD.FTZ R3, R24, R25 ;  /* 0x0000001918037221 */ /* 0x000fc20000010000 */
        /* <DEDUP_REMOVED lines=11> */
.L_x_915:
[----:B------:R-:W-:-:S11]  /*5530*/  UISETP.NE.AND UP2, UPT, UR7, 0x1, UPT ;  /* 0x000000010700788c */ /* 0x000fd6000bf45270 */
[----:B------:R-:W-:Y:S02]  /*5540*/  @UP2 ULDC.64 UR18, c[0x0][0x9e8] ;  /* 0x00027a0000122ab9 */ /* 0x000fe40000000a00 */
[----:B------:R-:W-:-:S04]  /*5550*/  UIMAD.WIDE.U32 UR14, UR11, UR18, URZ ;  /* 0x000000120b0e72a5 */ /* 0x000fc8000f8e003f */
[----:B------:R-:W-:-:S12]  /*5560*/  @UP2 USHF.R.U32.HI UR11, URZ, UR19, UR15 ;  /* 0x000000133f0b2299 */ /* 0x000fd8000801160f */
.L_x_916:
[----:B------:R-:W-:-:S04]  /*5570*/  UIMAD UR7, UR11, UR7, UR7 ;  /* 0x000000070b0772a4 */ /* 0x000fc8000f8e0207 */
[----:B------:R-:W-:-:S04]  /*5580*/  UISETP.LT.AND UP2, UPT, UR6, UR7, UPT ;  /* 0x000000070600728c */ /* 0x000fc8000bf41270 */
[----:B------:R-:W-:-:S12]  /*5590*/  USEL UR6, UR6, UR7, UP2 ;  /* 0x0000000706067287 */ /* 0x000fd80009000000 */
.L_x_914:
        /* <DEDUP_REMOVED lines=35> */
.L_x_935:
[----:B------:R-:W-:-:S04]  /*57d0*/  UIADD3 UR20, UR49, 0x1, URZ ;  /* 0x0000000131147890 */ /* 0x000fc8000fffe03f */
[----:B------:R-:W-:-:S04]  /*57e0*/  UISETP.NE.AND UP2, UPT, UR20, 0x2, UPT ;  /* 0x000000021400788c */ /* 0x000fc8000bf45270 */
[----:B------:R-:W-:Y:S02]  /*57f0*/  USEL UR21, URZ, 0x1, UP2 ;  /* 0x000000013f157887 */ /* 0x000fe40009000000 */
[----:B------:R-:W-:Y:S02]  /*5800*/  USEL UR20, UR20, URZ, UP2 ;  /* 0x0000003f14147287 */ /* 0x000fe40009000000 */
[----:B------:R-:W-:Y:S01]  /*5810*/  ULOP3.LUT UR21, UR52, UR21, URZ, 0x3c, !UPT ;  /* 0x0000001534157292 */ /* 0x000fe2000f8e3c3f */
[----:B------:R-:W-:Y:S11]  /*5820*/  @!P0 BRA `(.L_x_918) ;  /* 0x0000000000048947 */ /* 0x000ff60003800000 */
[----:B------:R-:W-:Y:S01]  /*5830*/  BPT.TRAP 0x1 ;  /* 0x000000040000795c */ /* 0x000fe20000300000 */
.L_x_918:
[----:B------:R-:W-:Y:S01]  /*5840*/  ULEA UR24, UR20, UR46, 0x3 ;  /* 0x0000002e14187291 */ /* 0x000fe2000f8e183f */
[----:B------:R-:W-:-:S05]  /*5850*/  IMAD.U32 R7, RZ, RZ, UR21 ;  /* 0x00000015ff077e24 */ /* 0x000fca000f8e00ff */
[----:B------:R-:W-:-:S04]  /*5860*/  SHF.L.U32 R7, R7, 0x1f, RZ ;  /* 0x0000001f07077819 */ /* 0x000fc800000006ff */
[----:B------:R0:W1:Y:S01]  /*5870*/  SYNCS.PHASECHK.TRANS64.TRYWAIT P2, [UR24+0x19c30], R7 ;  /* 0x019c3007ff0075a7 */ /* 0x0000620008040158 */
[----:B------:R-:W-:Y:S05]  /*5880*/  @!P0 BRA `(.L_x_919) ;  /* 0x0000000000048947 */ /* 0x000fea0003800000 */
[----:B------:R-:W-:Y:S01]  /*5890*/  BPT.TRAP 0x1 ;  /* 0x000000040000795c */ /* 0x000fe20000300000 */
.L_x_919:
[----:B-1----:R-:W-:Y:S05]  /*58a0*/  @P2 BRA `(.L_x_920) ;  /* 0x0000000000082947 */ /* 0x002fea0003800000 */
[----:B------:R-:W1:Y:S02]  /*58b0*/  SYNCS.PHASECHK.TRANS64.TRYWAIT P2, [UR24+0x19c30], R7 ;  /* 0x019c3007ff0075a7 */ /* 0x000e640008040158 */
[----:B-1----:R-:W-:Y:S05]  /*58c0*/  @!P2 BRA `(.L_x_921) ;  /* 0x0000011000f8a947 */ /* 0x002fea0003800000 */
.L_x_920:
        /* <DEDUP_REMOVED lines=17> */
.L_x_922:
[----:B------:R-:W-:Y:S01]  /*59e0*/  ULEA UR11, UR49, UR46, 0x3 ;  /* 0x0000002e310b7291 */ /* 0x000fe2000f8e183f */
[----:B01----:R-:W-:-:S05]  /*59f0*/  IMAD.U32 R7, RZ, RZ, UR52 ;  /* 0x00000034ff077e24 */ /* 0x003fca000f8e00ff */
[----:B------:R-:W-:-:S04]  /*5a00*/  SHF.L.U32 R7, R7, 0x1f, RZ ;  /* 0x0000001f07077819 */ /* 0x000fc800000006ff */
[----:B------:R0:W1:Y:S01]  /*5a10*/  SYNCS.PHASECHK.TRANS64.TRYWAIT P2, [UR11+0x19c50], R7 ;  /* 0x019c5007ff0075a7 */ /* 0x000062000804014b */
[----:B------:R-:W-:Y:S05]  /*5a20*/  @!P0 BRA `(.L_x_923) ;  /* 0x0000000000048947 */ /* 0x000fea0003800000 */
[----:B------:R-:W-:Y:S01]  /*5a30*/  BPT.TRAP 0x1 ;  /* 0x000000040000795c */ /* 0x000fe20000300000 */
.L_x_923:
[----:B-1----:R-:W-:Y:S05]  /*5a40*/  @P2 BRA `(.L_x_924) ;  /* 0x0000000000082947 */ /* 0x002fea0003800000 */
[----:B------:R-:W1:Y:S02]  /*5a50*/  SYNCS.PHASECHK.TRANS64.TRYWAIT P2, [UR11+0x19c50], R7 ;  /* 0x019c5007ff0075a7 */ /* 0x000e64000804014b */
[----:B-1----:R-:W-:Y:S05]  /*5a60*/  @!P2 BRA `(.L_x_925) ;  /* 0x0000011000a8a947 */ /* 0x002fea0003800000 */
.L_x_924:
[----:B------:R-:W-:Y:S01]  /*5a70*/  UIADD3 UR6, UR46, 0x3000, URZ ;  /* 0x000030002e067890 */ /* 0x000fe2000fffe03f */
[----:B------:R-:W-:Y:S01]  /*5a80*/  WARPGROUP.ARRIVE ;  /* 0x00000000000079c5 */ /* 0x000fe20000000000 */
[----:B------:R-:W-:Y:S01]  /*5a90*/  UMOV UR7, 0x40000040 ;  /* 0x4000004000077882 */ /* 0x000fe20000000000 */
[----:B------:R-:W-:Y:S01]  /*5aa0*/  PLOP3.LUT P2, PT, PT, PT, UP0, 0x80, 0x0 ;  /* 0x000000000000781c */ /* 0x000fe20003f4f008 */
[----:B------:R-:W-:Y:S01]  /*5ab0*/  USHF.R.U32.HI UR6, URZ, 0x4, UR6 ;  /* 0x000000043f067899 */ /* 0x000fe20008011606 */
[----:B------:R-:W-:Y:S01]  /*5ac0*/  PLOP3.LUT P3, PT, PT, PT, UP0, 0x80, 0x0 ;  /* 0x000000000000781c */ /* 0x000fe20003f6f008 */
[C---:B-1----:R-:W-:Y:S01]  /*5ad0*/  FMUL.FTZ R8, R0.reuse, R25 ;  /* 0x0000001900087220 */ /* 0x042fe20000410000 */
[C---:B------:R-:W-:Y:S01]  /*5ae0*/  FMUL.FTZ R25, R0.reuse, R36 ;  /* 0x0000002400197220 */ /* 0x040fe20000410000 */
[----:B------:R-:W-:Y:S01]  /*5af0*/  ULOP3.LUT UR6, UR6, 0x3fff, URZ, 0xc0, !UPT ;  /* 0x00003fff06067892 */ /* 0x000fe2000f8ec03f */
[C---:B------:R-:W-:Y:S01]  /*5b00*/  FMUL.FTZ R13, R0.reuse, R30 ;  /* 0x0000001e000d7220 */ /* 0x040fe20000410000 */
[C---:B------:R-:W-:Y:S01]  /*5b10*/  FMUL.FTZ R30, R0.reuse, R41 ;  /* 0x00000029001e7220 */ /* 0x040fe20000410000 */
[C---:B------:R-:W-:Y:S01]  /*5b20*/  FMUL.FTZ R21, R0.reuse, R34 ;  /* 0x0000002200157220 */ /* 0x040fe20000410000 */
[----:B------:R-:W-:Y:S01]  /*5b30*/  ULOP3.LUT UR6, UR6, 0x10000, URZ, 0xfc, !UPT ;  /* 0x0001000006067892 */ /* 0x000fe2000f8efc3f */
[C---:B------:R-:W-:Y:S01]  /*5b40*/  FMUL.FTZ R41, R0.reuse, R50 ;  /* 0x0000003200297220 */ /* 0x040fe20000410000 */
[C---:B------:R-:W-:Y:S01]  /*5b50*/  FMUL.FTZ R34, R0.reuse, R45 ;  /* 0x0000002d00227220 */ /* 0x040fe20000410000 */
[C---:B------:R-:W-:Y:S01]  /*5b60*/  FMUL.FTZ R50, R0.reuse, R59 ;  /* 0x0000003b00327220 */ /* 0x040fe20000410000 */
        /* <DEDUP_REMOVED lines=8> */
[C---:B0-----:R-:W-:Y:S01]  /*5bf0*/  FMUL.FTZ R7, R0.reuse, R24 ;  /* 0x0000001800077220 */ /* 0x041fe20000410000 */
[----:B------:R-:W-:Y:S01]  /*5c00*/  QGMMA.64x96x32.F32.E4M3.E4M3 R88, R148, gdesc[UR4], R88, gsb0 ;  /* 0x0160000494587df3 */ /* 0x000fe20008000858 */
[----:B------:R-:W-:Y:S01]  /*5c10*/  UIADD3 UR6, UR10, 0x2, URZ ;  /* 0x000000020a067890 */ /* 0x000fe2000fffe03f */
[C---:B------:R-:W-:Y:S01]  /*5c20*/  FMUL.FTZ R10, R0.reuse, R27 ;  /* 0x0000001b000a7220 */ /* 0x040fe20000410000 */
[----:B------:R-:W-:Y:S01]  /*5c30*/  UMOV UR7, 0x40000040 ;  /* 0x4000004000077882 */ /* 0x000fe20000000000 */
[C---:B------:R-:W-:Y:S01]  /*5c40*/  FMUL.FTZ R11, R0.reuse, R28 ;  /* 0x0000001c000b7220 */ /* 0x040fe20000410000 */
[C---:B------:R-:W-:Y:S01]  /*5c50*/  FMUL.FTZ R12, R0.reuse, R29 ;  /* 0x0000001d000c7220 */ /* 0x040fe20000410000 */
[C---:B------:R-:W-:Y:S01]  /*5c60*/  FMUL.FTZ R15, R0.reuse, R32 ;  /* 0x00000020000f7220 */ /* 0x040fe20000410000 */
[----:B------:R-:W-:Y:S01]  /*5c70*/  FMUL.FTZ R20, R0, R33 ;  /* 0x0000002100147220 */ /* 0x000fe20000410000 */
[----:B------:R-:W-:-:S02]  /*5c80*/  IMAD.SHL.U32 R74, R2, 0x80, RZ ;  /* 0x00000080024a7824 */ /* 0x000fc400078e00ff */
        /* <DEDUP_REMOVED lines=37> */
[----:B------:R-:W-:Y:S01]  /*5ee0*/  IADD3 R37, -R74, 0x1, RZ ;  /* 0x000000014a257810 */ /* 0x000fe20007ffe1ff */
        /* <DEDUP_REMOVED lines=8> */
[----:B------:R-:W0:Y:S08]  /*5f70*/  MUFU.TANH R7, R7 ;  /* 0x0000000700077308 */ /* 0x000e300000002400 */
[----:B------:R-:W1:Y:S08]  /*5f80*/  MUFU.TANH R8, R8 ;  /* 0x0000000800087308 */ /* 0x000e700000002400 */
        /* <DEDUP_REMOVED lines=69> */
[----:B------:R-:W-:Y:S01]  /*63e0*/  @P3 SHF.R.U32.HI R136, RZ, UR6, R36 ;  /* 0x00000006ff883c19 */ /* 0x000fe20008011624 */
[----:B------:R-:W-:Y:S01]  /*63f0*/  IMAD.U32 R36, RZ, RZ, UR24 ;  /* 0x00000018ff247e24 */ /* 0x000fe2000f8e00ff */
[----:B------:R-:W0:Y:S03]  /*6400*/  MUFU.TANH R67, R67 ;  /* 0x0000004300437308 */ /* 0x000e260000002400 */
[----:B------:R-:W-:Y:S01]  /*6410*/  @!P1 VIADD R36, R36, 0x19c40 ;  /* 0x00019c4024249836 */ /* 0x000fe20000000000 */
[----:B------:R-:W5:Y:S04]  /*6420*/  SHFL.IDX PT, R85, R136, RZ, 0x1c1f ;  /* 0x001c1fff88557589 */ /* 0x000f6800000e0000 */
[----:B------:R-:W-:Y:S01]  /*6430*/  @!P1 PRMT R36, RZ, 0x654, R36 ;  /* 0x00000654ff249816 */ /* 0x000fe20000000024 */
[----:B------:R-:W0:Y:S03]  /*6440*/  MUFU.TANH R68, R68 ;  /* 0x0000004400447308 */ /* 0x000e260000002400 */
[----:B------:R1:W-:Y:S05]  /*6450*/  @!P1 SYNCS.ARRIVE.TRANS64.RED.A1T0 RZ, [R36+URZ], RZ ;  /* 0x000000ff24ff99a7 */ /* 0x0003ea000810043f */
[----:B------:R-:W0:Y:S01]  /*6460*/  MUFU.TANH R69, R69 ;  /* 0x0000004500457308 */ /* 0x000e220000002400 */
[----:B-1----:R-:W-:-:S07]  /*6470*/  IMAD.U32 R36, RZ, RZ, UR39 ;  /* 0x00000027ff247e24 */ /* 0x002fce000f8e00ff */
[----:B------:R-:W1:Y:S01]  /*6480*/  MUFU.TANH R70, R70 ;  /* 0x0000004600467308 */ /* 0x000e620000002400 */
[----:B------:R-:W-:-:S05]  /*6490*/  IADD3 R37, -R36, UR43, R37 ;  /* 0x0000002b24257c10 */ /* 0x000fca000fffe125 */
[C---:B------:R-:W-:Y:S02]  /*64a0*/  VIADD R83, R37.reuse, UR23 ;  /* 0x0000001725537c36 */ /* 0x040fe40008000000 */
[----:B------:R-:W0:Y:S01]  /*64b0*/  MUFU.TANH R73, R73 ;  /* 0x0000004900497308 */ /* 0x000e220000002400 */
[----:B------:R-:W-:Y:S02]  /*64c0*/  VIADD R82, R37, UR17 ;  /* 0x0000001125527c36 */ /* 0x000fe40008000000 */
[--C-:B-----5:R-:W-:Y:S02]  /*64d0*/  IMAD.IADD R81, R83, 0x1, R85.reuse ;  /* 0x0000000153517824 */ /* 0x120fe400078e0255 */
[----:B------:R-:W-:-:S03]  /*64e0*/  IMAD.IADD R80, R82, 0x1, R85 ;  /* 0x0000000152507824 */ /* 0x000fc600078e0255 */
        /* <DEDUP_REMOVED lines=21> */
.L_x_928:
[----:B------:R-:W-:-:S05]  /*6640*/  IMAD.U32 R84, RZ, RZ, UR22 ;  /* 0x00000016ff547e24 */ /* 0x000fca000f8e00ff */
[----:B------:R-:W-:-:S13]  /*6650*/  ISETP.NE.AND P2, PT, R84, 0x1, PT ;  /* 0x000000015400780c */ /* 0x000fda0003f45270 */
[----:B------:R-:W1:Y:S02]  /*6660*/  @P2 LDC.64 R36, c[0x0][0x9e8] ;  /* 0x00027a00ff242b82 */ /* 0x000e640000000a00 */
[----:B-1----:R-:W-:-:S05]  /*6670*/  @P2 IMAD.HI.U32 R36, R85, R36, RZ ;  /* 0x0000002455242227 */ /* 0x002fca00078e00ff */
[----:B------:R-:W-:-:S07]  /*6680*/  @P2 SHF.R.U32.HI R85, RZ, R37, R36 ;  /* 0x00000025ff552219 */ /* 0x000fce0000011624 */
.L_x_929:
[----:B------:R-:W-:Y:S05]  /*6690*/  BSYNC B0 ;  /* 0x0000000000007941 */ /* 0x000fea0003800000 */
.L_x_927:
[----:B------:R-:W-:-:S04]  /*66a0*/  IMAD R85, R85, R84, -R74 ;  /* 0x0000005455557224 */ /* 0x000fc800078e0a4a */
[----:B------:R-:W-:-:S05]  /*66b0*/  IMAD R85, R16, -0x2, R85 ;  /* 0xfffffffe10557824 */ /* 0x000fca00078e0255 */
[----:B------:R-:W-:Y:S02]  /*66c0*/  VIADDMNMX R81, R85, R84, R81, PT ;  /* 0x0000005455517246 */ /* 0x000fe40003800151 */
[----:B------:R-:W-:-:S07]  /*66d0*/  VIMNMX R80, R80, R85, !PT ;  /* 0x0000005550507248 */ /* 0x000fce0007fe0100 */
.L_x_926:
        /* <DEDUP_REMOVED lines=115> */
.L_x_932:
[----:B------:R-:W-:-:S05]  /*6e10*/  IMAD.U32 R80, RZ, RZ, UR22 ;  /* 0x00000016ff507e24 */ /* 0x000fca000f8e00ff */
[----:B------:R-:W-:-:S13]  /*6e20*/  ISETP.NE.AND P3, PT, R80, 0x1, PT ;  /* 0x000000015000780c */ /* 0x000fda0003f65270 */
[----:B------:R-:W0:Y:S02]  /*6e30*/  @P3 LDC.64 R36, c[0x0][0x9e8] ;  /* 0x00027a00ff243b82 */ /* 0x000e240000000a00 */
[----:B0-----:R-:W-:-:S05]  /*6e40*/  @P3 IMAD.HI.U32 R36, R7, R36, RZ ;  /* 0x0000002407243227 */ /* 0x001fca00078e00ff */
[----:B------:R-:W-:-:S07]  /*6e50*/  @P3 SHF.R.U32.HI R7, RZ, R37, R36 ;  /* 0x00000025ff073219 */ /* 0x000fce0000011624 */
.L_x_933:
[----:B------:R-:W-:Y:S05]  /*6e60*/  BSYNC B0 ;  /* 0x0000000000007941 */ /* 0x000fea0003800000 */
.L_x_931:
[----:B------:R-:W-:-:S04]  /*6e70*/  IMAD R7, R7, R80, -R74 ;  /* 0x0000005007077224 */ /* 0x000fc800078e0a4a */
[----:B------:R-:W-:-:S05]  /*6e80*/  IMAD R7, R16, -0x2, R7 ;  /* 0xfffffffe10077824 */ /* 0x000fca00078e0207 */
[----:B------:R-:W-:Y:S02]  /*6e90*/  VIADDMNMX R83, R7, R80, R83, PT ;  /* 0x0000005007537246 */ /* 0x000fe40003800153 */
[----:B------:R-:W-:-:S07]  /*6ea0*/  VIMNMX R82, R82, R7, !PT ;  /* 0x0000000752527248 */ /* 0x000fce0007fe0100 */
.L_x_930:
        /* <DEDUP_REMOVED lines=25> */
[----:B------:R-:W-:-:S02]  /*7040*/  ISETP.GT.AND P5, PT, R82, RZ, P2 ;  /* 0x000000ff5200720c */ /* 0x000fc400017a4270 */
        /* <DEDUP_REMOVED lines=47> */
[----:B------:R-:W-:-:S04]  /*7340*/  ISETP.GT.AND P4, PT, R82, 0x30, P2 ;  /* 0x000000305200780c */ /* 0x000fc80001784270 */
[----:B------:R-:W-:Y:S02]  /*7350*/  FSEL R10, R74, RZ, P6 ;  /* 0x000000ff4a0a7208 */ /* 0x000fe40003000000 */
[----:B------:R-:W-:-:S03]  /*7360*/  ISETP.LT.OR P4, PT, R83, 0x31, P4 ;  /* 0x000000315300780c */ /* 0x000fc60002781670 */
[--C-:B------:R-:W-:Y:S01]  /*7370*/  FFMA.FTZ R80, R15, UR10, -R10.reuse ;  /* 0x0000000a0f507c23 */ /* 0x100fe2000801080a */
[----:B------:R-:W-:Y:S01]  /*7380*/  FSEL R15, R9, -INF , !P5 ;  /* 0xff800000090f7808 */ /* 0x000fe20006800000 */
[--C-:B------:R-:W-:Y:S01]  /*7390*/  FFMA.FTZ R37, R84, UR10, -R10.reuse ;  /* 0x0000000a54257c23 */ /* 0x100fe2000801080a */
[----:B------:R-:W-:Y:S01]  /*73a0*/  ISETP.LT.OR P5, PT, R83, 0x2a, P3 ;  /* 0x0000002a5300780c */ /* 0x000fe20001fa1670 */
[----:B------:R0:W-:Y:S01]  /*73b0*/  MUFU.EX2 R9, R80 ;  /* 0x0000005000097308 */ /* 0x0001e20000000800 */
[----:B------:R-:W-:Y:S01]  /*73c0*/  FMNMX.FTZ R81, R15, R6, !PT ;  /* 0x000000060f517209 */ /* 0x000fe20007810000 */
[--C-:B------:R-:W-:Y:S01]  /*73d0*/  FFMA.FTZ R8, R8, UR10, -R10.reuse ;  /* 0x0000000a08087c23 */ /* 0x100fe2000801080a */
[----:B------:R-:W-:Y:S01]  /*73e0*/  ISETP.GT.AND P3, PT, R82, 0x31, P2 ;  /* 0x000000315200780c */ /* 0x000fe20001764270 */
        /* <DEDUP_REMOVED lines=52> */
[----:B------:R-:W-:Y:S01]  /*7730*/  FFMA.FTZ R79, R79, UR10, -R10 ;  /* 0x0000000a4f4f7c23 */ /* 0x000fe2000801080a */
[----:B------:R-:W-:Y:S01]  /*7740*/  FMNMX.FTZ R81, R45, R74, !PT ;  /* 0x0000004a2d517209 */ /* 0x000fe20007810000 */
[----:B------:R-:W-:Y:S01]  /*7750*/  MUFU.EX2 R37, R37 ;  /* 0x0000002500257308 */ /* 0x000fe20000000800 */
[----:B------:R-:W-:-:S02]  /*7760*/  ISETP.GT.AND P4, PT, R82, 0x48, P2 ;  /* 0x000000485200780c */ /* 0x000fc40001784270 */
[----:B------:R-:W-:Y:S02]  /*7770*/  ISETP.LT.OR P5, PT, R83, 0x42, P5 ;  /* 0x000000425300780c */ /* 0x000fe40002fa1670 */
[----:B------:R-:W-:Y:S02]  /*7780*/  FSEL R49, R49, -INF , !P3 ;  /* 0xff80000031317808 */ /* 0x000fe40005800000 */
[----:B------:R-:W-:Y:S01]  /*7790*/  FMNMX.FTZ R74, R46, R81, !PT ;  /* 0x000000512e4a7209 */ /* 0x000fe20007810000 */
[----:B------:R-:W-:Y:S01]  /*77a0*/  MUFU.EX2 R8, R8 ;  /* 0x0000000800087308 */ /* 0x000fe20000000800 */
[----:B------:R-:W-:Y:S02]  /*77b0*/  ISETP.GT.AND P3, PT, R82, 0x49, P2 ;  /* 0x000000495200780c */ /* 0x000fe40001764270 */
[----:B------:R-:W-:Y:S02]  /*77c0*/  FSEL R50, R50, -INF , !P5 ;  /* 0xff80000032327808 */ /* 0x000fe40006800000 */
[----:B------:R-:W-:-:S02]  /*77d0*/  ISETP.LT.OR P4, PT, R83, 0x49, P4 ;  /* 0x000000495300780c */ /* 0x000fc40002781670 */
[----:B------:R-:W-:Y:S01]  /*77e0*/  FMNMX.FTZ R81, R49, R74, !PT ;  /* 0x0000004a31517209 */ /* 0x000fe20007810000 */
[----:B------:R-:W-:Y:S01]  /*77f0*/  MUFU.EX2 R11, R11 ;  /* 0x0000000b000b7308 */ /* 0x000fe20000000800 */
[----:B------:R-:W-:Y:S02]  /*7800*/  ISETP.GT.AND P5, PT, R82, 0x50, P2 ;  /* 0x000000505200780c */ /* 0x000fe400017a4270 */
[----:B------:R-:W-:Y:S02]  /*7810*/  ISETP.LT.OR P3, PT, R83, 0x4a, P3 ;  /* 0x0000004a5300780c */ /* 0x000fe40001f61670 */
[----:B------:R-:W-:Y:S02]  /*7820*/  FSEL R53, R53, -INF , !P4 ;  /* 0xff80000035357808 */ /* 0x000fe40006000000 */
[----:B------:R-:W-:Y:S01]  /*7830*/  FMNMX.FTZ R74, R50, R81, !PT ;  /* 0x00000051324a7209 */ /* 0x000fe20007810000 */
[----:B------:R-:W-:Y:S01]  /*7840*/  MUFU.EX2 R12, R12 ;  /* 0x0000000c000c7308 */ /* 0x000fe20000000800 */
[----:B------:R-:W-:-:S02]  /*7850*/  ISETP.GT.AND P4, PT, R82, 0x51, P2 ;  /* 0x000000515200780c */ /* 0x000fc40001784270 */
[----:B------:R-:W-:Y:S02]  /*7860*/  FSEL R54, R54, -INF , !P3 ;  /* 0xff80000036367808 */ /* 0x000fe40005800000 */
[----:B------:R-:W-:Y:S02]  /*7870*/  ISETP.LT.OR P5, PT, R83, 0x51, P5 ;  /* 0x000000515300780c */ /* 0x000fe40002fa1670 */
[----:B------:R-:W-:Y:S01]  /*7880*/  FMNMX.FTZ R81, R53, R74, !PT ;  /* 0x0000004a35517209 */ /* 0x000fe20007810000 */
[----:B------:R-:W-:Y:S01]  /*7890*/  MUFU.EX2 R20, R20 ;  /* 0x0000001400147308 */ /* 0x000fe20000000800 */
[----:B------:R-:W-:Y:S02]  /*78a0*/  ISETP.GT.AND P3, PT, R82, 0x58, P2 ;  /* 0x000000585200780c */ /* 0x000fe40001764270 */
[----:B------:R-:W-:Y:S02]  /*78b0*/  ISETP.LT.OR P4, PT, R83, 0x52, P4 ;  /* 0x000000525300780c */ /* 0x000fe40002781670 */
[----:B------:R-:W-:-:S02]  /*78c0*/  FSEL R55, R55, -INF , !P5 ;  /* 0xff80000037377808 */ /* 0x000fc40006800000 */
[----:B------:R-:W-:Y:S01]  /*78d0*/  FMNMX.FTZ R74, R54, R81, !PT ;  /* 0x00000051364a7209 */ /* 0x000fe20007810000 */
[----:B------:R-:W-:Y:S01]  /*78e0*/  MUFU.EX2 R25, R25 ;  /* 0x0000001900197308 */ /* 0x000fe20000000800 */
[----:B------:R-:W-:Y:S02]  /*78f0*/  ISETP.GT.AND P5, PT, R82, 0x59, P2 ;  /* 0x000000595200780c */ /* 0x000fe400017a4270 */
[----:B------:R-:W-:Y:S02]  /*7900*/  FSEL R56, R56, -INF , !P4 ;  /* 0xff80000038387808 */ /* 0x000fe40006000000 */
[----:B------:R-:W-:Y:S02]  /*7910*/  ISETP.LT.OR P3, PT, R83, 0x59, P3 ;  /* 0x000000595300780c */ /* 0x000fe40001f61670 */
        /* <DEDUP_REMOVED lines=38> */
[----:B------:R-:W-:Y:S02]  /*7b80*/  ISETP.LT.OR P4, PT, R83, 0x79, P4 ;  /* 0x000000795300780c */ /* 0x000fe40002781670 */
[----:B------:R-:W-:-:S02]  /*7b90*/  FSEL R72, R72, -INF , !P5 ;  /* 0xff80000048487808 */ /* 0x000fc40006800000 */
[----:B------:R-:W-:Y:S01]  /*7ba0*/  FMNMX.FTZ R81, R71, R74, !PT ;  /* 0x0000004a47517209 */ /* 0x000fe20007810000 */
[----:B------:R-:W-:Y:S01]  /*7bb0*/  MUFU.EX2 R44, R44 ;  /* 0x0000002c002c7308 */ /* 0x000fe20000000800 */
[----:B------:R-:W-:Y:S02]  /*7bc0*/  ISETP.LT.OR P2, PT, R83, 0x7a, P2 ;  /* 0x0000007a5300780c */ /* 0x000fe40001741670 */
[----:B------:R-:W-:Y:S02]  /*7bd0*/  FSEL R76, R76, -INF , !P4 ;  /* 0xff8000004c4c7808 */ /* 0x000fe40006000000 */
[----:B------:R-:W-:Y:S02]  /*7be0*/  FMNMX.FTZ R81, R72, R81, !PT ;  /* 0x0000005148517209 */ /* 0x000fe40007810000 */
[----:B------:R-:W-:Y:S01]  /*7bf0*/  FSEL R77, R77, -INF , !P2 ;  /* 0xff8000004d4d7808 */ /* 0x000fe20005000000 */
[----:B------:R-:W-:Y:S01]  /*7c00*/  MUFU.EX2 R47, R47 ;  /* 0x0000002f002f7308 */ /* 0x000fe20000000800 */
[----:B------:R-:W-:-:S04]  /*7c10*/  FMNMX.FTZ R74, R76, R81, !PT ;  /* 0x000000514c4a7209 */ /* 0x000fc80007810000 */
[----:B------:R-:W-:-:S03]  /*7c20*/  FMNMX.FTZ R74, R77, R74, !PT ;  /* 0x0000004a4d4a7209 */ /* 0x000fc60007810000 */
[----:B------:R-:W-:Y:S02]  /*7c30*/  MUFU.EX2 R48, R48 ;  /* 0x0000003000307308 */ /* 0x000fe40000000800 */
[----:B------:R-:W1:Y:S06]  /*7c40*/  SHFL.BFLY PT, R81, R74, 0x2, 0x1f ;  /* 0x0c401f004a517f89 */ /* 0x000e6c00000e0000 */
[----:B------:R-:W-:Y:S08]  /*7c50*/  MUFU.EX2 R51, R51 ;  /* 0x0000003300337308 */ /* 0x000ff00000000800 */
[----:B------:R-:W-:Y:S08]  /*7c60*/  MUFU.EX2 R52, R52 ;  /* 0x0000003400347308 */ /* 0x000ff00000000800 */
[----:B------:R-:W-:Y:S01]  /*7c70*/  MUFU.EX2 R57, R57 ;  /* 0x0000003900397308 */ /* 0x000fe20000000800 */
[----:B-1----:R-:W-:Y:S01]  /*7c80*/  FMNMX.FTZ R81, R74, R81, !PT ;  /* 0x000000514a517209 */ /* 0x002fe20007810000 */
[--C-:B------:R-:W-:Y:S01]  /*7c90*/  FFMA.FTZ R74, R75, UR10, -R10.reuse ;  /* 0x0000000a4b4a7c23 */ /* 0x100fe2000801080a */
[----:B------:R-:W-:-:S01]  /*7ca0*/  FFMA.FTZ R75, R78, UR10, -R10 ;  /* 0x0000000a4e4b7c23 */ /* 0x000fc2000801080a */
[----:B------:R-:W-:-:S02]  /*7cb0*/  FSEL R78, R7, RZ, P6 ;  /* 0x000000ff074e7208 */ /* 0x000fc40003000000 */
[----:B0-----:R-:W0:Y:S02]  /*7cc0*/  SHFL.BFLY PT, R80, R81, 0x1, 0x1f ;  /* 0x0c201f0051507f89 */ /* 0x001e2400000e0000 */
[----:B------:R-:W-:Y:S01]  /*7cd0*/  MUFU.EX2 R58, R58 ;  /* 0x0000003a003a7308 */ /* 0x000fe20000000800 */
[----:B------:R-:W-:-:S04]  /*7ce0*/  FADD.FTZ R78, -R78, R5 ;  /* 0x000000054e4e7221 */ /* 0x000fc80000010100 */
[----:B------:R-:W-:-:S03]  /*7cf0*/  FMUL.FTZ R78, R78, UR10 ;  /* 0x0000000a4e4e7c20 */ /* 0x000fc60008410000 */
[----:B------:R-:W-:Y:S08]  /*7d00*/  MUFU.EX2 R61, R61 ;  /* 0x0000003d003d7308 */ /* 0x000ff00000000800 */
[----:B------:R-:W1:Y:S01]  /*7d10*/  MUFU.EX2 R78, R78 ;  /* 0x0000004e004e7308 */ /* 0x000e620000000800 */
[----:B0-----:R-:W-:Y:S01]  /*7d20*/  FMNMX.FTZ R10, R81, R80, !PT ;  /* 0x00000050510a7209 */ /* 0x001fe20007810000 */
[----:B------:R-:W-:-:S06]  /*7d30*/  IMAD.U32 R81, RZ, RZ, UR10 ;  /* 0x0000000aff517e24 */ /* 0x000fcc000f8e00ff */
[----:B------:R0:W-:Y:S01]  /*7d40*/  MUFU.EX2 R80, R79 ;  /* 0x0000004f00507308 */ /* 0x0001e20000000800 */
[C---:B------:R-:W-:Y:S01]  /*7d50*/  FSETP.NEU.FTZ.AND P2, PT, R10.reuse, -INF , PT ;  /* 0xff8000000a00780b */ /* 0x040fe20003f5d000 */
[----:B------:R-:W-:-:S05]  /*7d60*/  FFMA.FTZ R5, R10, R81, -8 ;  /* 0xc10000000a057423 */ /* 0x000fca0000010051 */
[----:B------:R-:W-:Y:S01]  /*7d70*/  FSEL R5, R5, RZ, P2 ;  /* 0x000000ff05057208 */ /* 0x000fe20001000000 */
[----:B------:R-:W-:Y:S01]  /*7d80*/  MUFU.EX2 R62, R62 ;  /* 0x0000003e003e7308 */ /* 0x000fe20000000800 */
[----:B0-----:R-:W-:-:S03]  /*7d90*/  FSEL R79, R10, RZ, P2 ;  /* 0x000000ff0a4f7208 */ /* 0x001fc60001000000 */
[--C-:B------:R-:W-:Y:S01]  /*7da0*/  FFMA.FTZ R81, R45, UR10, -R5.reuse ;  /* 0x0000000a2d517c23 */ /* 0x100fe20008010805 */
[----:B------:R-:W-:-:S01]  /*7db0*/  FFMA.FTZ R82, R15, UR10, -R5 ;  /* 0x0000000a0f527c23 */ /* 0x000fc20008010805 */
[----:B------:R-:W-:Y:S01]  /*7dc0*/  FADD.FTZ R79, -R79, R6 ;  /* 0x000000064f4f7221 */ /* 0x000fe20000010100 */
[----:B------:R-:W-:-:S01]  /*7dd0*/  FFMA.FTZ R15, R36, UR10, -R5 ;  /* 0x0000000a240f7c23 */ /* 0x000fc20008010805 */
[--C-:B------:R-:W-:Y:S01]  /*7de0*/  FFMA.FTZ R13, R13, UR10, -R5.reuse ;  /* 0x0000000a0d0d7c23 */ /* 0x100fe20008010805 */
[----:B------:R-:W-:-:S01]  /*7df0*/  FFMA.FTZ R14, R14, UR10, -R5 ;  /* 0x0000000a0e0e7c23 */ /* 0x000fc20008010805 */
[----:B------:R-:W-:Y:S01]  /*7e00*/  FMUL.FTZ R45, R79, UR10 ;  /* 0x0000000a4f2d7c20 */ /* 0x000fe20008410000 */
[----:B------:R-:W-:Y:S01]  /*7e10*/  MUFU.EX2 R82, R82 ;  /* 0x0000005200527308 */ /* 0x000fe20000000800 */
[----:B------:R-:W-:-:S01]  /*7e20*/  FFMA.FTZ R21, R21, UR10, -R5 ;  /* 0x0000000a15157c23 */ /* 0x000fc20008010805 */
[--C-:B------:R-:W-:Y:S01]  /*7e30*/  FFMA.FTZ R24, R24, UR10, -R5.reuse ;  /* 0x0000000a18187c23 */ /* 0x100fe20008010805 */
[----:B------:R-:W-:-:S01]  /*7e40*/  FFMA.FTZ R79, R46, UR10, -R5 ;  /* 0x0000000a2e4f7c23 */ /* 0x000fc20008010805 */
[--C-:B------:R-:W-:Y:S01]  /*7e50*/  FFMA.FTZ R36, R38, UR10, -R5.reuse ;  /* 0x0000000a26247c23 */ /* 0x100fe20008010805 */
[----:B------:R-:W-:-:S01]  /*7e60*/  FFMA.FTZ R46, R53, UR10, -R5 ;  /* 0x0000000a352e7c23 */ /* 0x000fc20008010805 */
[----:B------:R-:W-:Y:S01]  /*7e70*/  FFMA.FTZ R38, R41, UR10, -R5 ;  /* 0x0000000a29267c23 */ /* 0x000fe20008010805 */
[----:B-1----:R-:W-:-:S01]  /*7e80*/  FFMA.FTZ R53, R78, R4, R37 ;  /* 0x000000044e357223 */ /* 0x002fc20000010025 */
[----:B------:R-:W0:Y:S01]  /*7e90*/  MUFU.EX2 R45, R45 ;  /* 0x0000002d002d7308 */ /* 0x000e220000000800 */
[----:B------:R-:W-:-:S01]  /*7ea0*/  FFMA.FTZ R41, R42, UR10, -R5 ;  /* 0x0000000a2a297c23 */ /* 0x000fc20008010805 */
[--C-:B------:R-:W-:Y:S01]  /*7eb0*/  FFMA.FTZ R27, R27, UR10, -R5.reuse ;  /* 0x0000000a1b1b7c23 */ /* 0x100fe20008010805 */
[----:B------:R-:W-:-:S01]  /*7ec0*/  FFMA.FTZ R42, R49, UR10, -R5 ;  /* 0x0000000a312a7c23 */ /* 0x000fc20008010805 */
[----:B------:R-:W-:Y:S01]  /*7ed0*/  FFMA.FTZ R49, R50, UR10, -R5 ;  /* 0x0000000a32317c23 */ /* 0x000fe20008010805 */
[----:B------:R-:W-:-:S01]  /*7ee0*/  FADD.FTZ R50, R8, R53 ;  /* 0x0000003508327221 */ /* 0x000fc20000010000 */
[--C-:B------:R-:W-:Y:S01]  /*7ef0*/  FFMA.FTZ R28, R28, UR10, -R5.reuse ;  /* 0x0000000a1c1c7c23 */ /* 0x100fe20008010805 */
[----:B------:R-:W-:-:S01]  /*7f00*/  FFMA.FTZ R31, R31, UR10, -R5 ;  /* 0x0000000a1f1f7c23 */ /* 0x000fc20008010805 */
[----:B------:R-:W1:Y:S01]  /*7f10*/  MUFU.EX2 R15, R15 ;  /* 0x0000000f000f7308 */ /* 0x000e620000000800 */
[----:B------:R-:W-:-:S01]  /*7f20*/  FFMA.FTZ R53, R54, UR10, -R5 ;  /* 0x0000000a36357c23 */ /* 0x000fc20008010805 */
[--C-:B------:R-:W-:Y:S01]  /*7f30*/  FFMA.FTZ R32, R32, UR10, -R5.reuse ;  /* 0x0000000a20207c23 */ /* 0x100fe20008010805 */
[----:B------:R-:W-:-:S05]  /*7f40*/  FFMA.FTZ R35, R35, UR10, -R5 ;  /* 0x0000000a23237c23 */ /* 0x000fca0008010805 */
[----:B------:R-:W2:Y:S01]  /*7f50*/  MUFU.EX2 R13, R13 ;  /* 0x0000000d000d7308 */ /* 0x000ea20000000800 */
[----:B0-----:R-:W-:-:S01]  /*7f60*/  FFMA.FTZ R4, R45, R3, R82 ;  /* 0x000000032d047223 */ /* 0x001fc20000010052 */
[----:B------:R-:W-:Y:S01]  /*7f70*/  FADD.FTZ R3, R11, R50 ;  /* 0x000000320b037221 */ /* 0x000fe20000010000 */
[----:B------:R-:W-:-:S05]  /*7f80*/  FFMA.FTZ R50, R55, UR10, -R5 ;  /* 0x0000000a37327c23 */ /* 0x000fca0008010805 */
        /* <DEDUP_REMOVED lines=15> */
[----:B------:R-:W-:-:S01]  /*8080*/  FADD.FTZ R3, R25, R4 ;  /* 0x0000000419037221 */ /* 0x000fc20000010000 */
[----:B------:R-:W-:Y:S01]  /*8090*/  FFMA.FTZ R55, R56, UR10, -R5 ;  /* 0x0000000a38377c23 */ /* 0x000fe20008010805 */
[----:B------:R-:W1:Y:S01]  /*80a0*/  MUFU.EX2 R32, R32 ;  /* 0x0000002000207308 */ /* 0x000e620000000800 */
[----:B----4-:R-:W-:-:S01]  /*80b0*/  FADD.FTZ R81, R27, R54 ;  /* 0x000000361b517221 */ /* 0x010fc20000010000 */
[----:B------:R-:W-:Y:S01]  /*80c0*/  FADD.FTZ R4, R26, R3 ;  /* 0x000000031a047221 */ /* 0x000fe20000010000 */
[----:B------:R-:W-:-:S02]  /*80d0*/  FFMA.FTZ R54, R59, UR10, -R5 ;  /* 0x0000000a3b367c23 */ /* 0x000fc40008010805 */
        /* <DEDUP_REMOVED lines=14> */
[----:B------:R-:W-:-:S01]  /*81c0*/  FFMA.FTZ R56, R63, UR10, -R5 ;  /* 0x0000000a3f387c23 */ /* 0x000fc20008010805 */
[----:B------:R-:W-:-:S04]  /*81d0*/  FFMA.FTZ R63, R64, UR10, -R5 ;  /* 0x0000000a403f7c23 */ /* 0x000fc80008010805 */
[----:B------:R-:W2:Y:S01]  /*81e0*/  MUFU.EX2 R41, R41 ;  /* 0x0000002900297308 */ /* 0x000ea20000000800 */
[----:B0-----:R-:W-:-:S07]  /*81f0*/  FADD.FTZ R81, R36, R81 ;  /* 0x0000005124517221 */ /* 0x001fce0000010000 */
[----:B------:R-:W0:Y:S01]  /*8200*/  MUFU.EX2 R79, R79 ;  /* 0x0000004f004f7308 */ /* 0x000e220000000800 */
[----:B-1----:R-:W-:-:S01]  /*8210*/  FADD.FTZ R4, R38, R81 ;  /* 0x0000005126047221 */ /* 0x002fc20000010000 */
[----:B------:R-:W-:Y:S01]  /*8220*/  FADD.FTZ R81, R43, R60 ;  /* 0x0000003c2b517221 */ /* 0x000fe20000010000 */
[----:B------:R-:W-:-:S03]  /*8230*/  FFMA.FTZ R60, R69, UR10, -R5 ;  /* 0x0000000a453c7c23 */ /* 0x000fc60008010805 */
[----:B------:R-:W-:Y:S02]  /*8240*/  FADD.FTZ R64, R44, R81 ;  /* 0x000000512c407221 */ /* 0x000fe40000010000 */
[----:B------:R-:W1:Y:S01]  /*8250*/  MUFU.EX2 R42, R42 ;  /* 0x0000002a002a7308 */ /* 0x000e620000000800 */
[----:B--2---:R-:W-:-:S01]  /*8260*/  FADD.FTZ R3, R41, R4 ;  /* 0x0000000429037221 */ /* 0x004fc20000010000 */
[----:B------:R-:W-:-:S03]  /*8270*/  FADD.FTZ R69, R47, R64 ;  /* 0x000000402f457221 */ /* 0x000fc60000010000 */
[----:B------:R-:W-:Y:S01]  /*8280*/  FADD.FTZ R4, R6, R3 ;  /* 0x0000000306047221 */ /* 0x000fe20000010000 */
[----:B------:R-:W-:-:S01]  /*8290*/  FADD.FTZ R64, R48, R69 ;  /* 0x0000004530407221 */ /* 0x000fc20000010000 */
[----:B------:R-:W-:Y:S01]  /*82a0*/  FFMA.FTZ R69, R70, UR10, -R5 ;  /* 0x0000000a46457c23 */ /* 0x000fe20008010805 */
[----:B------:R-:W2:Y:S01]  /*82b0*/  MUFU.EX2 R49, R49 ;  /* 0x0000003100317308 */ /* 0x000ea20000000800 */
[----:B0-----:R-:W-:-:S01]  /*82c0*/  FADD.FTZ R3, R79, R4 ;  /* 0x000000044f037221 */ /* 0x001fc20000010000 */
[----:B------:R-:W-:Y:S01]  /*82d0*/  FADD.FTZ R81, R51, R64 ;  /* 0x0000004033517221 */ /* 0x000fe20000010000 */
[----:B------:R-:W-:-:S03]  /*82e0*/  FFMA.FTZ R64, R71, UR10, -R5 ;  /* 0x0000000a47407c23 */ /* 0x000fc60008010805 */
[----:B------:R-:W-:Y:S02]  /*82f0*/  FADD.FTZ R70, R52, R81 ;  /* 0x0000005134467221 */ /* 0x000fe40000010000 */
[----:B------:R-:W0:Y:S01]  /*8300*/  MUFU.EX2 R46, R46 ;  /* 0x0000002e002e7308 */ /* 0x000e220000000800 */
[----:B-1----:R-:W-:-:S01]  /*8310*/  FADD.FTZ R4, R42, R3 ;  /* 0x000000032a047221 */ /* 0x002fc20000010000 */
[----:B------:R-:W-:-:S04]  /*8320*/  FADD.FTZ R71, R57, R70 ;  /* 0x0000004639477221 */ /* 0x000fc80000010000 */
[----:B------:R-:W-:Y:S01]  /*8330*/  FADD.FTZ R70, R58, R71 ;  /* 0x000000473a467221 */ /* 0x000fe20000010000 */
[----:B------:R-:W-:-:S01]  /*8340*/  FFMA.FTZ R71, R72, UR10, -R5 ;  /* 0x0000000a48477c23 */ /* 0x000fc20008010805 */
[----:B------:R-:W1:Y:S01]  /*8350*/  MUFU.EX2 R53, R53 ;  /* 0x0000003500357308 */ /* 0x000e620000000800 */
[----:B--2---:R-:W-:-:S01]  /*8360*/  FADD.FTZ R3, R49, R4 ;  /* 0x0000000431037221 */ /* 0x004fc20000010000 */
[----:B------:R-:W-:Y:S01]  /*8370*/  FADD.FTZ R81, R61, R70 ;  /* 0x000000463d517221 */ /* 0x000fe20000010000 */
[----:B------:R-:W-:-:S01]  /*8380*/  FFMA.FTZ R70, R76, UR10, -R5 ;  /* 0x0000000a4c467c23 */ /* 0x000fc20008010805 */
[----:B------:R-:W-:Y:S02]  /*8390*/  FFMA.FTZ R5, R77, UR10, -R5 ;  /* 0x0000000a4d057c23 */ /* 0x000fe40008010805 */
[----:B------:R-:W-:-:S02]  /*83a0*/  FADD.FTZ R72, R62, R81 ;  /* 0x000000513e487221 */ /* 0x000fc40000010000 */
        /* <DEDUP_REMOVED lines=37> */
[----:B0-----:R-:W-:-:S04]  /*8600*/  FADD.FTZ R77, R75, R72 ;  /* 0x000000484b4d7221 */ /* 0x001fc80000010000 */
[----:B------:R-:W-:Y:S01]  /*8610*/  FADD.FTZ R4, R80, R77 ;  /* 0x0000004d50047221 */ /* 0x000fe20000010000 */
[----:B-1----:R-:W-:-:S04]  /*8620*/  FADD.FTZ R72, R70, R3 ;  /* 0x0000000346487221 */ /* 0x002fc80000010000 */
[----:B--2---:R-:W-:Y:S01]  /*8630*/  FADD.FTZ R3, R5, R72 ;  /* 0x0000004805037221 */ /* 0x004fe20000010000 */
[----:B------:R-:W-:Y:S06]  /*8640*/  @!P0 BRA `(.L_x_934) ;  /* 0x0000000000048947 */ /* 0x000fec0003800000 */
[----:B------:R-:W-:Y:S01]  /*8650*/  BPT.TRAP 0x1 ;  /* 0x000000040000795c */ /* 0x000fe20000300000 */
.L_x_934:
        /* <DEDUP_REMOVED lines=94> */
.L_x_917:
[----:B------:R-:W-:Y:S01]  /*8c40*/  ULDC UR6, c[0x0][0x448] ;  /* 0x0001120000067ab9 */ /* 0x000fe20000000800 */
[----:B------:R-:W-:Y:S01]  /*8c50*/  ULDC UR15, c[0x0][0x9e4] ;  /* 0x00027900000f7ab9 */ /* 0x000fe20000000800 */
[----:B------:R-:W-:Y:S02]  /*8c60*/  UISETP.NE.AND UP0, UPT, UR6, 0x1, UPT ;  /* 0x000000010600788c */ /* 0x000fe4000bf05270 */
[----:B------:R-:W-:Y:S02]  /*8c70*/  UISETP.GE.AND UP1, UPT, UR15, 0x1, UPT ;  /* 0x000000010f00788c */ /* 0x000fe4000bf26270 */
[----:B------:R-:W-:Y:S02]  /*8c80*/  UIADD3 UR11, UR42, 0xbf, URZ ;  /* 0x000000bf2a0b7890 */ /* 0x000fe4000fffe03f */
[----:B------:R-:W-:Y:S02]  /*8c90*/  UIADD3 UR14, UR43, 0x1, -UR39 ;  /* 0x000000012b0e7890 */ /* 0x000fe4000fffe827 */
[----:B------:R-:W-:-:S03]  /*8ca0*/  PLOP3.LUT P5, PT, PT, PT, UP1, 0x80, 0x0 ;  /* 0x000000000000781c */ /* 0x000fc60003faf018 */
[----:B------:R-:W-:Y:S01]  /*8cb0*/  @UP0 ULDC UR6, c[0x0][0x44c] ;  /* 0x0001130000060ab9 */ /* 0x000fe20000000800 */
[----:B------:R-:W-:Y:S01]  /*8cc0*/  @UP0 ULDC UR18, c[0x0][0x450] ;  /* 0x0001140000120ab9 */ /* 0x000fe20000000800 */
[----:B------:R-:W-:-:S04]  /*8cd0*/  UIMAD.WIDE.U32 UR6, UR11, UR6, URZ ;  /* 0x000000060b0672a5 */ /* 0x000fc8000f8e003f */
[----:B------:R-:W-:-:S04]  /*8ce0*/  @UP0 USHF.R.U32.HI UR11, URZ, UR18, UR7 ;  /* 0x000000123f0b0299 */ /* 0x000fc80008011607 */
[----:B------:R-:W-:-:S03]  /*8cf0*/  UIADD3 UR11, UR14, UR11, URZ ;  /* 0x0000000b0e0b7290 */ /* 0x000fc6000fffe03f */
[----:B------:R-:W-:Y:S02]  /*8d00*/  ULDC UR14, c[0x0][0x9dc] ;  /* 0x00027700000e7ab9 */ /* 0x000fe40000000800 */
        /* <DEDUP_REMOVED lines=12> */
.L_x_937:
[----:B------:R-:W-:-:S11]  /*8dd0*/  UISETP.NE.AND UP1, UPT, UR15, 0x1, UPT ;  /* 0x000000010f00788c */ /* 0x000fd6000bf25270 */
[----:B------:R-:W-:Y:S02]  /*8de0*/  @UP1 ULDC.64 UR18, c[0x0][0x9e8] ;  /* 0x00027a0000121ab9 */ /* 0x000fe40000000a00 */
[----:B------:R-:W-:-:S04]  /*8df0*/  UIMAD.WIDE.U32 UR6, UR11, UR18, URZ ;  /* 0x000000120b0672a5 */ /* 0x000fc8000f8e003f */
[----:B------:R-:W-:-:S12]  /*8e00*/  @UP1 USHF.R.U32.HI UR11, URZ, UR19, UR7 ;  /* 0x000000133f0b1299 */ /* 0x000fd80008011607 */
.L_x_938:
[----:B------:R-:W-:-:S04]  /*8e10*/  UIMAD UR11, UR11, UR15, URZ ;  /* 0x0000000f0b0b72a4 */ /* 0x000fc8000f8e023f */
[----:B------:R-:W-:-:S04]  /*8e20*/  UISETP.LT.AND UP1, UPT, UR14, UR11, UPT ;  /* 0x0000000b0e00728c */ /* 0x000fc8000bf21270 */
[----:B------:R-:W-:-:S12]  /*8e30*/  USEL UR14, UR14, UR11, !UP1 ;  /* 0x0000000b0e0e7287 */ /* 0x000fd8000c800000 */
.L_x_936:
[----:B------:R-:W-:-:S04]  /*8e40*/  UIADD3 UR14, UR14, 0x7f, URZ ;  /* 0x0000007f0e0e7890 */ /* 0x000fc8000fffe03f */
[----:B------:R-:W-:-:S04]  /*8e50*/  USHF.R.S32.HI UR6, URZ, 0x1f, UR14 ;  /* 0x0000001f3f067899 */ /* 0x000fc8000801140e */
[----:B------:R-:W-:-:S04]  /*8e60*/  ULEA.HI UR6, UR6, UR14, URZ, 0x7 ;  /* 0x0000000e06067291 */ /* 0x000fc8000f8f383f */
[----:B------:R-:W-:-:S04]  /*8e70*/  USHF.R.S32.HI UR6, URZ, 0x7, UR6 ;  /* 0x000000073f067899 */ /* 0x000fc80008011406 */
[----:B------:R-:W-:-:S04]  /*8e80*/  UISETP.LT.AND UP1, UPT, UR44, UR6, UPT ;  /* 0x000000062c00728c */ /* 0x000fc8000bf21270 */
[----:B------:R-:W-:-:S06]  /*8e90*/  USEL UR18, UR44, UR6, !UP1 ;  /* 0x000000062c127287 */ /* 0x000fcc000c800000 */
[----:B------:R-:W-:-:S13]  /*8ea0*/  ISETP.GE.AND P2, PT, R2, UR18, PT ;  /* 0x0000001202007c0c */ /* 0x000fda000bf46270 */
[----:B------:R-:W-:Y:S05]  /*8eb0*/  @!P2 BRA `(.L_x_939) ;  /* 0x0000002000f0a947 */ /* 0x000fea0003800000 */
[----:B------:R-:W-:Y:S01]  /*8ec0*/  IMAD.MOV.U32 R7, RZ, RZ, R6 ;  /* 0x000000ffff077224 */ /* 0x000fe200078e0006 */
[----:B------:R-:W-:Y:S01]  /*8ed0*/  UMOV UR20, UR52 ;  /* 0x0000003400147c82 */ /* 0x000fe20008000000 */
[----:B------:R-:W-:Y:S01]  /*8ee0*/  IMAD.MOV.U32 R8, RZ, RZ, R5 ;  /* 0x000000ffff087224 */ /* 0x000fe200078e0005 */
[----:B------:R-:W-:Y:S01]  /*8ef0*/  UMOV UR21, UR49 ;  /* 0x0000003100157c82 */ /* 0x000fe20008000000 */
[----:B------:R-:W-:-:S05]  /*8f00*/  ULDC UR19, c[0x0][0x988] ;  /* 0x0002620000137ab9 */ /* 0x000fca0000000800 */
.L_x_949:
[----:B------:R-:W-:-:S04]  /*8f10*/  UISETP.NE.AND UP1, UPT, UR21, 0x1, UPT ;  /* 0x000000011500788c */ /* 0x000fc8000bf25270 */
[----:B------:R-:W-:-:S04]  /*8f20*/  USEL UR52, URZ, 0x1, UP1 ;  /* 0x000000013f347887 */ /* 0x000fc80008800000 */
[----:B------:R-:W-:Y:S01]  /*8f30*/  ULOP3.LUT UR52, UR20, UR52, URZ, 0x3c, !UPT ;  /* 0x0000003414347292 */ /* 0x000fe2000f8e3c3f */
[----:B------:R-:W-:Y:S11]  /*8f40*/  @!P0 BRA `(.L_x_940) ;  /* 0x0000000000048947 */ /* 0x000ff60003800000 */
[----:B------:R-:W-:Y:S01]  /*8f50*/  BPT.TRAP 0x1 ;  /* 0x000000040000795c */ /* 0x000fe20000300000 */
.L_x_940:
        /* <DEDUP_REMOVED lines=9> */
.L_x_941:
[----:B-1----:R-:W-:Y:S05]  /*8ff0*/  @P2 BRA `(.L_x_942) ;  /* 0x0000000000082947 */ /* 0x002fea0003800000 */
[----:B------:R-:W1:Y:S02]  /*9000*/  SYNCS.PHASECHK.TRANS64.TRYWAIT P2, [UR22+0x19c30], R5 ;  /* 0x019c3005ff0075a7 */ /* 0x000e640008040156 */
[----:B-1----:R-:W-:Y:S05]  /*9010*/  @!P2 BRA `(.L_x_943) ;  /* 0x000000dc0054a947 */ /* 0x002fea0003800000 */
.L_x_942:
        /* <DEDUP_REMOVED lines=17> */
.L_x_944:
[----:B------:R-:W-:Y:S01]  /*9130*/  ULEA UR14, UR21, UR46, 0x3 ;  /* 0x0000002e150e7291 */ /* 0x000fe2000f8e183f */
[----:B01----:R-:W-:-:S05]  /*9140*/  IMAD.U32 R5, RZ, RZ, UR20 ;  /* 0x00000014ff057e24 */ /* 0x003fca000f8e00ff */
[----:B------:R-:W-:-:S04]  /*9150*/  SHF.L.U32 R5, R5, 0x1f, RZ ;  /* 0x0000001f05057819 */ /* 0x000fc800000006ff */
[----:B------:R0:W1:Y:S01]  /*9160*/  SYNCS.PHASECHK.TRANS64.TRYWAIT P2, [UR14+0x19c50], R5 ;  /* 0x019c5005ff0075a7 */ /* 0x000062000804014e */
[----:B------:R-:W-:Y:S05]  /*9170*/  @!P0 BRA `(.L_x_945) ;  /* 0x0000000000048947 */ /* 0x000fea0003800000 */
[----:B------:R-:W-:Y:S01]  /*9180*/  BPT.TRAP 0x1 ;  /* 0x000000040000795c */ /* 0x000fe20000300000 */
.L_x_945:
[----:B-1----:R-:W-:Y:S05]  /*9190*/  @P2 BRA `(.L_x_946) ;  /* 0x0000000000082947 */ /* 0x002fea0003800000 */
[----:B------:R-:W1:Y:S02]  /*91a0*/  SYNCS.PHASECHK.TRANS64.TRYWAIT P2, [UR14+0x19c50], R5 ;  /* 0x019c5005ff0075a7 */ /* 0x000e64000804014e */
[----:B-1----:R-:W-:Y:S05]  /*91b0*/  @!P2 BRA `(.L_x_947) ;  /* 0x000000dc0004a947 */ /* 0x002fea0003800000 */
.L_x_946:
[C---:B------:R-:W-:Y:S01]  /*91c0*/  FMUL.FTZ R9, R0.reuse, R24 ;  /* 0x0000001800097220 */ /* 0x040fe20000410000 */
[C---:B------:R-:W-:Y:S01]  /*91d0*/  FMUL.FTZ R12, R0.reuse, R26 ;  /* 0x0000001a000c7220 */ /* 0x040fe20000410000 */
[----:B------:R-:W-:Y:S01]  /*91e0*/  UIADD3 UR6, UR46, 0x3000, URZ ;  /* 0x000030002e067890 */ /* 0x000fe2000fffe03f */
[C---:B------:R-:W-:Y:S01]  /*91f0*/  FMUL.FTZ R10, R0.reuse, R25 ;  /* 0x00000019000a7220 */ /* 0x040fe20000410000 */
[C---:B------:R-:W-:Y:S01]  /*9200*/  FMUL.FTZ R11, R0.reuse, R27 ;  /* 0x0000001b000b7220 */ /* 0x040fe20000410000 */
[C---:B------:R-:W-:Y:S01]  /*9210*/  FMUL.FTZ R13, R0.reuse, R28 ;  /* 0x0000001c000d7220 */ /* 0x040fe20000410000 */
[----:B------:R-:W0:Y:S01]  /*9220*/  MUFU.TANH R9, R9 ;  /* 0x0000000900097308 */ /* 0x000e220000002400 */
[----:B------:R-:W-:Y:S01]  /*9230*/  USHF.R.U32.HI UR6, URZ, 0x4, UR6 ;  /* 0x000000043f067899 */ /* 0x000fe20008011606 */
[C---:B------:R-:W-:Y:S01]  /*9240*/  FMUL.FTZ R15, R0.reuse, R30 ;  /* 0x0000001e000f7220 */ /* 0x040fe20000410000 */
[C---:B------:R-:W-:Y:S01]  /*9250*/  FMUL.FTZ R14, R0.reuse, R29 ;  /* 0x0000001d000e7220 */ /* 0x040fe20000410000 */
[C---:B------:R-:W-:Y:S01]  /*9260*/  FMUL.FTZ R20, R0.reuse, R31 ;  /* 0x0000001f00147220 */ /* 0x040fe20000410000 */
[----:B------:R-:W-:Y:S01]  /*9270*/  ULOP3.LUT UR6, UR6, 0x3fff, URZ, 0xc0, !UPT ;  /* 0x00003fff06067892 */ /* 0x000fe2000f8ec03f */
[C---:B------:R-:W-:Y:S01]  /*9280*/  FMUL.FTZ R21, R0.reuse, R32 ;  /* 0x0000002000157220 */ /* 0x040fe20000410000 */
[C---:B------:R-:W-:Y:S01]  /*9290*/  FMUL.FTZ R25, R0.reuse, R34 ;  /* 0x0000002200197220 */ /* 0x040fe20000410000 */
[----:B------:R-:W2:Y:S01]  /*92a0*/  MUFU.TANH R12, R12 ;  /* 0x0000000c000c7308 */ /* 0x000ea20000002400 */
[----:B------:R-:W-:Y:S01]  /*92b0*/  ULOP3.LUT UR6, UR6, 0x10000, URZ, 0xfc, !UPT ;  /* 0x0001000006067892 */ /* 0x000fe2000f8efc3f */
[C---:B------:R-:W-:Y:S01]  /*92c0*/  FMUL.FTZ R24, R0.reuse, R33 ;  /* 0x0000002100187220 */ /* 0x040fe20000410000 */
[----:B------:R-:W-:Y:S01]  /*92d0*/  WARPGROUP.ARRIVE ;  /* 0x00000000000079c5 */ /* 0x000fe20000000000 */
[C---:B------:R-:W-:Y:S01]  /*92e0*/  FMUL.FTZ R26, R0.reuse, R35 ;  /* 0x00000023001a7220 */ /* 0x040fe20000410000 */
[----:B------:R-:W-:Y:S01]  /*92f0*/  UIMAD UR11, UR21, 0x300, UR6 ;  /* 0x00000300150b78a4 */ /* 0x000fe2000f8e0206 */
[C---:B------:R-:W-:Y:S01]  /*9300*/  FMUL.FTZ R30, R0.reuse, R39 ;  /* 0x00000027001e7220 */ /* 0x040fe20000410000 */
[C---:B------:R-:W-:Y:S01]  /*9310*/  FMUL.FTZ R27, R0.reuse, R36 ;  /* 0x00000024001b7220 */ /* 0x040fe20000410000 */
[----:B------:R-:W3:Y:S01]  /*9320*/  MUFU.TANH R10, R10 ;  /* 0x0000000a000a7308 */ /* 0x000ee20000002400 */
[----:B01----:R-:W-:Y:S01]  /*9330*/  FMNMX.FTZ R5, R9, R8, !PT ;  /* 0x0000000809057209 */ /* 0x003fe20007810000 */
[C---:B------:R-:W-:Y:S01]  /*9340*/  FMUL.FTZ R39, R0.reuse, R48 ;  /* 0x0000003000277220 */ /* 0x040fe20000410000 */
[C---:B------:R-:W-:Y:S01]  /*9350*/  FMUL.FTZ R48, R0.reuse, R57 ;  /* 0x0000003900307220 */ /* 0x040fe20000410000 */
[C---:B------:R-:W-:Y:S01]  /*9360*/  FMUL.FTZ R57, R0.reuse, R66 ;  /* 0x0000004200397220 */ /* 0x040fe20000410000 */
[----:B------:R-:W-:Y:S01]  /*9370*/  UMOV UR6, UR11 ;  /* 0x0000000b00067c82 */ /* 0x000fe20008000000 */
[----:B------:R-:W-:Y:S01]  /*9380*/  UMOV UR7, 0x40000040 ;  /* 0x4000004000077882 */ /* 0x000fe20000000000 */
[----:B------:R-:W-:Y:S01]  /*9390*/  FMUL.FTZ R29, R0, R38 ;  /* 0x00000026001d7220 */ /* 0x000fe20000410000 */
[----:B------:R-:W0:Y:S01]  /*93a0*/  MUFU.TANH R11, R11 ;  /* 0x0000000b000b7308 */ /* 0x000e220000002400 */
[----:B--2---:R-:W-:Y:S01]  /*93b0*/  FMNMX.FTZ R6, R12, R7, !PT ;  /* 0x000000070c067209 */ /* 0x004fe20007810000 */
[C---:B------:R-:W-:Y:S01]  /*93c0*/  FMUL.FTZ R28, R0.reuse, R37 ;  /* 0x00000025001c7220 */ /* 0x040fe20000410000 */
[----:B------:R-:W-:Y:S01]  /*93d0*/  QGMMA.64x96x32.F32.E4M3.E4M3 R88, R148, gdesc[UR4], R88, gsb0 ;  /* 0x0160000494587df3 */ /* 0x000fe20008000858 */
[C---:B------:R-:W-:Y:S01]  /*93e0*/  FMUL.FTZ R31, R0.reuse, R40 ;  /* 0x00000028001f7220 */ /* 0x040fe20000410000 */
[C---:B------:R-:W-:Y:S01]  /*93f0*/  FMUL.FTZ R40, R0.reuse, R49 ;  /* 0x0000003100287220 */ /* 0x040fe20000410000 */
[C---:B------:R-:W-:Y:S01]  /*9400*/  FMUL.FTZ R49, R0.reuse, R58 ;  /* 0x0000003a00317220 */ /* 0x040fe20000410000 */
[----:B------:R-:W-:Y:S01]  /*9410*/  FMUL.FTZ R58, R0, R67 ;  /* 0x00000043003a7220 */ /* 0x000fe20000410000 */
[----:B------:R-:W1:Y:S01]  /*9420*/  MUFU.TANH R13, R13 ;  /* 0x0000000d000d7308 */ /* 0x000e620000002400 */
        /* <DEDUP_REMOVED lines=37> */
[----:B------:R-:W-:Y:S01]  /*9680*/  FMUL.FTZ R66, R0, R75 ;  /* 0x0000004b00427220 */ /* 0x000fe20000410000 */
[----:B------:R-:W-:Y:S01]  /*9690*/  UIADD3 UR6, UR11, 0x2, URZ ;  /* 0x000000020b067890 */ /* 0x000fe2000fffe03f */
[----:B------:R-:W0:Y:S01]  /*96a0*/  MUFU.TANH R25, R25 ;  /* 0x0000001900197308 */ /* 0x000e220000002400 */
[----:B-1----:R-:W-:Y:S01]  /*96b0*/  FMNMX.FTZ R68, R20, R67, !PT ;  /* 0x0000004314447209 */ /* 0x002fe20007810000 */
[----:B------:R-:W-:Y:S01]  /*96c0*/  FMUL.FTZ R67, R0, R76 ;  /* 0x0000004c00437220 */ /* 0x000fe20000410000 */
[----:B------:R-:W-:Y:S01]  /*96d0*/  UMOV UR7, 0x40000040 ;  /* 0x4000004000077882 */ /* 0x000fe20000000000 */
[----:B------:R-:W-:-:S04]  /*96e0*/  UMOV UR10, UR19 ;  /* 0x00000013000a7c82 */ /* 0x000fc80008000000 */
        /* <DEDUP_REMOVED lines=17> */
[----:B------:R-:W-:Y:S01]  /*9800*/  FMUL.FTZ R69, R0, R78 ;  /* 0x0000004e00457220 */ /* 0x000fe20000410000 */
[----:B------:R-:W-:Y:S02]  /*9810*/  WARPGROUP.DEPBAR.LE gsb0, 0x0 ;  /* 0x00008000000079c5 */ /* 0x000fe40000010000 */
[----:B------:R-:W-:-:S03]  /*9820*/  WARPGROUP.ARRIVE ;  /* 0x00000000000079c5 */ /* 0x000fc60000000000 */
[----:B------:R-:W0:Y:S01]  /*9830*/  MUFU.TANH R32, R32 ;  /* 0x0000002000207308 */ /* 0x000e220000002400 */
[----:B-1----:R-:W-:Y:S02]  /*9840*/  FMNMX.FTZ R5, R31, R6, !PT ;  /* 0x000000061f057209 */ /* 0x002fe40007810000 */
[----:B------:R-:W-:Y:S01]  /*9850*/  QGMMA.64x96x32.F32.E4M3.E4M3 R88, R144, gdesc[UR4], R88, gsb0 ;  /* 0x0160000490587df3 */ /* 0x000fe20008000858 */
[----:B------:R-:W-:Y:S01]  /*9860*/  UIADD3 UR6, UR11, 0x4, URZ ;  /* 0x000000040b067890 */ /* 0x000fe2000fffe03f */
[----:B------:R-:W-:-:S03]  /*9870*/  UMOV UR7, 0x40000040 ;  /* 0x4000004000077882 */ /* 0x000fc60000000000 */
        /* <DEDUP_REMOVED lines=31> */
[----:B------:R-:W-:Y:S02]  /*9a70*/  WARPGROUP.DEPBAR.LE gsb0, 0x0 ;  /* 0x00008000000079c5 */ /* 0x000fe40000010000 */
[----:B------:R-:W-:-:S04]  /*9a80*/  WARPGROUP.ARRIVE ;  /* 0x00000000000079c5 */ /* 0x000fc80000000000 */
[----:B------:R-:W0:Y:S01]  /*9a90*/  MUFU.TANH R49, R49 ;  /* 0x0000003100317308 */ /* 0x000e220000002400 */
[----:B-1----:R-:W-:Y:S01]  /*9aa0*/  FMNMX.FTZ R74, R46, R73, !PT ;  /* 0x000000492e4a7209 */ /* 0x002fe20007810000 */
[----:B------:R-:W-:Y:S01]  /*9ab0*/  FMUL.FTZ R73, R0, R82 ;  /* 0x0000005200497220 */ /* 0x000fe20000410000 */
[----:B------:R-:W-:Y:S01]  /*9ac0*/  QGMMA.64x96x32.F32.E4M3.E4M3 R88, R140, gdesc[UR4], R88, gsb0 ;  /* 0x016000048c587df3 */ /* 0x000fe20008000858 */
[----:B------:R-:W-:Y:S01]  /*9ad0*/  UIADD3 UR6, UR11, 0x6, URZ ;  /* 0x000000060b067890 */ /* 0x000fe2000fffe03f */
[----:B------:R-:W-:-:S03]  /*9ae0*/  UMOV UR7, 0x40000040 ;  /* 0x4000004000077882 */ /* 0x000fc60000000000 */
        /* <DEDUP_REMOVED lines=35> */
[----:B------:R-:W-:Y:S06]  /*9d20*/  QGMMA.64x96x32.F32.E4M3.E4M3 R88, R136, gdesc[UR4], R88, gsb0 ;  /* 0x0160000488587df3 */ /* 0x000fec0008000858 */
        /* <DEDUP_REMOVED lines=30> */
[----:B------:R-:W-:-:S06]  /*9f10*/  WARPGROUP.DEPBAR.LE gsb0, 0x0 ;  /* 0x00008000000079c5 */ /* 0x000fcc0000010000 */
[----:B------:R-:W0:Y:S01]  /*9f20*/  MUFU.TANH R78, R78 ;  /* 0x0000004e004e7308 */ /* 0x000e220000002400 */
[----:B-1----:R-:W-:Y:S02]  /*9f30*/  FMNMX.FTZ R79, R77, R80, !PT ;  /* 0x000000504d4f7209 */ /* 0x002fe40007810000 */
[----:B--2---:R-:W-:-:S05]  /*9f40*/  FMNMX.FTZ R80, R76, R5, !PT ;  /* 0x000000054c507209 */ /* 0x004fca0007810000 */
[----:B------:R-:W1:Y:S01]  /*9f50*/  SHFL.BFLY PT, R5, R80, 0x2, 0x1f ;  /* 0x0c401f0050057f89 */ /* 0x000e6200000e0000 */
[----:B0-----:R-:W-:-:S05]  /*9f60*/  FMNMX.FTZ R79, R78, R79, !PT ;  /* 0x0000004f4e4f7209 */ /* 0x001fca0007810000 */
[----:B------:R-:W0:Y:S01]  /*9f70*/  SHFL.BFLY PT, R6, R79, 0x2, 0x1f ;  /* 0x0c401f004f067f89 */ /* 0x000e2200000e0000 */
[----:B-1----:R-:W-:Y:S01]  /*9f80*/  FMNMX.FTZ R81, R80, R5, !PT ;  /* 0x0000000550517209 */ /* 0x002fe20007810000 */
[----:B------:R-:W-:Y:S01]  /*9f90*/  IMAD.U32 R80, RZ, RZ, UR10 ;  /* 0x0000000aff507e24 */ /* 0x000fe2000f8e00ff */
[----:B0-----:R-:W-:-:S03]  /*9fa0*/  FMNMX.FTZ R82, R79, R6, !PT ;  /* 0x000000064f527209 */ /* 0x001fc60007810000 */
[----:B------:R-:W0:Y:S04]  /*9fb0*/  SHFL.BFLY PT, R6, R81, 0x1, 0x1f ;  /* 0x0c201f0051067f89 */ /* 0x000e2800000e0000 */
[----:B------:R-:W1:Y:S01]  /*9fc0*/  SHFL.BFLY PT, R83, R82, 0x1, 0x1f ;  /* 0x0c201f0052537f89 */ /* 0x000e6200000e0000 */
[----:B0-----:R-:W-:Y:S01]  /*9fd0*/  FMNMX.FTZ R5, R81, R6, !PT ;  /* 0x0000000651057209 */ /* 0x001fe20007810000 */
[----:B------:R-:W-:Y:S01]  /*9fe0*/  IMAD.U32 R81, RZ, RZ, UR10 ;  /* 0x0000000aff517e24 */ /* 0x000fe2000f8e00ff */
        /* <DEDUP_REMOVED lines=35> */
[----:B------:R-:W-:Y:S01]  /*a220*/  FFMA.FTZ R75, R76, UR10, -R79 ;  /* 0x0000000a4c4b7c23 */ /* 0x000fe2000801084f */
[----:B------:R-:W-:-:S01]  /*a230*/  FADD.FTZ R8, -R6, R7 ;  /* 0x0000000706087221 */ /* 0x000fc20000010100 */
[----:B------:R-:W-:Y:S01]  /*a240*/  FFMA.FTZ R76, R6, R81, -8 ;  /* 0xc1000000064c7423 */ /* 0x000fe20000010051 */
[----:B------:R-:W-:Y:S02]  /*a250*/  MUFU.EX2 R7, R83 ;  /* 0x0000005300077308 */ /* 0x000fe40000000800 */
[----:B------:R-:W-:Y:S01]  /*a260*/  FMUL.FTZ R8, R8, UR10 ;  /* 0x0000000a08087c20 */ /* 0x000fe20008410000 */
[--C-:B------:R-:W-:Y:S01]  /*a270*/  FFMA.FTZ R79, R12, UR10, -R76.reuse ;  /* 0x0000000a0c4f7c23 */ /* 0x100fe2000801084c */
[----:B------:R-:W-:-:S01]  /*a280*/  FFMA.FTZ R12, R11, UR10, -R76 ;  /* 0x0000000a0b0c7c23 */ /* 0x000fc2000801084c */
[--C-:B------:R-:W-:Y:S01]  /*a290*/  FFMA.FTZ R11, R15, UR10, -R76.reuse ;  /* 0x0000000a0f0b7c23 */ /* 0x100fe2000801084c */
[----:B------:R-:W-:-:S01]  /*a2a0*/  FFMA.FTZ R20, R20, UR10, -R76 ;  /* 0x0000000a14147c23 */ /* 0x000fc2000801084c */
[--C-:B------:R-:W-:Y:S01]  /*a2b0*/  FFMA.FTZ R15, R25, UR10, -R76.reuse ;  /* 0x0000000a190f7c23 */ /* 0x100fe2000801084c */
        /* <DEDUP_REMOVED lines=24> */
[----:B------:R-:W0:Y:S08]  /*a440*/  MUFU.EX2 R9, R9 ;  /* 0x0000000900097308 */ /* 0x000e300000000800 */
[----:B------:R-:W2:Y:S01]  /*a450*/  MUFU.EX2 R12, R12 ;  /* 0x0000000c000c7308 */ /* 0x000ea20000000800 */
[----:B-1----:R-:W-:-:S07]  /*a460*/  FFMA.FTZ R3, R8, R3, R79 ;  /* 0x0000000308037223 */ /* 0x002fce000001004f */
[----:B------:R-:W1:Y:S01]  /*a470*/  MUFU.EX2 R10, R10 ;  /* 0x0000000a000a7308 */ /* 0x000e620000000800 */
[----:B0-----:R-:W-:-:S07]  /*a480*/  FADD.FTZ R53, R9, R4 ;  /* 0x0000000409357221 */ /* 0x001fce0000010000 */
[----:B------:R-:W0:Y:S01]  /*a490*/  MUFU.EX2 R11, R11 ;  /* 0x0000000b000b7308 */ /* 0x000e220000000800 */
[----:B--2---:R-:W-:-:S07]  /*a4a0*/  FADD.FTZ R4, R12, R3 ;  /* 0x000000030c047221 */ /* 0x004fce0000010000 */
[----:B------:R-:W2:Y:S01]  /*a4b0*/  MUFU.EX2 R13, R13 ;  /* 0x0000000d000d7308 */ /* 0x000ea20000000800 */
[----:B-1----:R-:W-:-:S01]  /*a4c0*/  FADD.FTZ R82, R10, R53 ;  /* 0x000000350a527221 */ /* 0x002fc20000010000 */
[----:B------:R-:W-:-:S06]  /*a4d0*/  FFMA.FTZ R53, R57, UR10, -R76 ;  /* 0x0000000a39357c23 */ /* 0x000fcc000801084c */
        /* <DEDUP_REMOVED lines=16> */
[----:B------:R-:W-:-:S06]  /*a5e0*/  FFMA.FTZ R57, R61, UR10, -R76 ;  /* 0x0000000a3d397c23 */ /* 0x000fcc000801084c */
        /* <DEDUP_REMOVED lines=67> */
[--C-:B------:R-:W-:Y:S01]  /*aa20*/  FFMA.FTZ R73, R77, UR10, -R76.reuse ;  /* 0x0000000a4d497c23 */ /* 0x100fe2000801084c */
[----:B------:R-:W-:-:S05]  /*aa30*/  FFMA.FTZ R76, R78, UR10, -R76 ;  /* 0x0000000a4e4c7c23 */ /* 0x000fca000801084c */
[----:B------:R-:W0:Y:S01]  /*aa40*/  MUFU.EX2 R62, R62 ;  /* 0x0000003e003e7308 */ /* 0x000e220000000800 */
[----:B--2---:R-:W-:-:S07]  /*aa50*/  FADD.FTZ R3, R57, R4 ;  /* 0x0000000439037221 */ /* 0x004fce0000010000 */
[----:B------:R-:W2:Y:S01]  /*aa60*/  MUFU.EX2 R60, R60 ;  /* 0x0000003c003c7308 */ /* 0x000ea20000000800 */
[----:B-1----:R-:W-:-:S07]  /*aa70*/  FADD.FTZ R81, R59, R82 ;  /* 0x000000523b517221 */ /* 0x002fce0000010000 */
[----:B------:R-:W1:Y:S01]  /*aa80*/  MUFU.EX2 R61, R61 ;  /* 0x0000003d003d7308 */ /* 0x000e620000000800 */
[----:B0-----:R-:W-:-:S01]  /*aa90*/  FADD.FTZ R4, R62, R3 ;  /* 0x000000033e047221 */ /* 0x001fc20000010000 */
[----:B------:R-:W-:-:S04]  /*aaa0*/  IMAD.U32 R3, RZ, RZ, UR22 ;  /* 0x00000016ff037e24 */ /* 0x000fc8000f8e00ff */
[----:B------:R-:W-:Y:S02]  /*aab0*/  @!P1 VIADD R3, R3, 0x19c40 ;  /* 0x00019c4003039836 */ /* 0x000fe40000000000 */
[----:B------:R-:W0:Y:S01]  /*aac0*/  MUFU.EX2 R63, R63 ;  /* 0x0000003f003f7308 */ /* 0x000e220000000800 */
[----:B--2---:R-:W-:-:S02]  /*aad0*/  FADD.FTZ R82, R60, R81 ;  /* 0x000000513c527221 */ /* 0x004fc40000010000 */
[----:B------:R-:W-:-:S04]  /*aae0*/  @!P1 PRMT R3, RZ, 0x654, R3 ;  /* 0x00000654ff039816 */ /* 0x000fc80000000003 */
[----:B------:R2:W-:Y:S01]  /*aaf0*/  @!P1 SYNCS.ARRIVE.TRANS64.RED.A1T0 RZ, [R3+URZ], RZ ;  /* 0x000000ff03ff99a7 */ /* 0x0005e2000810043f */
[----:B------:R-:W3:Y:S01]  /*ab00*/  MUFU.EX2 R66, R66 ;  /* 0x0000004200427308 */ /* 0x000ee20000000800 */
[----:B-1----:R-:W-:-:S07]  /*ab10*/  FADD.FTZ R77, R61, R4 ;  /* 0x000000043d4d7221 */ /* 0x002fce0000010000 */
[----:B------:R-:W1:Y:S01]  /*ab20*/  MUFU.EX2 R64, R64 ;  /* 0x0000004000407308 */ /* 0x000e620000000800 */
[----:B0-----:R-:W-:-:S07]  /*ab30*/  FADD.FTZ R81, R63, R82 ;  /* 0x000000523f517221 */ /* 0x001fce0000010000 */
        /* <DEDUP_REMOVED lines=22> */
[----:B0-----:R-:W-:-:S03]  /*aca0*/  FADD.FTZ R4, R75, R78 ;  /* 0x0000004e4b047221 */ /* 0x001fc60000010000 */
[----:B--2---:R-:W-:Y:S01]  /*acb0*/  FADD.FTZ R3, R76, R3 ;  /* 0x000000034c037221 */ /* 0x004fe20000010000 */
[----:B------:R-:W-:Y:S06]  /*acc0*/  @!P0 BRA `(.L_x_948) ;  /* 0x0000000000048947 */ /* 0x000fec0003800000 */
[----:B------:R-:W-:Y:S01]  /*acd0*/  BPT.TRAP 0x1 ;  /* 0x000000040000795c */ /* 0x000fe20000300000 */
.L_x_948:
        /* <DEDUP_REMOVED lines=8> */
[----:B------:R-:W-:Y:S01]  /*ad60*/  FMUL.FTZ R88, R88, R7 ;  /* 0x0000000758587220 */ /* 0x000fe20000410000 */
        /* <DEDUP_REMOVED lines=81> */
.L_x_939:
        /* <DEDUP_REMOVED lines=8> */
[----:B------:R-:W-:-:S05]  /*b300*/  ULDC UR21, c[0x0][0x9e0] ;  /* 0x0002780000157ab9 */ /* 0x000fca0000000800 */
.L_x_968:
[----:B------:R-:W-:-:S04]  /*b310*/  UISETP.NE.AND UP1, UPT, UR20, 0x1, UPT ;  /* 0x000000011400788c */ /* 0x000fc8000bf25270 */
[----:B------:R-:W-:-:S04]  /*b320*/  USEL UR52, URZ, 0x1, UP1 ;  /* 0x000000013f347887 */ /* 0x000fc80008800000 */
[----:B------:R-:W-:Y:S01]  /*b330*/  ULOP3.LUT UR52, UR19, UR52, URZ, 0x3c, !UPT ;  /* 0x0000003413347292 */ /* 0x000fe2000f8e3c3f */
[----:B------:R-:W-:Y:S11]  /*b340*/  @!P0 BRA `(.L_x_951) ;  /* 0x0000000000048947 */ /* 0x000ff60003800000 */
[----:B------:R-:W-:Y:S01]  /*b350*/  BPT.TRAP 0x1 ;  /* 0x000000040000795c */ /* 0x000fe20000300000 */
.L_x_951:
        /* <DEDUP_REMOVED lines=9> */
.L_x_952:
[----:B-1----:R-:W-:Y:S05]  /*b3f0*/  @P2 BRA `(.L_x_953) ;  /* 0x0000000000082947 */ /* 0x002fea0003800000 */
[----:B------:R-:W1:Y:S02]  /*b400*/  SYNCS.PHASECHK.TRANS64.TRYWAIT P2, [UR23+0x19c30], R5 ;  /* 0x019c3005ff0075a7 */ /* 0x000e640008040157 */
[----:B-1----:R-:W-:Y:S05]  /*b410*/  @!P2 BRA `(.L_x_954) ;  /* 0x000000b80084a947 */ /* 0x002fea0003800000 */
.L_x_953:
        /* <DEDUP_REMOVED lines=17> */
.L_x_955:
[----:B------:R-:W-:Y:S01]  /*b530*/  ULEA UR11, UR20, UR46, 0x3 ;  /* 0x0000002e140b7291 */ /* 0x000fe2000f8e183f */
[----:B01----:R-:W-:-:S05]  /*b540*/  IMAD.U32 R5, RZ, RZ, UR19 ;  /* 0x00000013ff057e24 */ /* 0x003fca000f8e00ff */
[----:B------:R-:W-:-:S04]  /*b550*/  SHF.L.U32 R5, R5, 0x1f, RZ ;  /* 0x0000001f05057819 */ /* 0x000fc800000006ff */
[----:B------:R0:W1:Y:S01]  /*b560*/  SYNCS.PHASECHK.TRANS64.TRYWAIT P2, [UR11+0x19c50], R5 ;  /* 0x019c5005ff0075a7 */ /* 0x000062000804014b */
[----:B------:R-:W-:Y:S05]  /*b570*/  @!P0 BRA `(.L_x_956) ;  /* 0x0000000000048947 */ /* 0x000fea0003800000 */
[----:B------:R-:W-:Y:S01]  /*b580*/  BPT.TRAP 0x1 ;  /* 0x000000040000795c */ /* 0x000fe20000300000 */
.L_x_956:
[----:B-1----:R-:W-:Y:S05]  /*b590*/  @P2 BRA `(.L_x_957) ;  /* 0x0000000000082947 */ /* 0x002fea0003800000 */
[----:B------:R-:W1:Y:S02]  /*b5a0*/  SYNCS.PHASECHK.TRANS64.TRYWAIT P2, [UR11+0x19c50], R5 ;  /* 0x019c5005ff0075a7 */ /* 0x000e64000804014b */
[----:B-1----:R-:W-:Y:S05]  /*b5b0*/  @!P2 BRA `(.L_x_958) ;  /* 0x000000b80034a947 */ /* 0x002fea0003800000 */
.L_x_957:
[----:B------:R-:W-:Y:S01]  /*b5c0*/  UIADD3 UR6, UR46, 0x3000, URZ ;  /* 0x000030002e067890 */ /* 0x000fe2000fffe03f */
[----:B------:R-:W-:Y:S01]  /*b5d0*/  WARPGROUP.ARRIVE ;  /* 0x00000000000079c5 */ /* 0x000fe20000000000 */
[----:B------:R-:W-:Y:S01]  /*b5e0*/  UMOV UR7, 0x40000040 ;  /* 0x4000004000077882 */ /* 0x000fe20000000000 */
[----:B------:R-:W-:Y:S01]  /*b5f0*/  PLOP3.LUT P2, PT, PT, PT, UP0, 0x80, 0x0 ;  /* 0x000000000000781c */ /* 0x000fe20003f4f008 */
[----:B------:R-:W-:Y:S01]  /*b600*/  USHF.R.U32.HI UR6, URZ, 0x4, UR6 ;  /* 0x000000043f067899 */ /* 0x000fe20008011606 */
[C---:B------:R-:W-:Y:S01]  /*b610*/  FMUL.FTZ R11, R0.reuse, R28 ;  /* 0x0000001c000b7220 */ /* 0x040fe20000410000 */
[C---:B------:R-:W-:Y:S01]  /*b620*/  FMUL.FTZ R28, R0.reuse, R39 ;  /* 0x00000027001c7220 */ /* 0x040fe20000410000 */
[C---:B------:R-:W-:Y:S01]  /*b630*/  FMUL.FTZ R39, R0.reuse, R48 ;  /* 0x0000003000277220 */ /* 0x040fe20000410000 */
[----:B------:R-:W-:Y:S01]  /*b640*/  ULOP3.LUT UR6, UR6, 0x3fff, URZ, 0xc0, !UPT ;  /* 0x00003fff06067892 */ /* 0x000fe2000f8ec03f */
[C---:B------:R-:W-:Y:S01]  /*b650*/  FMUL.FTZ R48, R0.reuse, R58 ;  /* 0x0000003a00307220 */ /* 0x040fe20000410000 */
[C---:B------:R-:W-:Y:S01]  /*b660*/  FMUL.FTZ R58, R0.reuse, R70 ;  /* 0x00000046003a7220 */ /* 0x040fe20000410000 */
[----:B------:R-:W-:Y:S01]  /*b670*/  FMUL.FTZ R70, R0, R79 ;  /* 0x0000004f00467220 */ /* 0x000fe20000410000 */
[----:B------:R-:W-:Y:S01]  /*b680*/  ULOP3.LUT UR6, UR6, 0x10000, URZ, 0xfc, !UPT ;  /* 0x0001000006067892 */ /* 0x000fe2000f8efc3f */
[----:B------:R-:W-:-:S02]  /*b690*/  VIADD R79, R17, UR42 ;  /* 0x0000002a114f7c36 */ /* 0x000fc40008000000 */
        /* <DEDUP_REMOVED lines=17> */
[C---:B01----:R-:W-:Y:S01]  /*b7b0*/  FMUL.FTZ R5, R0.reuse, R24 ;  /* 0x0000001800057220 */ /* 0x043fe20000410000 */
[C---:B------:R-:W-:Y:S01]  /*b7c0*/  FMUL.FTZ R64, R0.reuse, R75 ;  /* 0x0000004b00407220 */ /* 0x040fe20000410000 */
[C---:B------:R-:W-:Y:S01]  /*b7d0*/  FMUL.FTZ R71, R0.reuse, R82 ;  /* 0x0000005200477220 */ /* 0x040fe20000410000 */
[C---:B------:R-:W-:Y:S01]  /*b7e0*/  FMUL.FTZ R10, R0.reuse, R27 ;  /* 0x0000001b000a7220 */ /* 0x040fe20000410000 */
        /* <DEDUP_REMOVED lines=95> */
[----:B------:R-:W-:Y:S02]  /*bde0*/  @UP0 ULDC UR6, c[0x0][0x44c] ;  /* 0x0001130000060ab9 */ /* 0x000fe40000000800 */
[----:B------:R-:W-:Y:S01]  /*bdf0*/  @P2 IMAD.HI.U32 R36, R79, UR6, RZ ;  /* 0x000000064f242c27 */ /* 0x000fe2000f8e00ff */
[----:B------:R-:W-:-:S03]  /*be00*/  @UP0 ULDC UR6, c[0x0][0x450] ;  /* 0x0001140000060ab9 */ /* 0x000fc60000000800 */
[----:B------:R-:W0:Y:S01]  /*be10*/  MUFU.TANH R53, R53 ;  /* 0x0000003500357308 */ /* 0x000e220000002400 */
[----:B------:R-:W-:Y:S01]  /*be20*/  @P2 SHF.R.U32.HI R79, RZ, UR6, R36 ;  /* 0x00000006ff4f2c19 */ /* 0x000fe20008011624 */
[----:B------:R-:W-:-:S04]  /*be30*/  IMAD.U32 R36, RZ, RZ, UR23 ;  /* 0x00000017ff247e24 */ /* 0x000fc8000f8e00ff */
[----:B------:R-:W-:Y:S01]  /*be40*/  @!P1 VIADD R36, R36, 0x19c40 ;  /* 0x00019c4024249836 */ /* 0x000fe20000000000 */
[----:B------:R-:W5:Y:S01]  /*be50*/  SHFL.IDX PT, R82, R79, RZ, 0x1c1f ;  /* 0x001c1fff4f527589 */ /* 0x000f6200000e0000 */
[----:B------:R-:W0:Y:S03]  /*be60*/  MUFU.TANH R52, R52 ;  /* 0x0000003400347308 */ /* 0x000e260000002400 */
[----:B------:R-:W-:-:S05]  /*be70*/  @!P1 PRMT R36, RZ, 0x654, R36 ;  /* 0x00000654ff249816 */ /* 0x000fca0000000024 */
        /* <DEDUP_REMOVED lines=12> */
[----:B------:R1:W-:Y:S05]  /*bf40*/  @!P1 SYNCS.ARRIVE.TRANS64.RED.A1T0 RZ, [R36+URZ], RZ ;  /* 0x000000ff24ff99a7 */ /* 0x0003ea000810043f */
[----:B------:R-:W0:Y:S01]  /*bf50*/  MUFU.TANH R62, R62 ;  /* 0x0000003e003e7308 */ /* 0x000e220000002400 */
[----:B-1----:R-:W-:-:S07]  /*bf60*/  IMAD.U32 R36, RZ, RZ, UR39 ;  /* 0x00000027ff247e24 */ /* 0x002fce000f8e00ff */
[----:B------:R-:W1:Y:S01]  /*bf70*/  MUFU.TANH R64, R64 ;  /* 0x0000004000407308 */ /* 0x000e620000002400 */
[----:B------:R-:W-:-:S07]  /*bf80*/  IADD3 R37, -R36, UR43, R37 ;  /* 0x0000002b24257c10 */ /* 0x000fce000fffe125 */
[----:B------:R-:W0:Y:S01]  /*bf90*/  MUFU.TANH R67, R67 ;  /* 0x0000004300437308 */ /* 0x000e220000002400 */
[C---:B------:R-:W-:Y:S02]  /*bfa0*/  VIADD R85, R37.reuse, UR21 ;  /* 0x0000001525557c36 */ /* 0x040fe40008000000 */
[----:B------:R-:W-:Y:S02]  /*bfb0*/  VIADD R84, R37, UR17 ;  /* 0x0000001125547c36 */ /* 0x000fe40008000000 */
[--C-:B-----5:R-:W-:Y:S02]  /*bfc0*/  IMAD.IADD R83, R85, 0x1, R82.reuse ;  /* 0x0000000155537824 */ /* 0x120fe400078e0252 */
[----:B------:R-:W-:Y:S01]  /*bfd0*/  IMAD.IADD R81, R84, 0x1, R82 ;  /* 0x0000000154517824 */ /* 0x000fe200078e0252 */
        /* <DEDUP_REMOVED lines=25> */
.L_x_961:
[----:B------:R-:W-:-:S05]  /*c170*/  IMAD.U32 R86, RZ, RZ, UR22 ;  /* 0x00000016ff567e24 */ /* 0x000fca000f8e00ff */
[----:B------:R-:W-:-:S13]  /*c180*/  ISETP.NE.AND P2, PT, R86, 0x1, PT ;  /* 0x000000015600780c */ /* 0x000fda0003f45270 */
[----:B------:R-:W1:Y:S02]  /*c190*/  @P2 LDC.64 R36, c[0x0][0x9e8] ;  /* 0x00027a00ff242b82 */ /* 0x000e640000000a00 */
[----:B-1----:R-:W-:-:S05]  /*c1a0*/  @P2 IMAD.HI.U32 R36, R82, R36, RZ ;  /* 0x0000002452242227 */ /* 0x002fca00078e00ff */
[----:B------:R-:W-:-:S07]  /*c1b0*/  @P2 SHF.R.U32.HI R82, RZ, R37, R36 ;  /* 0x00000025ff522219 */ /* 0x000fce0000011624 */
.L_x_962:
[----:B------:R-:W-:Y:S05]  /*c1c0*/  BSYNC B0 ;  /* 0x0000000000007941 */ /* 0x000fea0003800000 */
.L_x_960:
[----:B------:R-:W-:-:S04]  /*c1d0*/  IMAD R37, R82, R86, -R75 ;  /* 0x0000005652257224 */ /* 0x000fc800078e0a4b */
[----:B------:R-:W-:-:S05]  /*c1e0*/  IMAD R36, R16, -0x2, R37 ;  /* 0xfffffffe10247824 */ /* 0x000fca00078e0225 */
[----:B------:R-:W-:Y:S02]  /*c1f0*/  VIADDMNMX R83, R36, R86, R83, PT ;  /* 0x0000005624537246 */ /* 0x000fe40003800153 */
[----:B------:R-:W-:-:S07]  /*c200*/  VIMNMX R81, R81, R36, !PT ;  /* 0x0000002451517248 */ /* 0x000fce0007fe0100 */
.L_x_959:
[----:B------:R-:W-:-:S04]  /*c210*/  ISETP.GT.AND P2, PT, R2, -0x1, PT ;  /* 0xffffffff0200780c */ /* 0x000fc80003f44270 */
[C---:B------:R-:W-:Y:S02]  /*c220*/  ISETP.GT.AND P4, PT, R81.reuse, RZ, P2 ;  /* 0x000000ff5100720c */ /* 0x040fe40001784270 */
[----:B------:R-:W-:Y:S02]  /*c230*/  ISETP.GT.AND P6, PT, R81, 0x1, P2 ;  /* 0x000000015100780c */ /* 0x000fe400017c4270 */
[C---:B------:R-:W-:Y:S02]  /*c240*/  ISETP.LT.OR P4, PT, R83.reuse, 0x1, P4 ;  /* 0x000000015300780c */ /* 0x040fe40002781670 */
[----:B------:R-:W-:Y:S02]  /*c250*/  ISETP.LT.OR P6, PT, R83, 0x2, P6 ;  /* 0x000000025300780c */ /* 0x000fe400037c1670 */
[----:B0-----:R-:W-:Y:S02]  /*c260*/  FSEL R82, R5, -INF , !P4 ;  /* 0xff80000005527808 */ /* 0x001fe40006000000 */
[----:B------:R-:W-:Y:S01]  /*c270*/  FSEL R9, R9, -INF , !P6 ;  /* 0xff80000009097808 */ /* 0x000fe20007000000 */
[----:B------:R-:W0:Y:S01]  /*c280*/  SHFL.IDX PT, R5, R79, 0x1, 0x1c1f ;  /* 0x003c1f004f057f89 */ /* 0x000e2200000e0000 */
[----:B------:R-:W-:-:S02]  /*c290*/  ISETP.GT.AND P3, PT, R81, 0x8, P2 ;  /* 0x000000085100780c */ /* 0x000fc40001764270 */
[C---:B------:R-:W-:Y:S02]  /*c2a0*/  ISETP.GT.AND P4, PT, R81.reuse, 0x9, P2 ;  /* 0x000000095100780c */ /* 0x040fe40001784270 */
[----:B------:R-:W-:Y:S02]  /*c2b0*/  ISETP.GT.AND P6, PT, R81, 0x10, P2 ;  /* 0x000000105100780c */ /* 0x000fe400017c4270 */
[C---:B------:R-:W-:Y:S02]  /*c2c0*/  ISETP.LT.OR P3, PT, R83.reuse, 0x9, P3 ;  /* 0x000000095300780c */ /* 0x040fe40001f61670 */
[C---:B------:R-:W-:Y:S02]  /*c2d0*/  ISETP.LT.OR P4, PT, R83.reuse, 0xa, P4 ;  /* 0x0000000a5300780c */ /* 0x040fe40002781670 */
[----:B------:R-:W-:Y:S02]  /*c2e0*/  ISETP.LT.OR P6, PT, R83, 0x11, P6 ;  /* 0x000000115300780c */ /* 0x000fe400037c1670 */
[----:B------:R-:W-:-:S02]  /*c2f0*/  FSEL R11, R11, -INF , !P3 ;  /* 0xff8000000b0b7808 */ /* 0x000fc40005800000 */
[----:B------:R-:W-:Y:S02]  /*c300*/  FSEL R13, R13, -INF , !P4 ;  /* 0xff8000000d0d7808 */ /* 0x000fe40006000000 */
[----:B------:R-:W-:Y:S02]  /*c310*/  FSEL R15, R15, -INF , !P6 ;  /* 0xff8000000f0f7808 */ /* 0x000fe40007000000 */
[C---:B------:R-:W-:Y:S02]  /*c320*/  ISETP.GT.AND P3, PT, R81.reuse, 0x11, P2 ;  /* 0x000000115100780c */ /* 0x040fe40001764270 */
[C---:B------:R-:W-:Y:S02]  /*c330*/  ISETP.GT.AND P4, PT, R81.reuse, 0x18, P2 ;  /* 0x000000185100780c */ /* 0x040fe40001784270 */
[----:B------:R-:W-:Y:S01]  /*c340*/  ISETP.GT.AND P6, PT, R81, 0x19, P2 ;  /* 0x000000195100780c */ /* 0x000fe200017c4270 */
[--C-:B0-----:R-:W-:Y:S01]  /*c350*/  IMAD.IADD R85, R85, 0x1, R5.reuse ;  /* 0x0000000155557824 */ /* 0x101fe200078e0205 */
[C---:B------:R-:W-:Y:S01]  /*c360*/  ISETP.LT.OR P3, PT, R83.reuse, 0x12, P3 ;  /* 0x000000125300780c */ /* 0x040fe20001f61670 */
[----:B------:R-:W-:Y:S01]  /*c370*/  IMAD.IADD R84, R84, 0x1, R5 ;  /* 0x0000000154547824 */ /* 0x000fe200078e0205 */
[----:B------:R-:W-:-:S02]  /*c380*/  ISETP.LT.OR P4, PT, R83, 0x19, P4 ;  /* 0x000000195300780c */ /* 0x000fc40002781670 */
[----:B------:R-:W-:Y:S02]  /*c390*/  ISETP.LT.OR P6, PT, R83, 0x1a, P6 ;  /* 0x0000001a5300780c */ /* 0x000fe400037c1670 */
[----:B------:R-:W-:Y:S02]  /*c3a0*/  FSEL R21, R21, -INF , !P3 ;  /* 0xff80000015157808 */ /* 0x000fe40005800000 */
[----:B------:R-:W-:Y:S02]  /*c3b0*/  FSEL R25, R25, -INF , !P4 ;  /* 0xff80000019197808 */ /* 0x000fe40006000000 */
[----:B------:R-:W-:Y:S02]  /*c3c0*/  FSEL R26, R26, -INF , !P6 ;  /* 0xff8000001a1a7808 */ /* 0x000fe40007000000 */
[C---:B------:R-:W-:Y:S02]  /*c3d0*/  ISETP.GT.AND P3, PT, R81.reuse, 0x20, P2 ;  /* 0x000000205100780c */ /* 0x040fe40001764270 */
[----:B------:R-:W-:-:S02]  /*c3e0*/  ISETP.GT.AND P4, PT, R81, 0x21, P2 ;  /* 0x000000215100780c */ /* 0x000fc40001784270 */
[----:B------:R-:W-:Y:S02]  /*c3f0*/  ISETP.GT.AND P6, PT, R81, 0x28, P2 ;  /* 0x000000285100780c */ /* 0x000fe400017c4270 */
        /* <DEDUP_REMOVED lines=9> */
[C---:B------:R-:W-:Y:S02]  /*c490*/  ISETP.LT.OR P3, PT, R83.reuse, 0x2a, P3 ;  /* 0x0000002a5300780c */ /* 0x040fe40001f61670 */
        /* <DEDUP_REMOVED lines=58> */
[----:B------:R-:W-:Y:S01]  /*c840*/  FSEL R80, R80, -INF , !P6 ;  /* 0xff80000050507808 */ /* 0x000fe20007000000 */
[----:B------:R-:W-:Y:S06]  /*c850*/  @!P5 BRA `(.L_x_963) ;  /* 0x00000000005cd947 */ /* 0x000fec0003800000 */
        /* <DEDUP_REMOVED lines=13> */
.L_x_965:
[----:B------:R-:W-:-:S05]  /*c930*/  IMAD.U32 R86, RZ, RZ, UR22 ;  /* 0x00000016ff567e24 */ /* 0x000fca000f8e00ff */
[----:B------:R-:W-:-:S13]  /*c940*/  ISETP.NE.AND P3, PT, R86, 0x1, PT ;  /* 0x000000015600780c */ /* 0x000fda0003f65270 */
[----:B------:R-:W0:Y:S02]  /*c950*/  @P3 LDC.64 R36, c[0x0][0x9e8] ;  /* 0x00027a00ff243b82 */ /* 0x000e240000000a00 */
[----:B0-----:R-:W-:-:S05]  /*c960*/  @P3 IMAD.HI.U32 R36, R5, R36, RZ ;  /* 0x0000002405243227 */ /* 0x001fca00078e00ff */
[----:B------:R-:W-:-:S07]  /*c970*/  @P3 SHF.R.U32.HI R5, RZ, R37, R36 ;  /* 0x00000025ff053219 */ /* 0x000fce0000011624 */
.L_x_966:
[----:B------:R-:W-:Y:S05]  /*c980*/  BSYNC B0 ;  /* 0x0000000000007941 */ /* 0x000fea0003800000 */
.L_x_964:
[----:B------:R-:W-:-:S04]  /*c990*/  IMAD R5, R5, R86, -R75 ;  /* 0x0000005605057224 */ /* 0x000fc800078e0a4b */
[----:B------:R-:W-:-:S05]  /*c9a0*/  IMAD R5, R16, -0x2, R5 ;  /* 0xfffffffe10057824 */ /* 0x000fca00078e0205 */
[----:B------:R-:W-:Y:S02]  /*c9b0*/  VIADDMNMX R85, R5, R86, R85, PT ;  /* 0x0000005605557246 */ /* 0x000fe40003800155 */
[----:B------:R-:W-:-:S07]  /*c9c0*/  VIMNMX R84, R84, R5, !PT ;  /* 0x0000000554547248 */ /* 0x000fce0007fe0100 */
.L_x_963:
[----:B------:R-:W-:Y:S01]  /*c9d0*/  FMNMX.FTZ R36, R82, R7, !PT ;  /* 0x0000000752247209 */ /* 0x000fe20007810000 */
[----:B------:R-:W-:Y:S01]  /*c9e0*/  UMOV UR10, UR18 ;  /* 0x00000012000a7c82 */ /* 0x000fe20008000000 */
[C---:B------:R-:W-:Y:S02]  /*c9f0*/  ISETP.GT.AND P3, PT, R84.reuse, 0x9, P2 ;  /* 0x000000095400780c */ /* 0x040fe40001764270 */
        /* <DEDUP_REMOVED lines=23> */
[----:B------:R-:W-:Y:S02]  /*cb70*/  ISETP.LT.OR P4, PT, R85, 0x2, P4 ;  /* 0x000000025500780c */ /* 0x000fe40002781670 */
[----:B------:R-:W-:Y:S02]  /*cb80*/  FMNMX.FTZ R36, R41, R36, !PT ;  /* 0x0000002429247209 */ /* 0x000fe40007810000 */
[----:B------:R-:W-:Y:S02]  /*cb90*/  FSEL R10, R10, -INF , !P4 ;  /* 0xff8000000a0a7808 */ /* 0x000fe40006000000 */
        /* <DEDUP_REMOVED lines=33> */
[C---:B------:R-:W-:Y:S02]  /*cdb0*/  ISETP.LT.OR P4, PT, R85.reuse, 0x32, P4 ;  /* 0x000000325500780c */ /* 0x040fe40002781670 */
[----:B------:R-:W-:Y:S02]  /*cdc0*/  FMNMX.FTZ R36, R80, R5, !PT ;  /* 0x0000000550247209 */ /* 0x000fe40007810000 */
[----:B------:R-:W-:Y:S02]  /*cdd0*/  FSEL R42, R42, -INF , !P4 ;  /* 0xff8000002a2a7808 */ /* 0x000fe40006000000 */
[----:B------:R-:W-:Y:S01]  /*cde0*/  ISETP.GT.AND P4, PT, R84, 0x39, P2 ;  /* 0x000000395400780c */ /* 0x000fe20001784270 */
[----:B------:R-:W0:Y:S03]  /*cdf0*/  SHFL.BFLY PT, R5, R36, 0x2, 0x1f ;  /* 0x0c401f0024057f89 */ /* 0x000e2600000e0000 */
[----:B------:R-:W-:-:S04]  /*ce00*/  ISETP.LT.OR P4, PT, R85, 0x3a, P4 ;  /* 0x0000003a5500780c */ /* 0x000fc80002781670 */
[----:B------:R-:W-:Y:S02]  /*ce10*/  FSEL R46, R46, -INF , !P4 ;  /* 0xff8000002e2e7808 */ /* 0x000fe40006000000 */
[----:B------:R-:W-:-:S04]  /*ce20*/  ISETP.GT.AND P4, PT, R84, 0x41, P2 ;  /* 0x000000415400780c */ /* 0x000fc80001784270 */
[----:B------:R-:W-:Y:S02]  /*ce30*/  ISETP.LT.OR P4, PT, R85, 0x42, P4 ;  /* 0x000000425500780c */ /* 0x000fe40002781670 */
[----:B0-----:R-:W-:-:S05]  /*ce40*/  FMNMX.FTZ R37, R36, R5, !PT ;  /* 0x0000000524257209 */ /* 0x001fca0007810000 */
[----:B------:R-:W0:Y:S02]  /*ce50*/  SHFL.BFLY PT, R86, R37, 0x1, 0x1f ;  /* 0x0c201f0025567f89 */ /* 0x000e2400000e0000 */
[----:B0-----:R-:W-:Y:S01]  /*ce60*/  FMNMX.FTZ R5, R37, R86, !PT ;  /* 0x0000005625057209 */ /* 0x001fe20007810000 */
[----:B------:R-:W-:-:S03]  /*ce70*/  IMAD.U32 R86, RZ, RZ, UR10 ;  /* 0x0000000aff567e24 */ /* 0x000fc6000f8e00ff */
[C---:B------:R-:W-:Y:S01]  /*ce80*/  FSETP.NEU.FTZ.AND P6, PT, R5.reuse, -INF , PT ;  /* 0xff8000000500780b */ /* 0x040fe20003fdd000 */
[----:B------:R-:W-:-:S05]  /*ce90*/  FFMA.FTZ R36, R5, R86, -8 ;  /* 0xc100000005247423 */ /* 0x000fca0000010056 */
[----:B------:R-:W-:-:S05]  /*cea0*/  FSEL R36, R36, RZ, P6 ;  /* 0x000000ff24247208 */ /* 0x000fca0003000000 */
[--C-:B------:R-:W-:Y:S01]  /*ceb0*/  FFMA.FTZ R75, R9, UR10, -R36.reuse ;  /* 0x0000000a094b7c23 */ /* 0x100fe20008010824 */
[----:B------:R-:W-:Y:S01]  /*cec0*/  FSEL R9, R28, -INF , !P3 ;  /* 0xff8000001c097808 */ /* 0x000fe20005800000 */
[--C-:B------:R-:W-:Y:S01]  /*ced0*/  FFMA.FTZ R37, R82, UR10, -R36.reuse ;  /* 0x0000000a52257c23 */ /* 0x100fe20008010824 */
[----:B------:R-:W-:Y:S01]  /*cee0*/  ISETP.GT.AND P3, PT, R84, 0x21, P2 ;  /* 0x000000215400780c */ /* 0x000fe20001764270 */
[--C-:B------:R-:W-:Y:S01]  /*cef0*/  FFMA.FTZ R82, R13, UR10, -R36.reuse ;  /* 0x0000000a0d527c23 */ /* 0x100fe20008010824 */
[----:B------:R-:W-:Y:S01]  /*cf00*/  MUFU.EX2 R28, R75 ;  /* 0x0000004b001c7308 */ /* 0x000fe20000000800 */
[----:B------:R-:W-:-:S01]  /*cf10*/  FFMA.FTZ R79, R31, UR10, -R36 ;  /* 0x0000000a1f4f7c23 */ /* 0x000fc20008010824 */
[----:B------:R-:W-:Y:S01]  /*cf20*/  ISETP.LT.OR P3, PT, R85, 0x22, P3 ;  /* 0x000000225500780c */ /* 0x000fe20001f61670 */
[----:B------:R-:W-:-:S01]  /*cf30*/  FFMA.FTZ R86, R41, UR10, -R36 ;  /* 0x0000000a29567c23 */ /* 0x000fc20008010824 */
[----:B------:R-:W-:Y:S01]  /*cf40*/  FSEL R31, R50, -INF , !P4 ;  /* 0xff800000321f7808 */ /* 0x000fe20006000000 */
[----:B------:R-:W-:-:S01]  /*cf50*/  FFMA.FTZ R136, R49, UR10, -R36 ;  /* 0x0000000a31887c23 */ /* 0x000fc20008010824 */
[----:B------:R-:W-:Y:S01]  /*cf60*/  FSEL R32, R32, -INF , !P3 ;  /* 0xff80000020207808 */ /* 0x000fe20005800000 */
[----:B------:R-:W-:-:S01]  /*cf70*/  FFMA.FTZ R140, R63, UR10, -R36 ;  /* 0x0000000a3f8c7c23 */ /* 0x000fc20008010824 */
[C---:B------:R-:W-:Y:S01]  /*cf80*/  ISETP.GT.AND P3, PT, R84.reuse, RZ, P2 ;  /* 0x000000ff5400720c */ /* 0x040fe20001764270 */
[----:B------:R0:W-:Y:S01]  /*cf90*/  MUFU.EX2 R50, R79 ;  /* 0x0000004f00327308 */ /* 0x0001e20000000800 */
[----:B------:R-:W-:Y:S01]  /*cfa0*/  ISETP.GT.AND P4, PT, R84, 0x49, P2 ;  /* 0x000000495400780c */ /* 0x000fe20001784270 */
[--C-:B------:R-:W-:Y:S01]  /*cfb0*/  FFMA.FTZ R51, R51, UR10, -R36.reuse ;  /* 0x0000000a33337c23 */ /* 0x100fe20008010824 */
[----:B------:R-:W-:Y:S01]  /*cfc0*/  ISETP.LT.OR P3, PT, R85, 0x1, P3 ;  /* 0x000000015500780c */ /* 0x000fe20001f61670 */
[--C-:B------:R-:W-:Y:S01]  /*cfd0*/  FFMA.FTZ R138, R59, UR10, -R36.reuse ;  /* 0x0000000a3b8a7c23 */ /* 0x100fe20008010824 */
[----:B------:R-:W-:Y:S01]  /*cfe0*/  ISETP.LT.OR P4, PT, R85, 0x4a, P4 ;  /* 0x0000004a5500780c */ /* 0x000fe20002781670 */
[--C-:B------:R-:W-:Y:S01]  /*cff0*/  FFMA.FTZ R11, R11, UR10, -R36.reuse ;  /* 0x0000000a0b0b7c23 */ /* 0x100fe20008010824 */
[----:B------:R-:W-:Y:S01]  /*d000*/  FSEL R13, R6, -INF , !P3 ;  /* 0xff800000060d7808 */ /* 0x000fe20005800000 */
[--C-:B------:R-:W-:Y:S01]  /*d010*/  FFMA.FTZ R6, R21, UR10, -R36.reuse ;  /* 0x0000000a15067c23 */ /* 0x100fe20008010824 */
[----:B------:R-:W-:Y:S01]  /*d020*/  ISETP.GT.AND P3, PT, R84, 0x30, P2 ;  /* 0x000000305400780c */ /* 0x000fe20001764270 */
[--C-:B0-----:R-:W-:Y:S01]  /*d030*/  FFMA.FTZ R79, R45, UR10, -R36.reuse ;  /* 0x0000000a2d4f7c23 */ /* 0x101fe20008010824 */
        /* <DEDUP_REMOVED lines=9> */
[----:B------:R0:W-:Y:S01]  /*d0d0*/  MUFU.EX2 R40, R6 ;  /* 0x0000000600287308 */ /* 0x0001e20000000800 */
        /* <DEDUP_REMOVED lines=10> */
[----:B0-----:R-:W-:Y:S01]  /*d180*/  FMNMX.FTZ R6, R24, R75, !PT ;  /* 0x0000004b18067209 */ /* 0x001fe20007810000 */
[--C-:B------:R-:W-:Y:S01]  /*d190*/  FFMA.FTZ R59, R73, UR10, -R36.reuse ;  /* 0x0000000a493b7c23 */ /* 0x100fe20008010824 */
[----:B------:R-:W-:Y:S01]  /*d1a0*/  ISETP.GT.AND P3, PT, R84, 0x40, P2 ;  /* 0x000000405400780c */ /* 0x000fe20001764270 */
[----:B------:R-:W-:Y:S01]  /*d1b0*/  FFMA.FTZ R76, R76, UR10, -R36 ;  /* 0x0000000a4c4c7c23 */ /* 0x000fe20008010824 */
[----:B------:R-:W-:Y:S01]  /*d1c0*/  FMNMX.FTZ R6, R27, R6, !PT ;  /* 0x000000061b067209 */ /* 0x000fe20007810000 */
[----:B------:R-:W-:Y:S01]  /*d1d0*/  MUFU.EX2 R37, R37 ;  /* 0x0000002500257308 */ /* 0x000fe20000000800 */
[----:B------:R-:W-:-:S02]  /*d1e0*/  ISETP.LT.OR P3, PT, R85, 0x41, P3 ;  /* 0x000000415500780c */ /* 0x000fc40001f61670 */
[----:B------:R-:W-:Y:S02]  /*d1f0*/  FMNMX.FTZ R75, R9, R6, !PT ;  /* 0x00000006094b7209 */ /* 0x000fe40007810000 */
[----:B------:R-:W-:Y:S02]  /*d200*/  FSEL R48, R48, -INF , !P3 ;  /* 0xff80000030307808 */ /* 0x000fe40005800000 */
[----:B------:R-:W-:Y:S01]  /*d210*/  FMNMX.FTZ R75, R30, R75, !PT ;  /* 0x0000004b1e4b7209 */ /* 0x000fe20007810000 */
[----:B------:R-:W-:Y:S01]  /*d220*/  MUFU.EX2 R11, R11 ;  /* 0x0000000b000b7308 */ /* 0x000fe20000000800 */
[----:B------:R-:W-:Y:S02]  /*d230*/  ISETP.GT.AND P3, PT, R84, 0x48, P2 ;  /* 0x000000485400780c */ /* 0x000fe40001764270 */
[----:B------:R-:W-:Y:S02]  /*d240*/  FMNMX.FTZ R6, R32, R75, !PT ;  /* 0x0000004b20067209 */ /* 0x000fe40007810000 */
[----:B------:R-:W-:-:S02]  /*d250*/  ISETP.LT.OR P3, PT, R85, 0x49, P3 ;  /* 0x000000495500780c */ /* 0x000fc40001f61670 */
[----:B------:R-:W-:Y:S01]  /*d260*/  FMNMX.FTZ R75, R35, R6, !PT ;  /* 0x00000006234b7209 */ /* 0x000fe20007810000 */
[----:B------:R-:W-:Y:S01]  /*d270*/  MUFU.EX2 R82, R82 ;  /* 0x0000005200527308 */ /* 0x000fe20000000800 */
[----:B------:R-:W-:Y:S02]  /*d280*/  FSEL R52, R52, -INF , !P3 ;  /* 0xff80000034347808 */ /* 0x000fe40005800000 */
[----:B------:R-:W-:Y:S02]  /*d290*/  FMNMX.FTZ R6, R38, R75, !PT ;  /* 0x0000004b26067209 */ /* 0x000fe40007810000 */
[----:B------:R-:W-:Y:S02]  /*d2a0*/  ISETP.GT.AND P3, PT, R84, 0x50, P2 ;  /* 0x000000505400780c */ /* 0x000fe40001764270 */
        /* <DEDUP_REMOVED lines=9> */
[----:B------:R-:W-:-:S02]  /*d340*/  FSEL R55, R55, -INF , !P3 ;  /* 0xff80000037377808 */ /* 0x000fc40005800000 */
[----:B------:R-:W-:Y:S01]  /*d350*/  FMNMX.FTZ R6, R48, R75, !PT ;  /* 0x0000004b30067209 */ /* 0x000fe20007810000 */
[----:B------:R-:W-:-:S01]  /*d360*/  FFMA.FTZ R75, R43, UR10, -R36 ;  /* 0x0000000a2b4b7c23 */ /* 0x000fc20008010824 */
[----:B------:R-:W-:Y:S01]  /*d370*/  ISETP.GT.AND P3, PT, R84, 0x58, P2 ;  /* 0x000000585400780c */ /* 0x000fe20001764270 */
[----:B------:R-:W-:Y:S01]  /*d380*/  MUFU.EX2 R26, R26 ;  /* 0x0000001a001a7308 */ /* 0x000fe20000000800 */
[----:B------:R-:W-:Y:S02]  /*d390*/  FMNMX.FTZ R41, R31, R6, !PT ;  /* 0x000000061f297209 */ /* 0x000fe40007810000 */
[C---:B------:R-:W-:Y:S02]  /*d3a0*/  ISETP.LT.OR P4, PT, R85.reuse, 0x52, P4 ;  /* 0x000000525500780c */ /* 0x040fe40002781670 */
[----:B------:R-:W-:Y:S02]  /*d3b0*/  FMNMX.FTZ R41, R52, R41, !PT ;  /* 0x0000002934297209 */ /* 0x000fe40007810000 */
[----:B------:R-:W-:Y:S01]  /*d3c0*/  ISETP.LT.OR P3, PT, R85, 0x59, P3 ;  /* 0x000000595500780c */ /* 0x000fe20001f61670 */
[----:B------:R-:W-:Y:S01]  /*d3d0*/  MUFU.EX2 R29, R29 ;  /* 0x0000001d001d7308 */ /* 0x000fe20000000800 */
[----:B------:R-:W-:-:S02]  /*d3e0*/  FSEL R56, R56, -INF , !P4 ;  /* 0xff80000038387808 */ /* 0x000fc40006000000 */
[----:B------:R-:W-:Y:S02]  /*d3f0*/  FMNMX.FTZ R6, R54, R41, !PT ;  /* 0x0000002936067209 */ /* 0x000fe40007810000 */
[----:B------:R-:W-:Y:S02]  /*d400*/  ISETP.GT.AND P4, PT, R84, 0x59, P2 ;  /* 0x000000595400780c */ /* 0x000fe40001784270 */
[----:B------:R-:W-:Y:S01]  /*d410*/  FSEL R58, R58, -INF , !P3 ;  /* 0xff8000003a3a7808 */ /* 0x000fe20005800000 */
[----:B------:R0:W-:Y:S01]  /*d420*/  MUFU.EX2 R41, R75 ;  /* 0x0000004b00297308 */ /* 0x0001e20000000800 */
[----:B------:R-:W-:Y:S02]  /*d430*/  FMNMX.FTZ R43, R55, R6, !PT ;  /* 0x00000006372b7209 */ /* 0x000fe40007810000 */
[----:B------:R-:W-:Y:S02]  /*d440*/  ISETP.GT.AND P3, PT, R84, 0x60, P2 ;  /* 0x000000605400780c */ /* 0x000fe40001764270 */
[----:B------:R-:W-:-:S02]  /*d450*/  ISETP.LT.OR P4, PT, R85, 0x5a, P4 ;  /* 0x0000005a5500780c */ /* 0x000fc40002781670 */
[----:B------:R-:W-:Y:S01]  /*d460*/  FMNMX.FTZ R45, R56, R43, !PT ;  /* 0x0000002b382d7209 */ /* 0x000fe20007810000 */
[----:B------:R-:W-:Y:S01]  /*d470*/  MUFU.EX2 R33, R33 ;  /* 0x0000002100217308 */ /* 0x000fe20000000800 */
[----:B------:R-:W-:Y:S01]  /*d480*/  ISETP.LT.OR P3, PT, R85, 0x61, P3 ;  /* 0x000000615500780c */ /* 0x000fe20001f61670 */
[----:B0-----:R-:W-:Y:S01]  /*d490*/  FFMA.FTZ R75, R47, UR10, -R36 ;  /* 0x0000000a2f4b7c23 */ /* 0x001fe20008010824 */
[----:B------:R-:W-:Y:S02]  /*d4a0*/  FSEL R60, R60, -INF , !P4 ;  /* 0xff8000003c3c7808 */ /* 0x000fe40006000000 */
[----:B------:R-:W-:Y:S02]  /*d4b0*/  ISETP.GT.AND P4, PT, R84, 0x61, P2 ;  /* 0x000000615400780c */ /* 0x000fe40001784270 */
[----:B------:R-:W-:Y:S01]  /*d4c0*/  FMNMX.FTZ R45, R58, R45, !PT ;  /* 0x0000002d3a2d7209 */ /* 0x000fe20007810000 */
[----:B------:R-:W-:Y:S01]  /*d4d0*/  MUFU.EX2 R34, R34 ;  /* 0x0000002200227308 */ /* 0x000fe20000000800 */
[----:B------:R-:W-:-:S02]  /*d4e0*/  FSEL R62, R62, -INF , !P3 ;  /* 0xff8000003e3e7808 */ /* 0x000fc40005800000 */
[----:B------:R-:W-:Y:S02]  /*d4f0*/  ISETP.GT.AND P3, PT, R84, 0x68, P2 ;  /* 0x000000685400780c */ /* 0x000fe40001764270 */
[C---:B------:R-:W-:Y:S02]  /*d500*/  ISETP.LT.OR P4, PT, R85.reuse, 0x62, P4 ;  /* 0x000000625500780c */ /* 0x040fe40002781670 */
[----:B------:R-:W-:Y:S01]  /*d510*/  FMNMX.FTZ R47, R60, R45, !PT ;  /* 0x0000002d3c2f7209 */ /* 0x000fe20007810000 */
[----:B------:R-:W-:Y:S01]  /*d520*/  MUFU.EX2 R39, R39 ;  /* 0x0000002700277308 */ /* 0x000fe20000000800 */
[----:B------:R-:W-:Y:S02]  /*d530*/  ISETP.LT.OR P3, PT, R85, 0x69, P3 ;  /* 0x000000695500780c */ /* 0x000fe40001f61670 */
[----:B------:R-:W-:Y:S02]  /*d540*/  FSEL R43, R64, -INF , !P4 ;  /* 0xff800000402b7808 */ /* 0x000fe40006000000 */
[----:B------:R-:W-:-:S02]  /*d550*/  ISETP.GT.AND P4, PT, R84, 0x69, P2 ;  /* 0x000000695400780c */ /* 0x000fc40001784270 */
[----:B------:R-:W-:Y:S01]  /*d560*/  FMNMX.FTZ R6, R62, R47, !PT ;  /* 0x0000002f3e067209 */ /* 0x000fe20007810000 */
[----:B------:R-:W-:Y:S01]  /*d570*/  MUFU.EX2 R45, R75 ;  /* 0x0000004b002d7308 */ /* 0x000fe20000000800 */
[----:B------:R-:W-:Y:S02]  /*d580*/  FSEL R68, R68, -INF , !P3 ;  /* 0xff80000044447808 */ /* 0x000fe40005800000 */
[----:B------:R-:W-:Y:S02]  /*d590*/  ISETP.GT.AND P3, PT, R84, 0x70, P2 ;  /* 0x000000705400780c */ /* 0x000fe40001764270 */
[----:B------:R-:W-:Y:S02]  /*d5a0*/  ISETP.LT.OR P4, PT, R85, 0x6a, P4 ;  /* 0x0000006a5500780c */ /* 0x000fe40002781670 */
[----:B------:R-:W-:Y:S01]  /*d5b0*/  FMNMX.FTZ R47, R43, R6, !PT ;  /* 0x000000062b2f7209 */ /* 0x000fe20007810000 */
[----:B------:R-:W-:Y:S01]  /*d5c0*/  MUFU.EX2 R86, R86 ;  /* 0x0000005600567308 */ /* 0x000fe20000000800 */
[----:B------:R-:W-:-:S02]  /*d5d0*/  ISETP.LT.OR P3, PT, R85, 0x71, P3 ;  /* 0x000000715500780c */ /* 0x000fc40001f61670 */
[----:B------:R-:W-:Y:S02]  /*d5e0*/  FSEL R70, R70, -INF , !P4 ;  /* 0xff80000046467808 */ /* 0x000fe40006000000 */
[----:B------:R-:W-:Y:S02]  /*d5f0*/  ISETP.GT.AND P4, PT, R84, 0x71, P2 ;  /* 0x000000715400780c */ /* 0x000fe40001784270 */
[----:B------:R-:W-:Y:S01]  /*d600*/  FMNMX.FTZ R47, R68, R47, !PT ;  /* 0x0000002f442f7209 */ /* 0x000fe20007810000 */
[----:B------:R-:W-:Y:S01]  /*d610*/  MUFU.EX2 R64, R79 ;  /* 0x0000004f00407308 */ /* 0x000fe20000000800 */
[----:B------:R-:W-:Y:S02]  /*d620*/  FSEL R71, R71, -INF , !P3 ;  /* 0xff80000047477808 */ /* 0x000fe40005800000 */
[----:B------:R-:W-:Y:S02]  /*d630*/  ISETP.GT.AND P3, PT, R84, 0x78, P2 ;  /* 0x000000785400780c */ /* 0x000fe40001764270 */
[----:B------:R-:W-:-:S02]  /*d640*/  ISETP.LT.OR P4, PT, R85, 0x72, P4 ;  /* 0x000000725500780c */ /* 0x000fc40002781670 */
[----:B------:R-:W-:Y:S01]  /*d650*/  FMNMX.FTZ R6, R70, R47, !PT ;  /* 0x0000002f46067209 */ /* 0x000fe20007810000 */
[----:B------:R-:W-:Y:S01]  /*d660*/  MUFU.EX2 R136, R136 ;  /* 0x0000008800887308 */ /* 0x000fe20000000800 */
[----:B------:R-:W-:Y:S01]  /*d670*/  ISETP.GT.AND P2, PT, R84, 0x79, P2 ;  /* 0x000000795400780c */ /* 0x000fe20001744270 */
[--C-:B------:R-:W-:Y:S01]  /*d680*/  FFMA.FTZ R84, R53, UR10, -R36.reuse ;  /* 0x0000000a35547c23 */ /* 0x100fe20008010824 */
[----:B------:R-:W-:Y:S01]  /*d690*/  ISETP.LT.OR P3, PT, R85, 0x79, P3 ;  /* 0x000000795500780c */ /* 0x000fe20001f61670 */
[----:B------:R-:W-:Y:S01]  /*d6a0*/  FFMA.FTZ R53, R65, UR10, -R36 ;  /* 0x0000000a41357c23 */ /* 0x000fe20008010824 */
[----:B------:R-:W-:Y:S02]  /*d6b0*/  FSEL R72, R72, -INF , !P4 ;  /* 0xff80000048487808 */ /* 0x000fe40006000000 */
[----:B------:R-:W-:Y:S01]  /*d6c0*/  FMNMX.FTZ R49, R71, R6, !PT ;  /* 0x0000000647317209 */ /* 0x000fe20007810000 */
[----:B------:R0:W-:Y:S01]  /*d6d0*/  MUFU.EX2 R47, R51 ;  /* 0x00000033002f7308 */ /* 0x0001e20000000800 */
[----:B------:R-:W-:-:S02]  /*d6e0*/  ISETP.LT.OR P2, PT, R85, 0x7a, P2 ;  /* 0x0000007a5500780c */ /* 0x000fc40001741670 */
[----:B------:R-:W-:Y:S02]  /*d6f0*/  FSEL R74, R74, -INF , !P3 ;  /* 0xff8000004a4a7808 */ /* 0x000fe40005800000 */
[----:B------:R-:W-:Y:S02]  /*d700*/  FMNMX.FTZ R49, R72, R49, !PT ;  /* 0x0000003148317209 */ /* 0x000fe40007810000 */
[----:B------:R-:W-:Y:S01]  /*d710*/  FSEL R77, R77, -INF , !P2 ;  /* 0xff8000004d4d7808 */ /* 0x000fe20005000000 */
[----:B------:R-:W-:Y:S01]  /*d720*/  MUFU.EX2 R84, R84 ;  /* 0x0000005400547308 */ /* 0x000fe20000000800 */
[----:B------:R-:W-:Y:S01]  /*d730*/  FMNMX.FTZ R6, R74, R49, !PT ;  /* 0x000000314a067209 */ /* 0x000fe20007810000 */
[--C-:B------:R-:W-:Y:S01]  /*d740*/  FFMA.FTZ R49, R57, UR10, -R36.reuse ;  /* 0x0000000a39317c23 */ /* 0x100fe20008010824 */
[----:B0-----:R-:W-:-:S01]  /*d750*/  FFMA.FTZ R51, R61, UR10, -R36 ;  /* 0x0000000a3d337c23 */ /* 0x001fc20008010824 */
[--C-:B------:R-:W-:Y:S01]  /*d760*/  FFMA.FTZ R61, R78, UR10, -R36.reuse ;  /* 0x0000000a4e3d7c23 */ /* 0x100fe20008010824 */
[----:B------:R-:W-:Y:S01]  /*d770*/  FMNMX.FTZ R6, R77, R6, !PT ;  /* 0x000000064d067209 */ /* 0x000fe20007810000 */
[----:B------:R-:W-:-:S02]  /*d780*/  FFMA.FTZ R78, R80, UR10, -R36 ;  /* 0x0000000a504e7c23 */ /* 0x000fc40008010824 */
[----:B------:R-:W-:Y:S02]  /*d790*/  MUFU.EX2 R49, R49 ;  /* 0x0000003100317308 */ /* 0x000fe40000000800 */
[----:B------:R-:W0:Y:S06]  /*d7a0*/  SHFL.BFLY PT, R57, R6, 0x2, 0x1f ;  /* 0x0c401f0006397f89 */ /* 0x000e2c00000e0000 */
[----:B------:R-:W-:Y:S08]  /*d7b0*/  MUFU.EX2 R138, R138 ;  /* 0x0000008a008a7308 */ /* 0x000ff00000000800 */
[----:B------:R-:W-:Y:S08]  /*d7c0*/  MUFU.EX2 R51, R51 ;  /* 0x0000003300337308 */ /* 0x000ff00000000800 */
[----:B------:R-:W-:Y:S01]  /*d7d0*/  MUFU.EX2 R140, R140 ;  /* 0x0000008c008c7308 */ /* 0x000fe20000000800 */
[----:B0-----:R-:W-:Y:S01]  /*d7e0*/  FMNMX.FTZ R63, R6, R57, !PT ;  /* 0x00000039063f7209 */ /* 0x001fe20007810000 */
[----:B------:R-:W-:Y:S01]  /*d7f0*/  FFMA.FTZ R57, R67, UR10, -R36 ;  /* 0x0000000a43397c23 */ /* 0x000fe20008010824 */
[----:B------:R-:W-:-:S03]  /*d800*/  FSEL R36, R5, RZ, P6 ;  /* 0x000000ff05247208 */ /* 0x000fc60003000000 */
[----:B------:R-:W0:Y:S02]  /*d810*/  SHFL.BFLY PT, R6, R63, 0x1, 0x1f ;  /* 0x0c201f003f067f89 */ /* 0x000e2400000e0000 */
[----:B------:R-:W-:Y:S01]  /*d820*/  MUFU.EX2 R53, R53 ;  /* 0x0000003500357308 */ /* 0x000fe20000000800 */
[----:B------:R-:W-:-:S04]  /*d830*/  FADD.FTZ R36, -R36, R7 ;  /* 0x0000000724247221 */ /* 0x000fc80000010100 */
[----:B------:R-:W-:-:S03]  /*d840*/  FMUL.FTZ R36, R36, UR10 ;  /* 0x0000000a24247c20 */ /* 0x000fc60008410000 */
[----:B------:R-:W-:Y:S08]  /*d850*/  MUFU.EX2 R66, R66 ;  /* 0x0000004200427308 */ /* 0x000ff00000000800 */
[----:B------:R-:W1:Y:S01]  /*d860*/  MUFU.EX2 R36, R36 ;  /* 0x0000002400247308 */ /* 0x000e620000000800 */
[----:B0-----:R-:W-:Y:S01]  /*d870*/  FMNMX.FTZ R6, R63, R6, !PT ;  /* 0x000000063f067209 */ /* 0x001fe20007810000 */
[----:B------:R-:W-:-:S06]  /*d880*/  IMAD.U32 R63, RZ, RZ, UR10 ;  /* 0x0000000aff3f7e24 */ /* 0x000fcc000f8e00ff */
[----:B------:R-:W-:Y:S01]  /*d890*/  MUFU.EX2 R57, R57 ;  /* 0x0000003900397308 */ /* 0x000fe20000000800 */
[C---:B------:R-:W-:Y:S01]  /*d8a0*/  FSETP.NEU.FTZ.AND P2, PT, R6.reuse, -INF , PT ;  /* 0xff8000000600780b */ /* 0x040fe20003f5d000 */
[----:B------:R-:W-:-:S03]  /*d8b0*/  FFMA.FTZ R7, R6, R63, -8 ;  /* 0xc100000006077423 */ /* 0x000fc6000001003f */
[----:B------:R-:W-:Y:S02]  /*d8c0*/  FSEL R67, R6, RZ, P2 ;  /* 0x000000ff06437208 */ /* 0x000fe40001000000 */
[----:B------:R-:W-:Y:S01]  /*d8d0*/  FSEL R7, R7, RZ, P2 ;  /* 0x000000ff07077208 */ /* 0x000fe20001000000 */
[----:B-1----:R-:W-:Y:S01]  /*d8e0*/  FFMA.FTZ R73, R36, R4, R37 ;  /* 0x0000000424497223 */ /* 0x002fe20000010025 */
[----:B------:R-:W-:Y:S01]  /*d8f0*/  MUFU.EX2 R142, R142 ;  /* 0x0000008e008e7308 */ /* 0x000fe20000000800 */
[----:B------:R-:W-:-:S02]  /*d900*/  FADD.FTZ R67, -R67, R8 ;  /* 0x0000000843437221 */ /* 0x000fc40000010100 */
[--C-:B------:R-:W-:Y:S01]  /*d910*/  FFMA.FTZ R80, R13, UR10, -R7.reuse ;  /* 0x0000000a0d507c23 */ /* 0x100fe20008010807 */
[----:B------:R-:W-:-:S01]  /*d920*/  FFMA.FTZ R13, R10, UR10, -R7 ;  /* 0x0000000a0a0d7c23 */ /* 0x000fc20008010807 */
[----:B------:R-:W-:Y:S01]  /*d930*/  FMUL.FTZ R67, R67, UR10 ;  /* 0x0000000a43437c20 */ /* 0x000fe20008410000 */
        /* <DEDUP_REMOVED lines=24> */
[----:B------:R-:W-:-:S03]  /*dac0*/  FFMA.FTZ R43, R43, UR10, -R7 ;  /* 0x0000000a2b2b7c23 */ /* 0x000fc60008010807 */
[----:B------:R-:W2:Y:S01]  /*dad0*/  MUFU.EX2 R10, R10 ;  /* 0x0000000a000a7308 */ /* 0x000ea20000000800 */
[----:B0-----:R-:W-:-:S07]  /*dae0*/  FFMA.FTZ R4, R67, R3, R80 ;  /* 0x0000000343047223 */ /* 0x001fce0000010050 */
        /* <DEDUP_REMOVED lines=8> */
[----:B------:R1:W-:Y:S01]  /*db70*/  MUFU.EX2 R8, R44 ;  /* 0x0000002c00087308 */ /* 0x0003e20000000800 */
[----:B--2---:R-:W-:-:S07]  /*db80*/  FADD.FTZ R3, R65, R4 ;  /* 0x0000000441037221 */ /* 0x004fce0000010000 */
[----:B------:R-:W2:Y:S01]  /*db90*/  MUFU.EX2 R9, R9 ;  /* 0x0000000900097308 */ /* 0x000ea20000000800 */
[----:B-1----:R-:W-:-:S01]  /*dba0*/  FADD.FTZ R44, R82, R75 ;  /* 0x0000004b522c7221 */ /* 0x002fc20000010000 */
[----:B0-----:R-:W-:-:S03]  /*dbb0*/  FADD.FTZ R4, R14, R3 ;  /* 0x000000030e047221 */ /* 0x001fc60000010000 */
[----:B------:R-:W-:-:S03]  /*dbc0*/  FADD.FTZ R55, R15, R44 ;  /* 0x0000002c0f377221 */ /* 0x000fc60000010000 */
[----:B------:R-:W0:Y:S01]  /*dbd0*/  MUFU.EX2 R20, R20 ;  /* 0x0000001400147308 */ /* 0x000e220000000800 */
[----:B------:R-:W-:-:S01]  /*dbe0*/  FADD.FTZ R44, R40, R55 ;  /* 0x00000037282c7221 */ /* 0x000fc20000010000 */
[----:B------:R-:W-:-:S03]  /*dbf0*/  FFMA.FTZ R55, R56, UR10, -R7 ;  /* 0x0000000a38377c23 */ /* 0x000fc60008010807 */
[----:B------:R-:W-:Y:S01]  /*dc00*/  FADD.FTZ R75, R25, R44 ;  /* 0x0000002c194b7221 */ /* 0x000fe20000010000 */
[----:B------:R-:W-:-:S02]  /*dc10*/  FFMA.FTZ R44, R58, UR10, -R7 ;  /* 0x0000000a3a2c7c23 */ /* 0x000fc40008010807 */
[----:B------:R-:W1:Y:S01]  /*dc20*/  MUFU.EX2 R27, R27 ;  /* 0x0000001b001b7308 */ /* 0x000e620000000800 */
[----:B------:R-:W-:-:S01]  /*dc30*/  FADD.FTZ R46, R26, R75 ;  /* 0x0000004b1a2e7221 */ /* 0x000fc20000010000 */
[----:B--2---:R-:W-:-:S03]  /*dc40*/  FADD.FTZ R3, R9, R4 ;  /* 0x0000000409037221 */ /* 0x004fc60000010000 */
[----:B------:R-:W-:-:S03]  /*dc50*/  FADD.FTZ R75, R29, R46 ;  /* 0x0000002e1d4b7221 */ /* 0x000fc60000010000 */
[----:B------:R-:W2:Y:S01]  /*dc60*/  MUFU.EX2 R24, R24 ;  /* 0x0000001800187308 */ /* 0x000ea20000000800 */
[----:B0-----:R-:W-:-:S01]  /*dc70*/  FADD.FTZ R4, R20, R3 ;  /* 0x0000000314047221 */ /* 0x001fc20000010000 */
[----:B------:R-:W-:Y:S01]  /*dc80*/  FADD.FTZ R46, R50, R75 ;  /* 0x0000004b322e7221 */ /* 0x000fe20000010000 */
[----:B------:R-:W-:-:S03]  /*dc90*/  FFMA.FTZ R75, R60, UR10, -R7 ;  /* 0x0000000a3c4b7c23 */ /* 0x000fc60008010807 */
[----:B------:R-:W-:Y:S01]  /*dca0*/  FADD.FTZ R79, R33, R46 ;  /* 0x0000002e214f7221 */ /* 0x000fe20000010000 */
[----:B------:R-:W-:-:S01]  /*dcb0*/  FFMA.FTZ R46, R62, UR10, -R7 ;  /* 0x0000000a3e2e7c23 */ /* 0x000fc20008010807 */
[----:B------:R-:W0:Y:S01]  /*dcc0*/  MUFU.EX2 R35, R35 ;  /* 0x0000002300237308 */ /* 0x000e220000000800 */
[----:B-1----:R-:W-:-:S01]  /*dcd0*/  FADD.FTZ R3, R27, R4 ;  /* 0x000000041b037221 */ /* 0x002fc20000010000 */
[----:B------:R-:W-:-:S06]  /*dce0*/  FADD.FTZ R48, R34, R79 ;  /* 0x0000004f22307221 */ /* 0x000fcc0000010000 */
[----:B------:R-:W1:Y:S01]  /*dcf0*/  MUFU.EX2 R21, R21 ;  /* 0x0000001500157308 */ /* 0x000e620000000800 */
[----:B--2---:R-:W-:-:S01]  /*dd00*/  FADD.FTZ R4, R24, R3 ;  /* 0x0000000318047221 */ /* 0x004fc20000010000 */
[----:B------:R-:W-:Y:S01]  /*dd10*/  FADD.FTZ R3, R39, R48 ;  /* 0x0000003027037221 */ /* 0x000fe20000010000 */
[----:B------:R-:W-:-:S05]  /*dd20*/  FFMA.FTZ R48, R68, UR10, -R7 ;  /* 0x0000000a44307c23 */ /* 0x000fca0008010807 */
        /* <DEDUP_REMOVED lines=19> */
[----:B------:R-:W-:-:S04]  /*de60*/  FADD.FTZ R54, R84, R81 ;  /* 0x0000005154367221 */ /* 0x000fc80000010000 */
[----:B------:R-:W-:Y:S02]  /*de70*/  FADD.FTZ R71, R49, R54 ;  /* 0x0000003631477221 */ /* 0x000fe40000010000 */
[----:B------:R-:W1:Y:S01]  /*de80*/  MUFU.EX2 R73, R73 ;  /* 0x0000004900497308 */ /* 0x000e620000000800 */
[----:B--2---:R-:W-:-:S01]  /*de90*/  FADD.FTZ R3, R31, R4 ;  /* 0x000000041f037221 */ /* 0x004fc20000010000 */
[----:B------:R-:W-:Y:S01]  /*dea0*/  FADD.FTZ R54, R138, R71 ;  /* 0x000000478a367221 */ /* 0x000fe20000010000 */
[----:B------:R-:W-:-:S03]  /*deb0*/  FFMA.FTZ R71, R72, UR10, -R7 ;  /* 0x0000000a48477c23 */ /* 0x000fc60008010807 */
[----:B------:R-:W-:Y:S01]  /*dec0*/  FADD.FTZ R81, R51, R54 ;  /* 0x0000003633517221 */ /* 0x000fe20000010000 */
[----:B------:R-:W-:-:S01]  /*ded0*/  FFMA.FTZ R54, R74, UR10, -R7 ;  /* 0x0000000a4a367c23 */ /* 0x000fc20008010807 */
        /* <DEDUP_REMOVED lines=8> */
[----:B------:R-:W-:Y:S02]  /*df60*/  FADD.FTZ R77, R57, R56 ;  /* 0x00000038394d7221 */ /* 0x000fe40000010000 */
[----:B------:R-:W1:Y:S01]  /*df70*/  MUFU.EX2 R44, R44 ;  /* 0x0000002c002c7308 */ /* 0x000e620000000800 */
[----:B--2---:R-:W-:-:S01]  /*df80*/  FADD.FTZ R4, R42, R3 ;  /* 0x000000032a047221 */ /* 0x004fc20000010000 */
[----:B------:R-:W-:-:S06]  /*df90*/  FADD.FTZ R56, R142, R77 ;  /* 0x0000004d8e387221 */ /* 0x000fcc0000010000 */
        /* <DEDUP_REMOVED lines=30> */
.L_x_967:
        /* <DEDUP_REMOVED lines=90> */
.L_x_950:
[----:B------:R-:W-:Y:S06]  /*e720*/  BAR.ARV 0x8, 0x200 ;  /* 0x0208000000007b1d */ /* 0x000fec0000002000 */
[----:B------:R-:W-:Y:S05]  /*e730*/  @!P0 BRA `(.L_x_969) ;  /* 0x0000000000048947 */ /* 0x000fea0003800000 */
[----:B------:R-:W-:Y:S01]  /*e740*/  BPT.TRAP 0x1 ;  /* 0x000000040000795c */ /* 0x000fe20000300000 */
.L_x_969:
[----:B------:R-:W-:Y:S01]  /*e750*/  ULEA UR14, UR49, UR46, 0x3 ;  /* 0x0000002e310e7291 */ /* 0x000fe2000f8e183f */
[----:B------:R-:W-:-:S05]  /*e760*/  IMAD.U32 R0, RZ, RZ, UR52 ;  /* 0x00000034ff007e24 */ /* 0x000fca000f8e00ff */
[----:B------:R-:W-:-:S04]  /*e770*/  SHF.L.U32 R0, R0, 0x1f, RZ ;  /* 0x0000001f00007819 */ /* 0x000fc800000006ff */
[----:B------:R0:W1:Y:S01]  /*e780*/  SYNCS.PHASECHK.TRANS64.TRYWAIT P1, [UR14+0x19c50], R0 ;  /* 0x019c5000ff0075a7 */ /* 0x000062000802014e */
[----:B------:R-:W-:Y:S05]  /*e790*/  @!P0 BRA `(.L_x_970) ;  /* 0x0000000000048947 */ /* 0x000fea0003800000 */
[----:B------:R-:W-:Y:S01]  /*e7a0*/  BPT.TRAP 0x1 ;  /* 0x000000040000795c */ /* 0x000fe20000300000 */
.L_x_970:
[----:B-1----:R-:W-:Y:S05]  /*e7b0*/  @P1 BRA `(.L_x_971) ;  /* 0x0000000000081947 */ /* 0x002fea0003800000 */
[----:B------:R-:W1:Y:S02]  /*e7c0*/  SYNCS.PHASECHK.TRANS64.TRYWAIT P1, [UR14+0x19c50], R0 ;  /* 0x019c5000ff0075a7 */ /* 0x000e64000802014e */
[----:B-1----:R-:W-:Y:S05]  /*e7d0*/  @!P1 BRA `(.L_x_972) ;  /* 0x0000008400c49947 */ /* 0x002fea0003800000 */
.L_x_971:
[----:B------:R-:W-:Y:S01]  /*e7e0*/  ULDC.64 UR4, c[0x0][0x9a0] ;  /* 0x0002680000047ab9 */ /* 0x000fe20000000a00 */
[----:B------:R-:W-:Y:S01]  /*e7f0*/  UIADD3 UR46, UR46, 0x3000, URZ ;  /* 0x000030002e2e7890 */ /* 0x000fe2000fffe03f */
[----:B------:R-:W-:Y:S01]  /*e800*/  WARPGROUP.ARRIVE ;  /* 0x00000000000079c5 */ /* 0x000fe20000000000 */
[----:B------:R-:W-:Y:S01]  /*e810*/  UISETP.NE.U32.AND UP0, UPT, UR4, URZ, UPT ;  /* 0x0000003f0400728c */ /* 0x000fe2000bf05070 */
[----:B-1----:R-:W-:Y:S01]  /*e820*/  IMAD.MOV.U32 R7, RZ, RZ, 0x3f800000 ;  /* 0x3f800000ff077424 */ /* 0x002fe200078e00ff */
[----:B------:R-:W-:Y:S02]  /*e830*/  USHF.R.U32.HI UR46, URZ, 0x4, UR46 ;  /* 0x000000043f2e7899 */ /* 0x000fe4000801162e */
[----:B------:R-:W-:Y:S02]  /*e840*/  UISETP.NE.AND.EX UP0, UPT, UR5, URZ, UPT, UP0 ;  /* 0x0000003f0500728c */ /* 0x000fe4000bf05300 */
[----:B------:R-:W-:-:S04]  /*e850*/  ULOP3.LUT UR46, UR46, 0x3fff, URZ, 0xc0, !UPT ;  /* 0x00003fff2e2e7892 */ /* 0x000fc8000f8ec03f */
[----:B------:R-:W-:Y:S01]  /*e860*/  ULOP3.LUT UR46, UR46, 0x10000, URZ, 0xfc, !UPT ;  /* 0x000100002e2e7892 */ /* 0x000fe2000f8efc3f */
[----:B------:R-:W-:-:S04]  /*e870*/  PLOP3.LUT P1, PT, PT, PT, UP0, 0x80, 0x0 ;  /* 0x000000000000781c */ /* 0x000fc80003f2f008 */
[----:B------:R-:W-:Y:S01]  /*e880*/  @UP0 USHF.R.S32.HI UR6, URZ, 0x1f, UR47 ;  /* 0x0000001f3f060899 */ /* 0x000fe2000801142f */
[----:B------:R-:W-:Y:S01]  /*e890*/  @UP0 ULDC.64 UR12, c[0x0][0x9c8] ;  /* 0x00027200000c0ab9 */ /* 0x000fe20000000a00 */
[----:B------:R-:W-:Y:S02]  /*e8a0*/  @UP0 USHF.R.S32.HI UR11, URZ, 0x1f, UR48 ;  /* 0x0000001f3f0b0899 */ /* 0x000fe40008011430 */
[----:B------:R-:W-:Y:S02]  /*e8b0*/  @UP0 UIMAD UR6, UR6, UR12, URZ ;  /* 0x0000000c060602a4 */ /* 0x000fe4000f8e023f */
[----:B------:R-:W-:Y:S02]  /*e8c0*/  @UP0 UIMAD.WIDE.U32 UR8, UR47, UR12, URZ ;  /* 0x0000000c2f0802a5 */ /* 0x000fe4000f8e003f */
[----:B------:R-:W-:Y:S02]  /*e8d0*/  @UP0 UIMAD UR7, UR47, UR13, UR6 ;  /* 0x0000000d2f0702a4 */ /* 0x000fe4000f8e0206 */
[----:B------:R-:W-:-:S02]  /*e8e0*/  UIMAD UR6, UR49, 0x300, UR46 ;  /* 0x00000300310678a4 */ /* 0x000fc4000f8e022e */
[----:B------:R-:W-:Y:S01]  /*e8f0*/  @UP0 UIADD3 UR9, UR9, UR7, URZ ;  /* 0x0000000709090290 */ /* 0x000fe2000fffe03f */
[----:B------:R-:W-:Y:S02]  /*e900*/  @UP0 ULDC.64 UR12, c[0x0][0x9d0] ;  /* 0x00027400000c0ab9 */ /* 0x000fe40000000a00 */
[----:B------:R-:W-:Y:S01]  /*e910*/  UMOV UR7, 0x40000040 ;  /* 0x4000004000077882 */ /* 0x000fe20000000000 */
[----:B------:R-:W-:Y:S02]  /*e920*/  @UP0 UIMAD UR11, UR11, UR12, URZ ;  /* 0x0000000c0b0b02a4 */ /* 0x000fe4000f8e023f */
[----:B------:R-:W-:Y:S01]  /*e930*/  @UP0 UIMAD.WIDE.U32 UR8, UR48, UR12, UR8 ;  /* 0x0000000c300802a5 */ /* 0x000fe2000f8e0008 */
[----:B------:R-:W-:Y:S01]  /*e940*/  QGMMA.64x96x32.F32.E4M3.E4M3 R88, R148, gdesc[UR4], R88, gsb0 ;  /* 0x0160000494587df3 */ /* 0x000fe20008000858 */
[----:B------:R-:W-:Y:S02]  /*e950*/  @UP0 UIMAD UR11, UR48, UR13, UR11 ;  /* 0x0000000d300b02a4 */ /* 0x000fe4000f8e020b */
[----:B------:R-:W-:-:S02]  /*e960*/  @UP0 ULEA UR4, UP1, UR8, UR4, 0x2 ;  /* 0x0000000408040291 */ /* 0x000fc4000f82103f */
        /* <DEDUP_REMOVED lines=57> */
.L_x_973:
        /* <DEDUP_REMOVED lines=58> */
.L_x_899:
[----:B------:R-:W0:Y:S01]  /*f0a0*/  S2R R4, SR_CgaCtaId ;  /* 0x0000000000047919 */ /* 0x000e220000008800 */
[----:B------:R-:W-:Y:S01]  /*f0b0*/  MOV R3, 0x400 ;  /* 0x0000040000037802 */ /* 0x000fe20000000f00 */
[----:B------:R-:W-:Y:S01]  /*f0c0*/  BSSY B0, `(.L_x_974) ;  /* 0x0000210000007945 */ /* 0x000fe20003800000 */
[----:B------:R-:W-:Y:S02]  /*f0d0*/  BAR.SYNC.DEFER_BLOCKING 0x5, 0x200 ;  /* 0x0148000000007b1d */ /* 0x000fe40000010000 */
[----:B0-----:R-:W-:-:S05]  /*f0e0*/  LEA R3, R4, R3, 0x18 ;  /* 0x0000000304037211 */ /* 0x001fca00078ec0ff */
[----:B------:R-:W0:Y:S02]  /*f0f0*/  LDS.128 R24, [R3+0x19cd0] ;  /* 0x019cd00003187984 */ /* 0x000e240000000c00 */
[----:B0-----:R-:W-:Y:S02]  /*f100*/  R2UR UR5, R25 ;  /* 0x00000000190572ca */ /* 0x001fe400000e0000 */
[----:B------:R-:W-:Y:S02]  /*f110*/  R2UR UR48, R26 ;  /* 0x000000001a3072ca */ /* 0x000fe400000e0000 */
        /* <DEDUP_REMOVED lines=15> */
[----:B------:R-:W-:Y:S02]  /*f210*/  F2FP.BF16.F32.PACK_AB R126, R126, R13 ;  /* 0x0000000d7e7e723e */ /* 0x000fe400000010ff */
[----:B------:R-:W-:Y:S01]  /*f220*/  F2FP.BF16.F32.PACK_AB R7, R134, R7 ;  /* 0x000000078607723e */ /* 0x000fe200000010ff */
[----:B------:R-:W-:Y:S01]  /*f230*/  UISETP.NE.AND.EX UP0, UPT, UR7, URZ, UPT, UP0 ;  /* 0x0000003f0700728c */ /* 0x000fe2000bf05300 */
[----:B------:R-:W-:-:S02]  /*f240*/  F2FP.BF16.F32.PACK_AB R6, R135, R6 ;  /* 0x000000068706723e */ /* 0x000fc400000010ff */
[----:B------:R-:W-:Y:S01]  /*f250*/  F2FP.BF16.F32.PACK_AB R11, R132, R11 ;  /* 0x0000000b840b723e */ /* 0x000fe200000010ff */
[----:B------:R-:W-:Y:S01]  /*f260*/  ULDC.64 UR6, c[0x0][0xc00] ;  /* 0x0003000000067ab9 */ /* 0x000fe20000000a00 */
[----:B-1----:R-:W-:Y:S01]  /*f270*/  LOP3.LUT P0, R4, R40, 0x3, RZ, 0xc0, !PT ;  /* 0x0000000328047812 */ /* 0x002fe2000780c0ff */
[----:B------:R-:W-:Y:S01]  /*f280*/  UIMAD.WIDE UR6, UR41, 0x4, UR6 ;  /* 0x00000004290678a5 */ /* 0x000fe2000f8e0206 */
[----:B------:R-:W-:Y:S02]  /*f290*/  F2FP.BF16.F32.PACK_AB R8, R133, R8 ;  /* 0x000000088508723e */ /* 0x000fe400000010ff */
[----:B------:R-:W-:Y:S02]  /*f2a0*/  ISETP.EQ.OR P0, PT, R4, 0x3, !P0 ;  /* 0x000000030400780c */ /* 0x000fe40004702670 */
[----:B------:R-:W-:Y:S02]  /*f2b0*/  F2FP.BF16.F32.PACK_AB R41, R92, R41 ;  /* 0x000000295c29723e */ /* 0x000fe400000010ff */
[----:B------:R-:W-:-:S02]  /*f2c0*/  SEL R40, R15, R12, P0 ;  /* 0x0000000c0f287207 */ /* 0x000fc40000000000 */
[----:B------:R-:W-:Y:S02]  /*f2d0*/  SEL R27, R12, R15, P0 ;  /* 0x0000000f0c1b7207 */ /* 0x000fe40000000000 */
[----:B------:R-:W-:Y:S02]  /*f2e0*/  SEL R50, R7, R6, P0 ;  /* 0x0000000607327207 */ /* 0x000fe40000000000 */
[----:B------:R-:W-:Y:S02]  /*f2f0*/  SEL R47, R6, R7, P0 ;  /* 0x00000007062f7207 */ /* 0x000fe40000000000 */
[----:B------:R-:W-:Y:S02]  /*f300*/  F2FP.BF16.F32.PACK_AB R39, R94, R39 ;  /* 0x000000275e27723e */ /* 0x000fe400000010ff */
[----:B------:R-:W-:Y:S02]  /*f310*/  MOV R4, R3 ;  /* 0x0000000300047202 */ /* 0x000fe40000000f00 */
[----:B0-----:R-:W-:-:S02]  /*f320*/  MOV R5, R24 ;  /* 0x0000001800057202 */ /* 0x001fc40000000f00 */
[----:B------:R-:W-:Y:S02]  /*f330*/  F2FP.BF16.F32.PACK_AB R38, R93, R38 ;  /* 0x000000265d26723e */ /* 0x000fe400000010ff */
[----:B------:R-:W-:Y:S01]  /*f340*/  F2FP.BF16.F32.PACK_AB R36, R95, R36 ;  /* 0x000000245f24723e */ /* 0x000fe200000010ff */
[----:B------:R-:W-:Y:S01]  /*f350*/  IMAD.WIDE R12, R157, 0x2, R4 ;  /* 0x000000029d0c7825 */ /* 0x000fe200078e0204 */
[----:B------:R-:W-:Y:S02]  /*f360*/  F2FP.BF16.F32.PACK_AB R37, R100, R37 ;  /* 0x000000256425723e */ /* 0x000fe400000010ff */
[----:B------:R-:W-:Y:S02]  /*f370*/  F2FP.BF16.F32.PACK_AB R35, R102, R35 ;  /* 0x000000236623723e */ /* 0x000fe400000010ff */
[C---:B------:R-:W-:Y:S02]  /*f380*/  IADD3 R49, P5, R12.reuse, 0x20, RZ ;  /* 0x000000200c317810 */ /* 0x040fe40007fbe0ff */
[----:B------:R-:W-:-:S02]  /*f390*/  IADD3 R51, P4, R12, 0x3000, RZ ;  /* 0x000030000c337810 */ /* 0x000fc40007f9e0ff */
[----:B------:R-:W-:Y:S01]  /*f3a0*/  LOP3.LUT R6, R49, 0x180, RZ, 0xc0, !PT ;  /* 0x0000018031067812 */ /* 0x000fe200078ec0ff */
[----:B------:R-:W-:Y:S01]  /*f3b0*/  IMAD.X R25, RZ, RZ, R13, P5 ;  /* 0x000000ffff197224 */ /* 0x000fe200028e060d */
[----:B------:R-:W-:Y:S02]  /*f3c0*/  F2FP.BF16.F32.PACK_AB R34, R101, R34 ;  /* 0x000000226522723e */ /* 0x000fe400000010ff */
[----:B------:R-:W-:Y:S02]  /*f3d0*/  SHF.R.U64 R6, R6, 0x3, RZ ;  /* 0x0000000306067819 */ /* 0x000fe400000012ff */
[----:B------:R-:W-:Y:S02]  /*f3e0*/  F2FP.BF16.F32.PACK_AB R32, R103, R32 ;  /* 0x000000206720723e */ /* 0x000fe400000010ff */
[----:B------:R-:W-:Y:S02]  /*f3f0*/  SEL R42, R11, R8, P0 ;  /* 0x000000080b2a7207 */ /* 0x000fe40000000000 */
[----:B------:R-:W-:-:S02]  /*f400*/  SEL R43, R8, R11, P0 ;  /* 0x0000000b082b7207 */ /* 0x000fc40000000000 */
[----:B------:R-:W-:Y:S02]  /*f410*/  LOP3.LUT R24, R6, R49, RZ, 0x3c, !PT ;  /* 0x0000003106187212 */ /* 0x000fe400078e3cff */
[----:B------:R-:W-:Y:S02]  /*f420*/  F2FP.BF16.F32.PACK_AB R33, R108, R33 ;  /* 0x000000216c21723e */ /* 0x000fe400000010ff */
[----:B------:R-:W-:Y:S02]  /*f430*/  F2FP.BF16.F32.PACK_AB R31, R110, R31 ;  /* 0x0000001f6e1f723e */ /* 0x000fe400000010ff */
[----:B------:R-:W-:Y:S02]  /*f440*/  F2FP.BF16.F32.PACK_AB R30, R109, R30 ;  /* 0x0000001e6d1e723e */ /* 0x000fe400000010ff */
[----:B------:R-:W-:Y:S02]  /*f450*/  F2FP.BF16.F32.PACK_AB R28, R111, R28 ;  /* 0x0000001c6f1c723e */ /* 0x000fe400000010ff */
[----:B------:R-:W-:-:S02]  /*f460*/  SEL R26, R41, R38, P0 ;  /* 0x00000026291a7207 */ /* 0x000fc40000000000 */
[----:B------:R-:W-:Y:S02]  /*f470*/  SEL R8, R39, R36, P0 ;  /* 0x0000002427087207 */ /* 0x000fe40000000000 */
[----:B------:R-:W-:Y:S02]  /*f480*/  LOP3.LUT R6, R51, 0x180, RZ, 0xc0, !PT ;  /* 0x0000018033067812 */ /* 0x000fe400078ec0ff */
[----:B------:R-:W-:Y:S02]  /*f490*/  SEL R41, R38, R41, P0 ;  /* 0x0000002926297207 */ /* 0x000fe40000000000 */
[----:B------:R-:W-:Y:S02]  /*f4a0*/  SEL R39, R36, R39, P0 ;  /* 0x0000002724277207 */ /* 0x000fe40000000000 */
[----:B------:R-:W-:Y:S02]  /*f4b0*/  F2FP.BF16.F32.PACK_AB R29, R116, R29 ;  /* 0x0000001d741d723e */ /* 0x000fe400000010ff */
[----:B------:R-:W-:-:S02]  /*f4c0*/  F2FP.BF16.F32.PACK_AB R21, R118, R21 ;  /* 0x000000157615723e */ /* 0x000fc400000010ff */
[----:B------:R-:W-:Y:S02]  /*f4d0*/  F2FP.BF16.F32.PACK_AB R20, R117, R20 ;  /* 0x000000147514723e */ /* 0x000fe400000010ff */
[----:B------:R-:W-:Y:S02]  /*f4e0*/  F2FP.BF16.F32.PACK_AB R14, R119, R14 ;  /* 0x0000000e770e723e */ /* 0x000fe400000010ff */
[----:B------:R-:W-:Y:S02]  /*f4f0*/  SEL R38, R37, R34, P0 ;  /* 0x0000002225267207 */ /* 0x000fe40000000000 */
[----:B------:R-:W-:Y:S02]  /*f500*/  SEL R36, R35, R32, P0 ;  /* 0x0000002023247207 */ /* 0x000fe40000000000 */
[----:B------:R-:W-:Y:S02]  /*f510*/  SEL R37, R34, R37, P0 ;  /* 0x0000002522257207 */ /* 0x000fe40000000000 */
[----:B------:R-:W-:-:S02]  /*f520*/  SEL R35, R32, R35, P0 ;  /* 0x0000002320237207 */ /* 0x000fc40000000000 */
[----:B------:R-:W-:Y:S02]  /*f530*/  SEL R34, R33, R30, P0 ;  /* 0x0000001e21227207 */ /* 0x000fe40000000000 */
[----:B------:R-:W-:Y:S02]  /*f540*/  SEL R32, R31, R28, P0 ;  /* 0x0000001c1f207207 */ /* 0x000fe40000000000 */
[----:B------:R-:W-:Y:S02]  /*f550*/  IADD3 R53, P3, R12, 0x3020, RZ ;  /* 0x000030200c357810 */ /* 0x000fe40007f7e0ff */
[----:B------:R-:W-:Y:S02]  /*f560*/  SHF.R.U64 R6, R6, 0x3, RZ ;  /* 0x0000000306067819 */ /* 0x000fe400000012ff */
[----:B------:R-:W-:Y:S01]  /*f570*/  SEL R33, R30, R33, P0 ;  /* 0x000000211e217207 */ /* 0x000fe20000000000 */
[----:B------:R-:W-:Y:S01]  /*f580*/  IMAD.X R15, RZ, RZ, R13, P3 ;  /* 0x000000ffff0f7224 */ /* 0x000fe200018e060d */
[----:B------:R-:W-:-:S02]  /*f590*/  SEL R31, R28, R31, P0 ;  /* 0x0000001f1c1f7207 */ /* 0x000fc40000000000 */
[----:B------:R-:W-:Y:S02]  /*f5a0*/  LOP3.LUT R7, R12, 0x180, RZ, 0xc0, !PT ;  /* 0x000001800c077812 */ /* 0x000fe400078ec0ff */
[----:B------:R-:W-:Y:S02]  /*f5b0*/  SEL R30, R29, R20, P0 ;  /* 0x000000141d1e7207 */ /* 0x000fe40000000000 */
[----:B------:R-:W-:Y:S02]  /*f5c0*/  SEL R28, R21, R14, P0 ;  /* 0x0000000e151c7207 */ /* 0x000fe40000000000 */
[----:B------:R-:W-:Y:S01]  /*f5d0*/  SEL R45, R14, R21, P0 ;  /* 0x000000150e2d7207 */ /* 0x000fe20000000000 */
[----:B------:R-:W-:Y:S01]  /*f5e0*/  IMAD.X R21, RZ, RZ, R13, P4 ;  /* 0x000000ffff157224 */ /* 0x000fe200020e060d */
[----:B------:R-:W-:Y:S02]  /*f5f0*/  F2FP.BF16.F32.PACK_AB R127, R127, R10 ;  /* 0x0000000a7f7f723e */ /* 0x000fe400000010ff */
[----:B------:R-:W-:-:S02]  /*f600*/  SEL R29, R20, R29, P0 ;  /* 0x0000001d141d7207 */ /* 0x000fc40000000000 */
[C---:B------:R-:W-:Y:S02]  /*f610*/  IADD3 R55, P2, R12.reuse, 0x6000, RZ ;  /* 0x000060000c377810 */ /* 0x040fe40007f5e0ff */
[----:B------:R-:W-:Y:S02]  /*f620*/  IADD3 R57, P1, R12, 0x6020, RZ ;  /* 0x000060200c397810 */ /* 0x000fe40007f3e0ff */
[----:B------:R-:W-:Y:S01]  /*f630*/  LOP3.LUT R10, R53, 0x180, RZ, 0xc0, !PT ;  /* 0x00000180350a7812 */ /* 0x000fe200078ec0ff */
[----:B------:R-:W-:Y:S01]  /*f640*/  IMAD.X R11, RZ, RZ, R13, P2 ;  /* 0x000000ffff0b7224 */ /* 0x000fe200010e060d */
[----:B------:R-:W-:Y:S02]  /*f650*/  LOP3.LUT R20, R6, R51, RZ, 0x3c, !PT ;  /* 0x0000003306147212 */ /* 0x000fe400078e3cff */
[----:B------:R-:W-:Y:S02]  /*f660*/  SHF.R.U64 R7, R7, 0x3, RZ ;  /* 0x0000000307077819 */ /* 0x000fe400000012ff */
[----:B------:R-:W-:-:S02]  /*f670*/  LOP3.LUT R44, R55, 0x180, RZ, 0xc0, !PT ;  /* 0x00000180372c7812 */ /* 0x000fc400078ec0ff */
[----:B------:R-:W-:Y:S02]  /*f680*/  LOP3.LUT R46, R57, 0x180, RZ, 0xc0, !PT ;  /* 0x00000180392e7812 */ /* 0x000fe400078ec0ff */
[----:B------:R-:W-:Y:S02]  /*f690*/  SHF.R.U64 R10, R10, 0x3, RZ ;  /* 0x000000030a0a7819 */ /* 0x000fe400000012ff */
[----:B------:R-:W-:Y:S02]  /*f6a0*/  MOV R52, R20 ;  /* 0x0000001400347202 */ /* 0x000fe40000000f00 */
[----:B------:R-:W-:Y:S01]  /*f6b0*/  LOP3.LUT R12, R7, R12, RZ, 0x3c, !PT ;  /* 0x0000000c070c7212 */ /* 0x000fe200078e3cff */
[----:B------:R-:W-:Y:S01]  /*f6c0*/  IMAD.X R7, RZ, RZ, R13, P1 ;  /* 0x000000ffff077224 */ /* 0x000fe200008e060d */
[----:B------:R-:W-:Y:S02]  /*f6d0*/  SHF.R.U64 R44, R44, 0x3, RZ ;  /* 0x000000032c2c7819 */ /* 0x000fe400000012ff */
[----:B------:R-:W-:-:S02]  /*f6e0*/  SEL R48, R126, R127, P0 ;  /* 0x0000007f7e307207 */ /* 0x000fc40000000000 */
[----:B------:R-:W-:Y:S02]  /*f6f0*/  SHF.R.U64 R46, R46, 0x3, RZ ;  /* 0x000000032e2e7819 */ /* 0x000fe400000012ff */
[----:B------:R-:W-:Y:S02]  /*f700*/  LOP3.LUT R14, R10, R53, RZ, 0x3c, !PT ;  /* 0x000000350a0e7212 */ /* 0x000fe400078e3cff */
[----:B------:R-:W-:Y:S02]  /*f710*/  SEL R127, R127, R126, P0 ;  /* 0x0000007e7f7f7207 */ /* 0x000fe40000000000 */
[----:B------:R-:W-:Y:S02]  /*f720*/  MOV R54, R12 ;  /* 0x0000000c00367202 */ /* 0x000fe40000000f00 */
[----:B------:R-:W-:Y:S02]  /*f730*/  MOV R53, R24 ;  /* 0x0000001800357202 */ /* 0x000fe40000000f00 */
[----:B------:R-:W-:-:S02]  /*f740*/  LOP3.LUT R10, R44, R55, RZ, 0x3c, !PT ;  /* 0x000000372c0a7212 */ /* 0x000fc400078e3cff */
[----:B------:R-:W-:Y:S02]  /*f750*/  LOP3.LUT R6, R46, R57, RZ, 0x3c, !PT ;  /* 0x000000392e067212 */ /* 0x000fe400078e3cff */
[----:B------:R-:W-:Y:S02]  /*f760*/  MOV R49, R10 ;  /* 0x0000000a00317202 */ /* 0x000fe40000000f00 */
[----:B------:R-:W-:Y:S02]  /*f770*/  MOV R51, R14 ;  /* 0x0000000e00337202 */ /* 0x000fe40000000f00 */
[----:B------:R-:W-:Y:S02]  /*f780*/  PLOP3.LUT P2, PT, PT, PT, UP0, 0x80, 0x0 ;  /* 0x000000000000781c */ /* 0x000fe40003f4f008 */
[----:B--2---:R-:W-:Y:S01]  /*f790*/  LOP3.LUT R20, R9, 0x2, RZ, 0x3c, !PT ;  /* 0x0000000209147812 */ /* 0x004fe200078e3cff */
[----:B------:R-:W-:Y:S04]  /*f7a0*/  SHFL.IDX PT, R26, R26, R9, 0x1c1f ;  /* 0x001c1f091a1a7589 */ /* 0x000fe800000e0000 */
[----:B------:R-:W0:Y:S04]  /*f7b0*/  SHFL.IDX PT, R41, R41, R20, 0x1c1f ;  /* 0x001c1f1429297589 */ /* 0x000e2800000e0000 */
[----:B------:R0:W-:Y:S04]  /*f7c0*/  SHFL.IDX PT, R13, R8, R9, 0x1c1f ;  /* 0x001c1f09080d7589 */ /* 0x0001e800000e0000 */
[----:B------:R-:W1:Y:S04]  /*f7d0*/  SHFL.IDX PT, R24, R39, R20, 0x1c1f ;  /* 0x001c1f1427187589 */ /* 0x000e6800000e0000 */
[----:B------:R-:W-:Y:S04]  /*f7e0*/  SHFL.IDX PT, R34, R34, R9, 0x1c1f ;  /* 0x001c1f0922227589 */ /* 0x000fe800000e0000 */
[----:B------:R-:W2:Y:S04]  /*f7f0*/  SHFL.IDX PT, R33, R33, R20, 0x1c1f ;  /* 0x001c1f1421217589 */ /* 0x000ea800000e0000 */
[----:B------:R-:W-:Y:S04]  /*f800*/  SHFL.IDX PT, R38, R38, R9, 0x1c1f ;  /* 0x001c1f0926267589 */ /* 0x000fe800000e0000 */
[----:B------:R-:W3:Y:S01]  /*f810*/  SHFL.IDX PT, R37, R37, R20, 0x1c1f ;  /* 0x001c1f1425257589 */ /* 0x000ee200000e0000 */
[----:B0-----:R-:W-:-:S02]  /*f820*/  SEL R8, R26, R41, P0 ;  /* 0x000000291a087207 */ /* 0x001fc40000000000 */
[----:B------:R-:W-:Y:S01]  /*f830*/  SEL R10, R41, R26, P0 ;  /* 0x0000001a290a7207 */ /* 0x000fe20000000000 */
[----:B------:R-:W-:Y:S01]  /*f840*/  SHFL.IDX PT, R36, R36, R9, 0x1c1f ;  /* 0x001c1f0924247589 */ /* 0x000fe200000e0000 */
[----:B------:R-:W-:Y:S01]  /*f850*/  MOV R41, R6 ;  /* 0x0000000600297202 */ /* 0x000fe20000000f00 */
[----:B------:R-:W-:Y:S02]  /*f860*/  IMAD.U32 R6, RZ, RZ, UR6 ;  /* 0x00000006ff067e24 */ /* 0x000fe4000f8e00ff */
[----:B------:R-:W0:Y:S01]  /*f870*/  SHFL.IDX PT, R35, R35, R20, 0x1c1f ;  /* 0x001c1f1423237589 */ /* 0x000e2200000e0000 */
[----:B-1----:R-:W-:Y:S01]  /*f880*/  SEL R11, R24, R13, P0 ;  /* 0x0000000d180b7207 */ /* 0x002fe20000000000 */
[----:B------:R-:W-:Y:S01]  /*f890*/  IMAD.U32 R7, RZ, RZ, UR7 ;  /* 0x00000007ff077e24 */ /* 0x000fe2000f8e00ff */
[----:B------:R-:W-:Y:S01]  /*f8a0*/  ULDC.64 UR6, c[0x0][0xc08] ;  /* 0x0003020000067ab9 */ /* 0x000fe20000000a00 */
[----:B------:R-:W-:Y:S04]  /*f8b0*/  SHFL.IDX PT, R30, R30, R9, 0x1c1f ;  /* 0x001c1f091e1e7589 */ /* 0x000fe800000e0000 */
[----:B------:R-:W-:Y:S01]  /*f8c0*/  SHFL.IDX PT, R40, R40, R9, 0x1c1f ;  /* 0x001c1f0928287589 */ /* 0x000fe200000e0000 */
[----:B--2---:R-:W-:-:S03]  /*f8d0*/  SEL R26, R33, R34, P0 ;  /* 0x00000022211a7207 */ /* 0x004fc60000000000 */
[----:B------:R-:W1:Y:S04]  /*f8e0*/  SHFL.IDX PT, R29, R29, R20, 0x1c1f ;  /* 0x001c1f141d1d7589 */ /* 0x000e6800000e0000 */
[----:B------:R-:W2:Y:S01]  /*f8f0*/  SHFL.IDX PT, R27, R27, R20, 0x1c1f ;  /* 0x001c1f141b1b7589 */ /* 0x000ea200000e0000 */
[----:B---3--:R-:W-:Y:S02]  /*f900*/  SEL R12, R38, R37, P0 ;  /* 0x00000025260c7207 */ /* 0x008fe40000000000 */
[----:B------:R-:W-:Y:S01]  /*f910*/  SEL R14, R37, R38, P0 ;  /* 0x00000026250e7207 */ /* 0x000fe20000000000 */
[----:B------:R-:W-:Y:S04]  /*f920*/  SHFL.IDX PT, R21, R32, R9, 0x1c1f ;  /* 0x001c1f0920157589 */ /* 0x000fe800000e0000 */
[----:B------:R-:W3:Y:S01]  /*f930*/  SHFL.IDX PT, R44, R31, R20, 0x1c1f ;  /* 0x001c1f141f2c7589 */ /* 0x000ee200000e0000 */
[----:B0-----:R-:W-:-:S03]  /*f940*/  SEL R15, R35, R36, P0 ;  /* 0x00000024230f7207 */ /* 0x001fc60000000000 */
[----:B------:R1:W-:Y:S04]  /*f950*/  SHFL.IDX PT, R46, R28, R9, 0x1c1f ;  /* 0x001c1f091c2e7589 */ /* 0x0003e800000e0000 */
[----:B------:R-:W0:Y:S04]  /*f960*/  SHFL.IDX PT, R45, R45, R20, 0x1c1f ;  /* 0x001c1f142d2d7589 */ /* 0x000e2800000e0000 */
[----:B------:R-:W-:Y:S01]  /*f970*/  SHFL.IDX PT, R48, R48, R9, 0x1c1f ;  /* 0x001c1f0930307589 */ /* 0x000fe200000e0000 */
[----:B-1----:R-:W-:-:S03]  /*f980*/  SEL R28, R30, R29, P0 ;  /* 0x0000001d1e1c7207 */ /* 0x002fc60000000000 */
[----:B------:R-:W1:Y:S01]  /*f990*/  SHFL.IDX PT, R127, R127, R20, 0x1c1f ;  /* 0x001c1f147f7f7589 */ /* 0x000e6200000e0000 */
[----:B--2---:R-:W-:Y:S02]  /*f9a0*/  SEL R32, R40, R27, P0 ;  /* 0x0000001b28207207 */ /* 0x004fe40000000000 */
[----:B------:R-:W-:Y:S01]  /*f9b0*/  SEL R30, R29, R30, P0 ;  /* 0x0000001e1d1e7207 */ /* 0x000fe20000000000 */
[----:B------:R-:W-:Y:S04]  /*f9c0*/  SHFL.IDX PT, R42, R42, R9, 0x1c1f ;  /* 0x001c1f092a2a7589 */ /* 0x000fe800000e0000 */
[----:B------:R2:W-:Y:S01]  /*f9d0*/  SHFL.IDX PT, R50, R50, R9, 0x1c1f ;  /* 0x001c1f0932327589 */ /* 0x0005e200000e0000 */
[----:B---3--:R-:W-:-:S03]  /*f9e0*/  SEL R25, R21, R44, P0 ;  /* 0x0000002c15197207 */ /* 0x008fc60000000000 */
[----:B------:R-:W3:Y:S04]  /*f9f0*/  SHFL.IDX PT, R43, R43, R20, 0x1c1f ;  /* 0x001c1f142b2b7589 */ /* 0x000ee800000e0000 */
[----:B------:R-:W4:Y:S01]  /*fa00*/  SHFL.IDX PT, R47, R47, R20, 0x1c1f ;  /* 0x001c1f142f2f7589 */ /* 0x000f2200000e0000 */
[----:B0-----:R-:W-:Y:S02]  /*fa10*/  SEL R29, R46, R45, P0 ;  /* 0x0000002d2e1d7207 */ /* 0x001fe40000000000 */
[----:B--2---:R-:W-:Y:S01]  /*fa20*/  SEL R9, R13, R24, P0 ;  /* 0x000000180d097207 */ /* 0x004fe20000000000 */
[----:B------:R-:W-:Y:S01]  /*fa30*/  BAR.SYNC.DEFER_BLOCKING 0x1, 0x180 ;  /* 0x0046000000007b1d */ /* 0x000fe20000010000 */
[----:B------:R-:W-:Y:S02]  /*fa40*/  SEL R24, R34, R33, P0 ;  /* 0x0000002122187207 */ /* 0x000fe40000000000 */
[----:B------:R-:W-:-:S02]  /*fa50*/  SEL R13, R36, R35, P0 ;  /* 0x00000023240d7207 */ /* 0x000fc40000000000 */
[----:B------:R-:W-:Y:S02]  /*fa60*/  SEL R34, R27, R40, P0 ;  /* 0x000000281b227207 */ /* 0x000fe40000000000 */
[----:B------:R-:W-:Y:S02]  /*fa70*/  SEL R27, R44, R21, P0 ;  /* 0x000000152c1b7207 */ /* 0x000fe40000000000 */
[----:B------:R-:W-:Y:S02]  /*fa80*/  SEL R31, R45, R46, P0 ;  /* 0x0000002e2d1f7207 */ /* 0x000fe40000000000 */
[----:B-1----:R-:W-:Y:S02]  /*fa90*/  SEL R33, R48, R127, P0 ;  /* 0x0000007f30217207 */ /* 0x002fe40000000000 */
[----:B------:R-:W-:Y:S02]  /*faa0*/  SEL R35, R127, R48, P0 ;  /* 0x000000307f237207 */ /* 0x000fe40000000000 */
[----:B---3--:R-:W-:-:S02]  /*fab0*/  SEL R36, R42, R43, P0 ;  /* 0x0000002b2a247207 */ /* 0x008fc40000000000 */
[----:B------:R-:W-:Y:S02]  /*fac0*/  SEL R38, R43, R42, P0 ;  /* 0x0000002a2b267207 */ /* 0x000fe40000000000 */
[----:B----4-:R-:W-:Y:S01]  /*fad0*/  SEL R37, R50, R47, P0 ;  /* 0x0000002f32257207 */ /* 0x010fe20000000000 */
[----:B------:R-:W-:Y:S01]  /*fae0*/  UISETP.NE.U32.AND UP1, UPT, UR6, URZ, UPT ;  /* 0x0000003f0600728c */ /* 0x000fe2000bf25070 */
[----:B------:R-:W-:Y:S01]  /*faf0*/  SEL R39, R47, R50, P0 ;  /* 0x000000322f277207 */ /* 0x000fe20000000000 */
[----:B------:R-:W-:Y:S01]  /*fb00*/  UMOV UR4, URZ ;  /* 0x0000003f00047c82 */ /* 0x000fe20008000000 */
[----:B------:R0:W-:Y:S01]  /*fb10*/  STSM.16.M88.4 [R54], R8 ;  /* 0x0000000836007844 */ /* 0x0001e20000000200 */
[----:B------:R-:W-:Y:S01]  /*fb20*/  ULDC UR8, c[0x0][0xa88] ;  /* 0x0002a20000087ab9 */ /* 0x000fe20000000800 */
[----:B------:R-:W1:Y:S02]  /*fb30*/  LDC R43, c[0x0][0xbe8] ;  /* 0x0002fa00ff2b7b82 */ /* 0x000e640000000800 */
[----:B------:R2:W-:Y:S04]  /*fb40*/  STSM.16.M88.4 [R53], R12 ;  /* 0x0000000c35007844 */ /* 0x0005e80000000200 */
[----:B------:R3:W-:Y:S04]  /*fb50*/  STSM.16.M88.4 [R52], R24 ;  /* 0x0000001834007844 */ /* 0x0007e80000000200 */
[----:B------:R3:W-:Y:S04]  /*fb60*/  STSM.16.M88.4 [R51], R28 ;  /* 0x0000001c33007844 */ /* 0x0007e80000000200 */
[----:B------:R3:W-:Y:S04]  /*fb70*/  STSM.16.M88.4 [R49], R32 ;  /* 0x0000002031007844 */ /* 0x0007e80000000200 */
[----:B------:R3:W-:Y:S01]  /*fb80*/  STSM.16.M88.4 [R41], R36 ;  /* 0x0000002429007844 */ /* 0x0007e20000000200 */
[----:B------:R-:W-:Y:S06]  /*fb90*/  BAR.SYNC.DEFER_BLOCKING 0x1, 0x180 ;  /* 0x0046000000007b1d */ /* 0x000fec0000010000 */
[----:B0-----:R-:W4:Y:S01]  /*fba0*/  @P2 LDG.E R8, desc[UR50][R6.64] ;  /* 0x0000003206082981 */ /* 0x001f22000c1e1900 */
[----:B------:R-:W-:Y:S01]  /*fbb0*/  UISETP.NE.AND.EX UP1, UPT, UR7, URZ, UPT, UP1 ;  /* 0x0000003f0700728c */ /* 0x000fe2000bf25310 */
[----:B-1----:R-:W-:-:S05]  /*fbc0*/  ISETP.NE.AND P1, PT, R43, 0x1, PT ;  /* 0x000000012b00780c */ /* 0x002fca0003f25270 */
[----:B------:R-:W-:-:S05]  /*fbd0*/  PLOP3.LUT P0, PT, PT, PT, UP1, 0x80, 0x0 ;  /* 0x000000000000781c */ /* 0x000fca0003f0f018 */
[----:B------:R-:W-:Y:S02]  /*fbe0*/  @UP1 ULDC.64 UR6, c[0x0][0xc08] ;  /* 0x0003020000061ab9 */ /* 0x000fe40000000a00 */
[----:B------:R-:W-:Y:S01]  /*fbf0*/  @UP1 UIMAD.WIDE UR6, UR41, 0x4, UR6 ;  /* 0x00000004290618a5 */ /* 0x000fe2000f8e0206 */
[----:B------:R-:W0:Y:S05]  /*fc00*/  @P1 LDC R9, c[0x0][0xbec] ;  /* 0x0002fb00ff091b82 */ /* 0x000e2a0000000800 */
[----:B--2---:R-:W-:Y:S02]  /*fc10*/  IMAD.U32 R12, RZ, RZ, UR6 ;  /* 0x00000006ff0c7e24 */ /* 0x004fe4000f8e00ff */
[----:B------:R-:W-:Y:S01]  /*fc20*/  IMAD.U32 R13, RZ, RZ, UR7 ;  /* 0x00000007ff0d7e24 */ /* 0x000fe2000f8e00ff */
[----:B------:R-:W1:Y:S01]  /*fc30*/  @P1 LDC R10, c[0x0][0xbf0] ;  /* 0x0002fc00ff0a1b82 */ /* 0x000e620000000800 */
[----:B----4-:R-:W-:Y:S01]  /*fc40*/  @P2 R2UR UR4, R8 ;  /* 0x00000000080422ca */ /* 0x010fe200000e0000 */
[----:B------:R-:W-:-:S06]  /*fc50*/  IMAD.U32 R8, RZ, RZ, UR8 ;  /* 0x00000008ff087e24 */ /* 0x000fcc000f8e00ff */
[----:B------:R3:W5:Y:S01]  /*fc60*/  @P0 LDG.E R8, desc[UR50][R12.64] ;  /* 0x000000320c080981 */ /* 0x000762000c1e1900 */
[----:B01----:R-:W-:Y:S07]  /*fc70*/  @P0 BRA `(.L_x_976) ;  /* 0x0000000000100947 */ /* 0x003fee0003800000 */
[----:B------:R-:W-:Y:S05]  /*fc80*/  @!P2 BRA `(.L_x_976) ;  /* 0x00000000000ca947 */ /* 0x000fea0003800000 */
[----:B------:R-:W2:Y:S04]  /*fc90*/  LDG.E R11, desc[UR50][R6.64] ;  /* 0x00000032060b7981 */ /* 0x000ea8000c1e1900 */
[----:B-----5:R-:W2:Y:S02]  /*fca0*/  LDG.E R8, desc[UR50][R6.64+0x4] ;  /* 0x0000043206087981 */ /* 0x020ea4000c1e1900 */
[----:B--2---:R-:W-:-:S07]  /*fcb0*/  IMAD.IADD R8, R8, 0x1, -R11 ;  /* 0x0000000108087824 */ /* 0x004fce00078e0a0b */
.L_x_976:
[----:B---3--:R-:W-:Y:S01]  /*fcc0*/  VIADD R12, R17, UR42 ;  /* 0x0000002a110c7c36 */ /* 0x008fe20008000000 */
[----:B------:R-:W-:Y:S01]  /*fcd0*/  USHF.R.S32.HI UR16, URZ, 0x1f, UR40 ;  /* 0x0000001f3f107899 */ /* 0x000fe20008011428 */
[----:B------:R-:W-:Y:S01]  /*fce0*/  VIADD R14, R156, UR42 ;  /* 0x0000002a9c0e7c36 */ /* 0x000fe20008000000 */
[----:B------:R-:W-:Y:S01]  /*fcf0*/  ULDC.64 UR12, c[0x0][0xb90] ;  /* 0x0002e400000c7ab9 */ /* 0x000fe20000000a00 */
[----:B------:R-:W-:Y:S01]  /*fd00*/  @P1 IMAD.HI.U32 R7, R12, R9, RZ ;  /* 0x000000090c071227 */ /* 0x000fe200078e00ff */
[----:B------:R-:W-:Y:S01]  /*fd10*/  USHF.R.S32.HI UR15, URZ, 0x1f, UR41 ;  /* 0x0000001f3f0f7899 */ /* 0x000fe20008011429 */
[----:B------:R-:W0:Y:S01]  /*fd20*/  @P1 LDC R41, c[0x0][0xbec] ;  /* 0x0002fb00ff291b82 */ /* 0x000e220000000800 */
[----:B------:R-:W-:Y:S01]  /*fd30*/  USHF.R.S32.HI UR7, URZ, 0x1f, UR4 ;  /* 0x0000001f3f077899 */ /* 0x000fe20008011404 */
[----:B------:R-:W-:Y:S01]  /*fd40*/  IMAD.MOV.U32 R6, RZ, RZ, R12 ;  /* 0x000000ffff067224 */ /* 0x000fe200078e000c */
[----:B------:R-:W-:Y:S01]  /*fd50*/  UIMAD UR10, UR16, UR12, URZ ;  /* 0x0000000c100a72a4 */ /* 0x000fe2000f8e023f */
[----:B------:R-:W-:Y:S01]  /*fd60*/  @P1 SHF.R.U32.HI R6, RZ, R10, R7 ;  /* 0x0000000aff061219 */ /* 0x000fe20000011607 */
[----:B------:R-:W-:Y:S01]  /*fd70*/  UMOV UR6, UR4 ;  /* 0x0000000400067c82 */ /* 0x000fe20008000000 */
[----:B------:R-:W-:Y:S01]  /*fd80*/  USEL UR15, UR15, URZ, !UP0 ;  /* 0x0000003f0f0f7287 */ /* 0x000fe2000c000000 */
[----:B------:R-:W-:Y:S01]  /*fd90*/  IMAD R7, R153, 0x20, R18 ;  /* 0x0000002099077824 */ /* 0x000fe200078e0212 */
[----:B------:R-:W-:Y:S01]  /*fda0*/  UIMAD.WIDE.U32 UR8, UR40, UR12, UR6 ;  /* 0x0000000c280872a5 */ /* 0x000fe2000f8e0006 */
[----:B------:R-:W-:Y:S01]  /*fdb0*/  IMAD.MOV R10, RZ, RZ, -R6 ;  /* 0x000000ffff0a7224 */ /* 0x000fe200078e0a06 */
[----:B------:R-:W-:Y:S01]  /*fdc0*/  UIMAD UR10, UR40, UR13, UR10 ;  /* 0x0000000d280a72a4 */ /* 0x000fe2000f8e020a */
[----:B------:R-:W-:Y:S01]  /*fdd0*/  IMAD.WIDE R4, R7, 0x2, R4 ;  /* 0x0000000207047825 */ /* 0x000fe200078e0204 */
[----:B------:R-:W-:Y:S01]  /*fde0*/  USEL UR14, UR41, URZ, !UP0 ;  /* 0x0000003f290e7287 */ /* 0x000fe2000c000000 */
[----:B------:R-:W-:Y:S01]  /*fdf0*/  ULDC.64 UR12, c[0x0][0xb98] ;  /* 0x0002e600000c7ab9 */ /* 0x000fe20000000a00 */
[----:B------:R-:W-:Y:S01]  /*fe00*/  UIADD3 UR9, UR9, UR10, URZ ;  /* 0x0000000a09097290 */ /* 0x000fe2000fffe03f */
[----:B------:R-:W-:Y:S01]  /*fe10*/  IMAD R9, R43, R10, R12 ;  /* 0x0000000a2b097224 */ /* 0x000fe200078e020c */
[----:B------:R-:W-:Y:S01]  /*fe20*/  UIMAD UR6, UR15, UR12, URZ ;  /* 0x0000000c0f0672a4 */ /* 0x000fe2000f8e023f */
[----:B------:R-:W-:Y:S01]  /*fe30*/  SHF.R.S32.HI R10, RZ, 0x1f, R6 ;  /* 0x0000001fff0a7819 */ /* 0x000fe20000011406 */
[----:B------:R-:W-:Y:S01]  /*fe40*/  UIMAD.WIDE.U32 UR8, UR14, UR12, UR8 ;  /* 0x0000000c0e0872a5 */ /* 0x000fe2000f8e0008 */
[----:B------:R-:W-:Y:S01]  /*fe50*/  IADD3 R21, P2, R4, 0x1800, RZ ;  /* 0x0000180004157810 */ /* 0x000fe20007f5e0ff */
[----:B------:R-:W-:Y:S01]  /*fe60*/  UIMAD UR6, UR14, UR13, UR6 ;  /* 0x0000000d0e0672a4 */ /* 0x000fe2000f8e0206 */
[----:B------:R-:W-:Y:S01]  /*fe70*/  SHF.R.S32.HI R7, RZ, 0x1f, R9 ;  /* 0x0000001fff077819 */ /* 0x000fe20000011409 */
[----:B------:R-:W-:Y:S01]  /*fe80*/  ULDC.64 UR10, c[0x0][0xb88] ;  /* 0x0002e200000a7ab9 */ /* 0x000fe20000000a00 */
[----:B------:R-:W-:Y:S01]  /*fe90*/  LOP3.LUT R20, R21, 0x180, RZ, 0xc0, !PT ;  /* 0x0000018015147812 */ /* 0x000fe200078ec0ff */
[----:B-----5:R-:W-:Y:S01]  /*fea0*/  IMAD R45, R8, R43, RZ ;  /* 0x0000002b082d7224 */ /* 0x020fe200078e02ff */
[----:B------:R-:W-:Y:S01]  /*feb0*/  IADD3 R6, P0, R6, UR8, RZ ;  /* 0x0000000806067c10 */ /* 0x000fe2000ff1e0ff */
[----:B------:R-:W-:Y:S01]  /*fec0*/  IMAD.U32 R11, RZ, RZ, UR6 ;  /* 0x00000006ff0b7e24 */ /* 0x000fe2000f8e00ff */
[----:B------:R-:W-:Y:S01]  /*fed0*/  SHF.R.U64 R20, R20, 0x3, RZ ;  /* 0x0000000314147819 */ /* 0x000fe200000012ff */
[----:B------:R-:W-:Y:S01]  /*fee0*/  IMAD R12, R7, UR10, RZ ;  /* 0x0000000a070c7c24 */ /* 0x000fe2000f8e02ff */
[----:B------:R-:W-:-:S02]  /*fef0*/  IADD3 R29, P6, R4, 0x3000, RZ ;  /* 0x00003000041d7810 */ /* 0x000fc40007fde0ff */
[----:B------:R-:W-:Y:S01]  /*ff00*/  IADD3.X R7, R10, UR9, R11, P0, !PT ;  /* 0x000000090a077c10 */ /* 0x000fe200087fe40b */
[C---:B------:R-:W-:Y:S01]  /*ff10*/  IMAD R11, R9.reuse, UR11, R12 ;  /* 0x0000000b090b7c24 */ /* 0x040fe2000f8e020c */
[----:B------:R-:W-:Y:S01]  /*ff20*/  ULDC.64 UR8, c[0x0][0xb50] ;  /* 0x0002d40000087ab9 */ /* 0x000fe20000000a00 */
[----:B------:R-:W-:Y:S01]  /*ff30*/  LOP3.LUT R20, R20, R21, RZ, 0x3c, !PT ;  /* 0x0000001514147212 */ /* 0x000fe200078e3cff */
[----:B------:R-:W-:Y:S01]  /*ff40*/  IMAD.X R21, RZ, RZ, R5, P2 ;  /* 0x000000ffff157224 */ /* 0x000fe200010e0605 */
[C---:B------:R-:W-:Y:S01]  /*ff50*/  IADD3 R13, P5, R4.reuse, 0x4800, RZ ;  /* 0x00004800040d7810 */ /* 0x040fe20007fbe0ff */
[----:B------:R-:W-:Y:S01]  /*ff60*/  IMAD.WIDE.U32 R6, R9, UR10, R6 ;  /* 0x0000000a09067c25 */ /* 0x000fe2000f8e0006 */
[----:B------:R-:W-:Y:S01]  /*ff70*/  ULDC.64 UR10, c[0x0][0xaa0] ;  /* 0x0002a800000a7ab9 */ /* 0x000fe20000000a00 */
[----:B------:R-:W-:Y:S02]  /*ff80*/  IADD3 R33, P4, R4, 0x6000, RZ ;  /* 0x0000600004217810 */ /* 0x000fe40007f9e0ff */
[----:B------:R-:W-:Y:S01]  /*ff90*/  IMAD.IADD R7, R7, 0x1, R11 ;  /* 0x0000000107077824 */ /* 0x000fe200078e020b */
[----:B------:R-:W-:-:S02]  /*ffa0*/  LEA R10, P0, R6, UR8, 0x2 ;  /* 0x00000008060a7c11 */ /* 0x000fc4000f8010ff */
[----:B------:R-:W-:Y:S02]  /*ffb0*/  LOP3.LUT R9, R4, 0x180, RZ, 0xc0, !PT ;  /* 0x0000018004097812 */ /* 0x000fe400078ec0ff */
[----:B------:R-:W-:Y:S01]  /*ffc0*/  LEA.HI.X R11, R6, UR9, R7, 0x2, P0 ;  /* 0x00000009060b7c11 */ /* 0x000fe200080f1407 */
[----:B------:R-:W-:Y:S01]  /*ffd0*/  SHFL.IDX PT, R36, R10, RZ, 0x1c1f ;  /* 0x001c1fff0a247589 */ /* 0x000fe200000e0000 */
[----:B------:R-:W-:Y:S01]  /*ffe0*/  LOP3.LUT P0, RZ, R154, 0x3, RZ, 0xc0, !PT ;  /* 0x000000039aff7812 */ /* 0x000fe2000780c0ff */
[C---:B------:R-:W-:Y:S01]  /*fff0*/  VIADD R6, R14.reuse, 0x8 ;  /* 0x000000080e067836 */ /* 0x040fe20000000000 */
[----:B------:R-:W-:Y:S01]  /*10000*/  UIMAD UR8, UR7, UR10, URZ ;  /* 0x0000000a070872a4 */ /* 0x000fe2000f8e023f */
[----:B------:R-:W1:Y:S01]  /*10010*/  SHFL.IDX PT, R37, R11, RZ, 0x1c1f ;  /* 0x001c1fff0b257589 */ /* 0x000e6200000e0000 */
[-C--:B------:R-:W-:Y:S02]  /*10020*/  ISETP.GE.OR P2, PT, R14, R45.reuse, P0 ;  /* 0x0000002d0e00720c */ /* 0x080fe40000746670 */
[----:B------:R-:W-:Y:S01]  /*10030*/  ISETP.GE.OR P0, PT, R6, R45, P0 ;  /* 0x0000002d0600720c */ /* 0x000fe20000706670 */
[----:B------:R-:W-:Y:S01]  /*10040*/  SHFL.IDX PT, R38, R10, 0x1, 0x1c1f ;  /* 0x003c1f000a267f89 */ /* 0x000fe200000e0000 */
[----:B------:R-:W-:-:S02]  /*10050*/  IADD3 R7, P3, R4, 0x7800, RZ ;  /* 0x0000780004077810 */ /* 0x000fc40007f7e0ff */
[----:B------:R-:W-:Y:S01]  /*10060*/  LOP3.LUT R28, R29, 0x180, RZ, 0xc0, !PT ;  /* 0x000001801d1c7812 */ /* 0x000fe200078ec0ff */
[----:B------:R-:W2:Y:S01]  /*10070*/  SHFL.IDX PT, R39, R11, 0x1, 0x1c1f ;  /* 0x003c1f000b277f89 */ /* 0x000ea200000e0000 */
[----:B------:R-:W-:Y:S01]  /*10080*/  UIMAD.WIDE.U32 UR6, UR4, UR10, URZ ;  /* 0x0000000a040672a5 */ /* 0x000fe2000f8e003f */
[----:B------:R-:W-:Y:S01]  /*10090*/  LOP3.LUT R12, R13, 0x180, RZ, 0xc0, !PT ;  /* 0x000001800d0c7812 */ /* 0x000fe200078ec0ff */
[----:B------:R-:W-:Y:S01]  /*100a0*/  UIMAD UR8, UR4, UR11, UR8 ;  /* 0x0000000b040872a4 */ /* 0x000fe2000f8e0208 */
[----:B------:R-:W-:Y:S01]  /*100b0*/  LOP3.LUT R32, R33, 0x180, RZ, 0xc0, !PT ;  /* 0x0000018021207812 */ /* 0x000fe200078ec0ff */
[----:B------:R-:W-:Y:S01]  /*100c0*/  IMAD.X R25, RZ, RZ, R5, P3 ;  /* 0x000000ffff197224 */ /* 0x000fe200018e0605 */
[----:B------:R-:W-:Y:S01]  /*100d0*/  ULDC.64 UR10, c[0x0][0xae8] ;  /* 0x0002ba00000a7ab9 */ /* 0x000fe20000000a00 */
[----:B------:R-:W-:Y:S01]  /*100e0*/  SHF.R.U64 R9, R9, 0x3, RZ ;  /* 0x0000000309097819 */ /* 0x000fe200000012ff */
[----:B-1----:R-:W-:Y:S01]  /*100f0*/  @!P2 ST.E desc[UR50][R36.64], R2 ;  /* 0x000000022400a985 */ /* 0x002fe2000c101932 */
[----:B------:R-:W-:Y:S01]  /*10100*/  UIADD3 UR7, UR7, UR8, URZ ;  /* 0x0000000807077290 */ /* 0x000fe2000fffe03f */
[----:B------:R-:W-:Y:S01]  /*10110*/  LOP3.LUT R6, R7, 0x180, RZ, 0xc0, !PT ;  /* 0x0000018007067812 */ /* 0x000fe200078ec0ff */
[----:B------:R-:W-:Y:S01]  /*10120*/  UIMAD UR4, UR16, UR10, URZ ;  /* 0x0000000a100472a4 */ /* 0x000fe2000f8e023f */
[----:B------:R-:W-:-:S02]  /*10130*/  SHF.R.U64 R28, R28, 0x3, RZ ;  /* 0x000000031c1c7819 */ /* 0x000fc400000012ff */
[----:B------:R-:W-:Y:S01]  /*10140*/  SHF.R.U64 R12, R12, 0x3, RZ ;  /* 0x000000030c0c7819 */ /* 0x000fe200000012ff */
[----:B--2---:R1:W-:Y:S01]  /*10150*/  @!P0 ST.E desc[UR50][R38.64], R0 ;  /* 0x0000000026008985 */ /* 0x0043e2000c101932 */
[----:B------:R-:W-:Y:S01]  /*10160*/  UIMAD UR4, UR40, UR11, UR4 ;  /* 0x0000000b280472a4 */ /* 0x000fe2000f8e0204 */
[----:B------:R-:W-:Y:S01]  /*10170*/  SHF.R.U64 R32, R32, 0x3, RZ ;  /* 0x0000000320207819 */ /* 0x000fe200000012ff */
[----:B------:R-:W-:Y:S01]  /*10180*/  UIMAD.WIDE.U32 UR6, UR40, UR10, UR6 ;  /* 0x0000000a280672a5 */ /* 0x000fe2000f8e0006 */
[----:B------:R-:W-:Y:S01]  /*10190*/  LOP3.LUT R8, R9, R4, RZ, 0x3c, !PT ;  /* 0x0000000409087212 */ /* 0x000fe200078e3cff */
[----:B------:R-:W-:Y:S01]  /*101a0*/  ULDC.64 UR8, c[0x0][0xaf0] ;  /* 0x0002bc0000087ab9 */ /* 0x000fe20000000a00 */
[----:B------:R-:W-:Y:S02]  /*101b0*/  SHF.R.U64 R4, R6, 0x3, RZ ;  /* 0x0000000306047819 */ /* 0x000fe400000012ff */
[----:B------:R-:W-:Y:S02]  /*101c0*/  LOP3.LUT R28, R28, R29, RZ, 0x3c, !PT ;  /* 0x0000001d1c1c7212 */ /* 0x000fe400078e3cff */
[----:B------:R-:W-:Y:S01]  /*101d0*/  LOP3.LUT R12, R12, R13, RZ, 0x3c, !PT ;  /* 0x0000000d0c0c7212 */ /* 0x000fe200078e3cff */
[----:B-1----:R-:W1:Y:S01]  /*101e0*/  @P1 LDC R39, c[0x0][0xbf0] ;  /* 0x0002fc00ff271b82 */ /* 0x002e620000000800 */
[----:B------:R-:W-:Y:S01]  /*101f0*/  IMAD R0, R152, 0x60, R153 ;  /* 0x0000006098007824 */ /* 0x000fe200078e0299 */
[----:B------:R-:W-:Y:S01]  /*10200*/  UIADD3 UR7, UR7, UR4, URZ ;  /* 0x0000000407077290 */ /* 0x000fe2000fffe03f */
[----:B------:R-:W-:Y:S01]  /*10210*/  LOP3.LUT R32, R32, R33, RZ, 0x3c, !PT ;  /* 0x0000002120207212 */ /* 0x000fe200078e3cff */
[--C-:B------:R-:W-:Y:S01]  /*10220*/  IMAD.X R29, RZ, RZ, R5.reuse, P6 ;  /* 0x000000ffff1d7224 */ /* 0x100fe200030e0605 */
[----:B------:R-:W-:Y:S01]  /*10230*/  LOP3.LUT R24, R4, R7, RZ, 0x3c, !PT ;  /* 0x0000000704187212 */ /* 0x000fe200078e3cff */
[----:B------:R-:W-:Y:S01]  /*10240*/  VIADD R36, R0, UR42 ;  /* 0x0000002a00247c36 */ /* 0x000fe20008000000 */
[----:B------:R-:W-:Y:S01]  /*10250*/  UIMAD UR4, UR15, UR8, URZ ;  /* 0x000000080f0472a4 */ /* 0x000fe2000f8e023f */
[----:B------:R-:W-:-:S02]  /*10260*/  IMAD.X R13, RZ, RZ, R5, P5 ;  /* 0x000000ffff0d7224 */ /* 0x000fc400028e0605 */
[----:B0-----:R-:W-:Y:S01]  /*10270*/  @P1 IMAD.HI.U32 R0, R36, R41, RZ ;  /* 0x0000002924001227 */ /* 0x001fe200078e00ff */
[----:B------:R-:W-:Y:S01]  /*10280*/  UIMAD.WIDE.U32 UR6, UR14, UR8, UR6 ;  /* 0x000000080e0672a5 */ /* 0x000fe2000f8e0006 */
[----:B------:R-:W5:Y:S02]  /*10290*/  LD.E.128 R28, desc[UR50][R28.64] ;  /* 0x000000321c1c7980 */ /* 0x000f64000c101d00 */
[----:B------:R-:W-:Y:S01]  /*102a0*/  IMAD.MOV.U32 R37, RZ, RZ, R36 ;  /* 0x000000ffff257224 */ /* 0x000fe200078e0024 */
[----:B------:R-:W-:Y:S01]  /*102b0*/  UIMAD UR4, UR14, UR9, UR4 ;  /* 0x000000090e0472a4 */ /* 0x000fe2000f8e0204 */
[--C-:B------:R-:W-:Y:S01]  /*102c0*/  IMAD.X R33, RZ, RZ, R5.reuse, P4 ;  /* 0x000000ffff217224 */ /* 0x100fe200020e0605 */
[----:B------:R-:W5:Y:S01]  /*102d0*/  LD.E.128 R12, desc[UR50][R12.64] ;  /* 0x000000320c0c7980 */ /* 0x000f62000c101d00 */
[----:B------:R-:W-:Y:S01]  /*102e0*/  ULDC.64 UR8, c[0x0][0xae0] ;  /* 0x0002b80000087ab9 */ /* 0x000fe20000000a00 */
[----:B------:R-:W-:Y:S02]  /*102f0*/  IMAD.MOV.U32 R9, RZ, RZ, R5 ;  /* 0x000000ffff097224 */ /* 0x000fe400078e0005 */
[----:B------:R-:W5:Y:S01]  /*10300*/  LD.E.128 R24, desc[UR50][R24.64] ;  /* 0x0000003218187980 */ /* 0x000f62000c101d00 */
[----:B-1----:R-:W-:Y:S01]  /*10310*/  @P1 SHF.R.U32.HI R37, RZ, R39, R0 ;  /* 0x00000027ff251219 */ /* 0x002fe20000011600 */
[----:B------:R-:W-:-:S02]  /*10320*/  UIADD3 UR4, UR7, UR4, URZ ;  /* 0x0000000407047290 */ /* 0x000fc4000fffe03f */
[----:B------:R0:W5:Y:S01]  /*10330*/  LD.E.128 R4, desc[UR50][R20.64] ;  /* 0x0000003214047980 */ /* 0x000162000c101d00 */
[--C-:B------:R-:W-:Y:S01]  /*10340*/  SHF.R.S32.HI R0, RZ, 0x1f, R37.reuse ;  /* 0x0000001fff007819 */ /* 0x100fe20000011425 */
[----:B------:R-:W-:Y:S02]  /*10350*/  IMAD.MOV R2, RZ, RZ, -R37 ;  /* 0x000000ffff027224 */ /* 0x000fe400078e0a25 */
[----:B------:R-:W5:Y:S02]  /*10360*/  LD.E.128 R8, desc[UR50][R8.64] ;  /* 0x0000003208087980 */ /* 0x000f64000c101d00 */
[----:B------:R-:W-:Y:S02]  /*10370*/  IMAD R0, R0, UR8, RZ ;  /* 0x0000000800007c24 */ /* 0x000fe4000f8e02ff */
[----:B------:R-:W5:Y:S01]  /*10380*/  LD.E.128 R32, desc[UR50][R32.64] ;  /* 0x0000003220207980 */ /* 0x000f62000c101d00 */
[----:B------:R-:W-:Y:S02]  /*10390*/  IMAD R39, R43, R2, R36 ;  /* 0x000000022b277224 */ /* 0x000fe400078e0224 */
[----:B------:R-:W-:Y:S01]  /*103a0*/  IMAD R41, R37, UR9, R0 ;  /* 0x0000000925297c24 */ /* 0x000fe2000f8e0200 */
[----:B------:R-:W-:Y:S01]  /*103b0*/  @!PT LDS RZ, [RZ] ;  /* 0x00000000fffff984 */ /* 0x000fe20000000800 */
[----:B------:R-:W-:Y:S01]  /*103c0*/  @!PT LDS RZ, [RZ] ;  /* 0x00000000fffff984 */ /* 0x000fe20000000800 */
[----:B------:R-:W-:Y:S01]  /*103d0*/  @!PT LDS RZ, [RZ] ;  /* 0x00000000fffff984 */ /* 0x000fe20000000800 */
[----:B------:R-:W-:Y:S01]  /*103e0*/  @!PT LDS RZ, [RZ] ;  /* 0x00000000fffff984 */ /* 0x000fe20000000800 */
[----:B------:R1:W-:Y:S06]  /*103f0*/  MEMBAR.ALL.CTA ;  /* 0x0000000000007992 */ /* 0x0003ec0000008000 */
[----:B-1----:R-:W1:Y:S01]  /*10400*/  FENCE.VIEW.ASYNC.S ;  /* 0x00000000000073c6 */ /* 0x002e620000000000 */
        /* <DEDUP_REMOVED lines=18> */
[----:B-1----:R0:W1:Y:S01]  /*10530*/  SHFL.IDX PT, R20, R40, RZ, 0x1c1f ;  /* 0x001c1fff28147589 */ /* 0x00206200000e0000 */
        /* <DEDUP_REMOVED lines=10> */
[-C--:B-1----:R-:W-:Y:S02]  /*105e0*/  @!P1 LEA R36, P3, R22, R20.reuse, 0x1 ;  /* 0x0000001416249211 */ /* 0x082fe400078608ff */
[C---:B------:R-:W-:Y:S02]  /*105f0*/  @!P2 LEA R38, P4, R23.reuse, R20, 0x1 ;  /* 0x000000141726a211 */ /* 0x040fe400078808ff */
[----:B0-2---:R-:W-:Y:S01]  /*10600*/  @!P0 IMAD.WIDE R2, R18, 0x2, R20 ;  /* 0x0000000212028825 */ /* 0x005fe200078e0214 */
[-C--:B------:R-:W-:Y:S02]  /*10610*/  @!P1 LEA.HI.X R37, R22, R21.reuse, R44, 0x1, P3 ;  /* 0x0000001516259211 */ /* 0x080fe400018f0c2c */
[----:B------:R-:W-:Y:S02]  /*10620*/  @!P2 LEA.HI.X R39, R23, R21, R42, 0x1, P4 ;  /* 0x000000151727a211 */ /* 0x000fe400020f0c2a */
[----:B-----5:R3:W-:Y:S04]  /*10630*/  @!P0 ST.E.128 desc[UR50][R2.64], R8 ;  /* 0x0000000802008985 */ /* 0x0207e8000c101d32 */
[----:B------:R3:W-:Y:S04]  /*10640*/  @!P1 ST.E.128 desc[UR50][R36.64], R28 ;  /* 0x0000001c24009985 */ /* 0x0007e8000c101d32 */
[----:B------:R3:W-:Y:S02]  /*10650*/  @!P2 ST.E.128 desc[UR50][R38.64], R32 ;  /* 0x000000202600a985 */ /* 0x0007e4000c101d32 */
.L_x_978:
[----:B------:R-:W-:Y:S05]  /*10660*/  BSYNC B1 ;  /* 0x0000000000017941 */ /* 0x000fea0003800000 */
.L_x_977:
        /* <DEDUP_REMOVED lines=19> */
.L_x_975:
        /* <DEDUP_REMOVED lines=11> */
[----:B------:R-:W-:Y:S01]  /*10850*/  UISETP.NE.U32.AND UP1, UPT, UR6, URZ, UPT ;  /* 0x0000003f0600728c */ /* 0x000fe2000bf25070 */
[----:B------:R-:W-:Y:S02]  /*10860*/  IMAD.U32 R0, RZ, RZ, UR4 ;  /* 0x00000004ff007e24 */ /* 0x000fe4000f8e00ff */
[----:B------:R-:W2:Y:S01]  /*10870*/  @P2 LDG.E R6, desc[UR50][R2.64] ;  /* 0x0000003202062981 */ /* 0x000ea2000c1e1900 */
[----:B------:R-:W-:Y:S01]  /*10880*/  UISETP.NE.AND.EX UP1, UPT, UR7, URZ, UPT, UP1 ;  /* 0x0000003f0700728c */ /* 0x000fe2000bf25310 */
[----:B------:R-:W1:Y:S05]  /*10890*/  S2R R7, SR_TID.X ;  /* 0x0000000000077919 */ /* 0x000e6a0000002100 */
        /* <DEDUP_REMOVED lines=9> */
[----:B-1----:R-:W-:-:S10]  /*10930*/  VIADD R7, R7, 0xffffff80 ;  /* 0xffffff8007077836 */ /* 0x002fd40000000000 */
[----:B------:R-:W0:Y:S01]  /*10940*/  @P0 LDC R9, c[0x0][0xbec] ;  /* 0x0002fb00ff090b82 */ /* 0x000e220000000800 */
[----:B------:R-:W-:Y:S02]  /*10950*/  ISETP.GE.AND P1, PT, R7, 0xc0, PT ;  /* 0x000000c00700780c */ /* 0x000fe40003f26270 */
[----:B--2---:R-:W-:Y:S01]  /*10960*/  @P2 R2UR UR4, R6 ;  /* 0x00000000060422ca */ /* 0x004fe200000e0000 */
[----:B0--3--:R-:W-:-:S14]  /*10970*/  @P3 BRA `(.L_x_980) ;  /* 0x0000000000103947 */ /* 0x009fdc0003800000 */
[----:B------:R-:W-:Y:S05]  /*10980*/  @!P2 BRA `(.L_x_980) ;  /* 0x00000000000ca947 */ /* 0x000fea0003800000 */
[----:B------:R-:W2:Y:S04]  /*10990*/  LDG.E R5, desc[UR50][R2.64] ;  /* 0x0000003202057981 */ /* 0x000ea8000c1e1900 */
[----:B-----5:R-:W2:Y:S02]  /*109a0*/  LDG.E R0, desc[UR50][R2.64+0x4] ;  /* 0x0000043202007981 */ /* 0x020ea4000c1e1900 */
[----:B--2---:R-:W-:-:S07]  /*109b0*/  IMAD.IADD R0, R0, 0x1, -R5 ;  /* 0x0000000100007824 */ /* 0x004fce00078e0a05 */
.L_x_980:
[----:B------:R-:W-:Y:S01]  /*109c0*/  USHF.R.S32.HI UR6, URZ, 0x1f, UR41 ;  /* 0x0000001f3f067899 */ /* 0x000fe20008011429 */
[----:B------:R-:W-:Y:S01]  /*109d0*/  BSSY B1, `(.L_x_981) ;  /* 0x000002e000017945 */ /* 0x000fe20003800000 */
[----:B------:R-:W-:Y:S02]  /*109e0*/  USHF.R.S32.HI UR9, URZ, 0x1f, UR4 ;  /* 0x0000001f3f097899 */ /* 0x000fe40008011404 */
[----:B------:R-:W-:Y:S02]  /*109f0*/  USEL UR11, UR41, URZ, !UP0 ;  /* 0x0000003f290b7287 */ /* 0x000fe4000c000000 */
[----:B------:R-:W-:Y:S01]  /*10a00*/  USEL UR12, UR6, URZ, !UP0 ;  /* 0x0000003f060c7287 */ /* 0x000fe2000c000000 */
[----:B------:R-:W-:Y:S11]  /*10a10*/  @P1 BRA `(.L_x_982) ;  /* 0x0000000000a41947 */ /* 0x000ff60003800000 */
[----:B------:R-:W0:Y:S01]  /*10a20*/  S2R R3, SR_TID.X ;  /* 0x0000000000037919 */ /* 0x000e220000002100 */
[----:B------:R-:W1:Y:S01]  /*10a30*/  LDC R7, c[0x0][0xbe8] ;  /* 0x0002fa00ff077b82 */ /* 0x000e620000000800 */
[----:B------:R-:W-:Y:S02]  /*10a40*/  IMAD.U32 R4, RZ, RZ, UR42 ;  /* 0x0000002aff047e24 */ /* 0x000fe4000f8e00ff */
[----:B-1---5:R-:W-:-:S03]  /*10a50*/  IMAD R2, R0, R7, RZ ;  /* 0x0000000700027224 */ /* 0x022fc600078e02ff */
[----:B0-----:R-:W-:-:S04]  /*10a60*/  IADD3 R4, R4, -0x80, R3 ;  /* 0xffffff8004047810 */ /* 0x001fc80007ffe003 */
        /* <DEDUP_REMOVED lines=36> */
.L_x_982:
[----:B------:R-:W-:Y:S05]  /*10cb0*/  BSYNC B1 ;  /* 0x0000000000017941 */ /* 0x000fea0003800000 */
.L_x_981:
[----:B0-----:R-:W0:Y:S01]  /*10cc0*/  @P0 LDC R3, c[0x0][0xbf0] ;  /* 0x0002fc00ff030b82 */ /* 0x001e220000000800 */
[----:B------:R-:W-:Y:S01]  /*10cd0*/  ULDC.64 UR14, c[0x0][0xaa0] ;  /* 0x0002a800000e7ab9 */ /* 0x000fe20000000a00 */
[----:B------:R-:W-:Y:S01]  /*10ce0*/  IMAD R2, R152, 0x60, R153 ;  /* 0x0000006098027824 */ /* 0x000fe200078e0299 */
[----:B------:R-:W-:Y:S01]  /*10cf0*/  UIMAD UR8, UR9, UR14, URZ ;  /* 0x0000000e090872a4 */ /* 0x000fe2000f8e023f */
[----:B------:R-:W-:Y:S01]  /*10d00*/  BSSY B1, `(.L_x_983) ;  /* 0x000003a000017945 */ /* 0x000fe20003800000 */
[----:B------:R-:W-:Y:S01]  /*10d10*/  UIMAD.WIDE.U32 UR6, UR4, UR14, URZ ;  /* 0x0000000e040672a5 */ /* 0x000fe2000f8e003f */
[----:B------:R-:W-:Y:S01]  /*10d20*/  VIADD R4, R2, UR42 ;  /* 0x0000002a02047c36 */ /* 0x000fe20008000000 */
[----:B------:R-:W-:Y:S01]  /*10d30*/  UIMAD UR8, UR4, UR15, UR8 ;  /* 0x0000000f040872a4 */ /* 0x000fe2000f8e0208 */
[----:B------:R-:W-:Y:S02]  /*10d40*/  SHF.R.S32.HI R10, RZ, 0x1f, R23 ;  /* 0x0000001fff0a7819 */ /* 0x000fe40000011417 */
[----:B------:R-:W-:Y:S01]  /*10d50*/  ULDC.64 UR14, c[0x0][0xae8] ;  /* 0x0002ba00000e7ab9 */ /* 0x000fe20000000a00 */
[----:B------:R-:W-:Y:S01]  /*10d60*/  UIADD3 UR7, UR7, UR8, URZ ;  /* 0x0000000807077290 */ /* 0x000fe2000fffe03f */
[----:B------:R-:W-:Y:S01]  /*10d70*/  @P0 IMAD.HI.U32 R2, R4, R9, RZ ;  /* 0x0000000904020227 */ /* 0x000fe200078e00ff */
[----:B------:R-:W-:Y:S01]  /*10d80*/  UIMAD UR4, UR10, UR14, URZ ;  /* 0x0000000e0a0472a4 */ /* 0x000fe2000f8e023f */
[----:B------:R-:W-:Y:S01]  /*10d90*/  SHF.R.S32.HI R14, RZ, 0x1f, R22 ;  /* 0x0000001fff0e7819 */ /* 0x000fe20000011416 */
        /* <DEDUP_REMOVED lines=17> */
[----:B------:R-:W-:Y:S01]  /*10eb0*/  SHF.R.S32.HI R4, RZ, 0x1f, R7 ;  /* 0x0000001fff047819 */ /* 0x000fe20000011407 */
[----:B------:R-:W-:Y:S01]  /*10ec0*/  IMAD.U32 R3, RZ, RZ, UR4 ;  /* 0x00000004ff037e24 */ /* 0x000fe2000f8e00ff */
[----:B------:R-:W-:Y:S01]  /*10ed0*/  ULDC.64 UR6, c[0x0][0xad8] ;  /* 0x0002b60000067ab9 */ /* 0x000fe20000000a00 */
[----:B------:R-:W-:-:S02]  /*10ee0*/  IMAD R9, R5, UR9, R6 ;  /* 0x0000000905097c24 */ /* 0x000fc4000f8e0206 */
[----:B------:R-:W-:-:S04]  /*10ef0*/  IMAD.WIDE.U32 R2, R5, UR8, R2 ;  /* 0x0000000805027c25 */ /* 0x000fc8000f8e0002 */
[----:B------:R-:W-:Y:S02]  /*10f00*/  IMAD R4, R4, UR6, RZ ;  /* 0x0000000604047c24 */ /* 0x000fe4000f8e02ff */
[----:B------:R-:W-:Y:S02]  /*10f10*/  IMAD.IADD R3, R3, 0x1, R9 ;  /* 0x0000000103037824 */ /* 0x000fe400078e0209 */
[----:B-----5:R-:W-:Y:S02]  /*10f20*/  IMAD R11, R0, R11, RZ ;  /* 0x0000000b000b7224 */ /* 0x020fe400078e02ff */
[----:B------:R-:W-:Y:S02]  /*10f30*/  VIADD R0, R153, UR42 ;  /* 0x0000002a99007c36 */ /* 0x000fe40008000000 */
[C---:B------:R-:W-:Y:S02]  /*10f40*/  IMAD R5, R7.reuse, UR7, R4 ;  /* 0x0000000707057c24 */ /* 0x040fe4000f8e0204 */
[----:B------:R-:W-:Y:S01]  /*10f50*/  IMAD.WIDE.U32 R2, R7, UR6, R2 ;  /* 0x0000000607027c25 */ /* 0x000fe2000f8e0002 */
[----:B------:R-:W-:Y:S01]  /*10f60*/  ISETP.GE.AND P0, PT, R0, R11, PT ;  /* 0x0000000b0000720c */ /* 0x000fe20003f06270 */
[----:B------:R-:W-:-:S02]  /*10f70*/  ULDC.64 UR6, c[0x0][0xa80] ;  /* 0x0002a00000067ab9 */ /* 0x000fc40000000a00 */
        /* <DEDUP_REMOVED lines=10> */
[-C--:B-1----:R-:W-:Y:S02]  /*11020*/  @!P3 LEA R8, P0, R22, R2.reuse, 0x1 ;  /* 0x000000021608b211 */ /* 0x082fe400078008ff */
[C---:B------:R-:W-:Y:S02]  /*11030*/  @!P4 LEA R12, P1, R23.reuse, R2, 0x1 ;  /* 0x00000002170cc211 */ /* 0x040fe400078208ff */
[----:B--2---:R-:W-:Y:S01]  /*11040*/  @!P2 IMAD.WIDE R6, R18, 0x2, R2 ;  /* 0x000000021206a825 */ /* 0x004fe200078e0202 */
[-C--:B------:R-:W-:Y:S02]  /*11050*/  @!P3 LEA.HI.X R9, R22, R3.reuse, R14, 0x1, P0 ;  /* 0x000000031609b211 */ /* 0x080fe400000f0c0e */
[----:B------:R-:W-:Y:S02]  /*11060*/  @!P4 LEA.HI.X R13, R23, R3, R10, 0x1, P1 ;  /* 0x00000003170dc211 */ /* 0x000fe400008f0c0a */
[----:B------:R3:W-:Y:S04]  /*11070*/  @!P2 ST.E.128 desc[UR50][R6.64], RZ ;  /* 0x000000ff0600a985 */ /* 0x0007e8000c101d32 */
[----:B------:R3:W-:Y:S04]  /*11080*/  @!P3 ST.E.128 desc[UR50][R8.64], RZ ;  /* 0x000000ff0800b985 */ /* 0x0007e8000c101d32 */
[----:B------:R3:W-:Y:S02]  /*11090*/  @!P4 ST.E.128 desc[UR50][R12.64], RZ ;  /* 0x000000ff0c00c985 */ /* 0x0007e4000c101d32 */
.L_x_984:
[----:B------:R-:W-:Y:S05]  /*110a0*/  BSYNC B1 ;  /* 0x0000000000017941 */ /* 0x000fea0003800000 */
.L_x_983:
        /* <DEDUP_REMOVED lines=9> */
[-C--:B-1-3--:R-:W-:Y:S02]  /*11140*/  @!P3 LEA R6, P0, R22, R2.reuse, 0x1 ;  /* 0x000000021606b211 */ /* 0x08afe400078008ff */
[C---:B------:R-:W-:Y:S02]  /*11150*/  @!P4 LEA R8, P1, R23.reuse, R2, 0x1 ;  /* 0x000000021708c211 */ /* 0x040fe400078208ff */
[----:B0---4-:R-:W-:Y:S01]  /*11160*/  @!P2 IMAD.WIDE R4, R18, 0x2, R2 ;  /* 0x000000021204a825 */ /* 0x011fe200078e0202 */
[-C--:B------:R-:W-:Y:S02]  /*11170*/  @!P3 LEA.HI.X R7, R22, R3.reuse, R14, 0x1, P0 ;  /* 0x000000031607b211 */ /* 0x080fe400000f0c0e */
[----:B------:R-:W-:Y:S02]  /*11180*/  @!P4 LEA.HI.X R9, R23, R3, R10, 0x1, P1 ;  /* 0x000000031709c211 */ /* 0x000fe400008f0c0a */
[----:B------:R0:W-:Y:S04]  /*11190*/  @!P2 ST.E.128 desc[UR50][R4.64], RZ ;  /* 0x000000ff0400a985 */ /* 0x0001e8000c101d32 */
[----:B------:R0:W-:Y:S04]  /*111a0*/  @!P3 ST.E.128 desc[UR50][R6.64], RZ ;  /* 0x000000ff0600b985 */ /* 0x0001e8000c101d32 */
[----:B------:R0:W-:Y:S02]  /*111b0*/  @!P4 ST.E.128 desc[UR50][R8.64], RZ ;  /* 0x000000ff0800c985 */ /* 0x0001e4000c101d32 */
.L_x_979:
[----:B------:R-:W-:Y:S05]  /*111c0*/  BSYNC B0 ;  /* 0x0000000000007941 */ /* 0x000fea0003800000 */
.L_x_974:
[----:B------:R-:W-:Y:S02]  /*111d0*/  ULDC UR4, c[0x0][0xc3c] ;  /* 0x00030f0000047ab9 */ /* 0x000fe40000000800 */
[----:B------:R-:W-:-:S06]  /*111e0*/  UISETP.GE.AND UP0, UPT, UR47, UR4, UPT ;  /* 0x000000042f00728c */ /* 0x000fcc000bf06270 */
[----:B------:R-:W-:-:S13]  /*111f0*/  PLOP3.LUT P0, PT, PT, PT, UP0, 0x80, 0x0 ;  /* 0x000000000000781c */ /* 0x000fda0003f0f008 */
[----:B------:R-:W-:Y:S05]  /*11200*/  @!P0 BRA `(.L_x_985) ;  /* 0xfffffef800ec8947 */ /* 0x000fea000383ffff */
[----:B------:R-:W-:Y:S05]  /*11210*/  EXIT ;  /* 0x000000000000794d */ /* 0x000fea0003800000 */
.L_x_888:
        /* <DEDUP_REMOVED lines=18> */
.L_x_986:
        /* <DEDUP_REMOVED lines=41> */
.L_x_992:
        /* <DEDUP_REMOVED lines=14> */
.L_x_991:
[----:B------:R-:W-:Y:S05]  /*116b0*/  BSYNC B0 ;  /* 0x0000000000007941 */ /* 0x000fea0003800000 */
.L_x_990:
        /* <DEDUP_REMOVED lines=21> */
.L_x_988:
[----:B------:R-:W-:Y:S01]  /*11810*/  IMAD.IADD R14, R6, 0x1, -R3 ;  /* 0x00000001060e7824 */ /* 0x000fe200078e0a03 */
[----:B------:R-:W-:-:S03]  /*11820*/  ULDC.64 UR4, c[0x0][0xc90] ;  /* 0x0003240000047ab9 */ /* 0x000fc60000000a00 */
[----:B------:R-:W-:-:S05]  /*11830*/  IMAD R2, R10, R9, R14 ;  /* 0x000000090a027224 */ /* 0x000fca00078e020e */
[----:B------:R-:W-:-:S13]  /*11840*/  ISETP.GT.AND P0, PT, R2, R7, PT ;  /* 0x000000070200720c */ /* 0x000fda0003f04270 */
[----:B------:R-:W-:Y:S02]  /*11850*/  VOTEU.ANY UR7, UPT, !P0 ;  /* 0x0000000000077886 */ /* 0x000fe400040e0100 */
[----:B------:R-:W-:-:S04]  /*11860*/  UPOPC UR6, UR7 ;  /* 0x00000007000672bf */ /* 0x000fc80008000000 */
[----:B------:R-:W-:-:S04]  /*11870*/  UIADD3 UR44, UR6, UR44, URZ ;  /* 0x0000002c062c7290 */ /* 0x000fc8000fffe03f */
[----:B------:R-:W-:-:S06]  /*11880*/  UIMAD.WIDE UR4, UR44, 0x4, UR4 ;  /* 0x000000042c0478a5 */ /* 0x000fcc000f8e0204 */
[----:B------:R-:W-:Y:S02]  /*11890*/  IMAD.U32 R2, RZ, RZ, UR4 ;  /* 0x00000004ff027e24 */ /* 0x000fe4000f8e00ff */
[----:B------:R-:W-:-:S05]  /*118a0*/  IMAD.U32 R3, RZ, RZ, UR5 ;  /* 0x00000005ff037e24 */ /* 0x000fca000f8e00ff */
[----:B------:R-:W2:Y:S01]  /*118b0*/  LDG.E R8, desc[UR50][R2.64] ;  /* 0x0000003202087981 */ /* 0x000ea2000c1e1900 */
[----:B------:R-:W-:Y:S01]  /*118c0*/  IMAD.U32 R15, RZ, RZ, UR6 ;  /* 0x00000006ff0f7e24 */ /* 0x000fe2000f8e00ff */
[----:B------:R-:W-:-:S04]  /*118d0*/  ISETP.NE.AND P0, PT, RZ, UR7, PT ;  /* 0x00000007ff007c0c */ /* 0x000fc8000bf05270 */
[----:B------:R-:W2:Y:S02]  /*118e0*/  SHFL.IDX PT, R4, R4, R15, 0x1f ;  /* 0x00001f0f04047589 */ /* 0x000ea400000e0000 */
[----:B--2---:R-:W-:-:S05]  /*118f0*/  IMAD R6, R4, R8, RZ ;  /* 0x0000000804067224 */ /* 0x004fca00078e02ff */
[----:B------:R-:W-:-:S04]  /*11900*/  IABS R11, R6 ;  /* 0x00000006000b7213 */ /* 0x000fc80000000000 */
[----:B------:R-:W0:Y:S08]  /*11910*/  I2F.RP R12, R11 ;  /* 0x0000000b000c7306 */ /* 0x000e300000209400 */
[----:B0-----:R-:W0:Y:S02]  /*11920*/  MUFU.RCP R12, R12 ;  /* 0x0000000c000c7308 */ /* 0x001e240000001000 */
[----:B0-----:R-:W-:-:S06]  /*11930*/  VIADD R13, R12, 0xffffffe ;  /* 0x0ffffffe0c0d7836 */ /* 0x001fcc0000000000 */
[----:B------:R-:W0:Y:S02]  /*11940*/  F2I.FTZ.U32.TRUNC.NTZ R3, R13 ;  /* 0x0000000d00037305 */ /* 0x000e24000021f000 */
[----:B0-----:R-:W-:Y:S01]  /*11950*/  IMAD.MOV R16, RZ, RZ, -R3 ;  /* 0x000000ffff107224 */ /* 0x001fe200078e0a03 */
[----:B------:R-:W-:Y:S06]  /*11960*/  @!P0 BRA `(.L_x_993) ;  /* 0x00000000000c8947 */ /* 0x000fec0003800000 */
[----:B------:R-:W-:-:S06]  /*11970*/  UIADD3 UR4, UR6, -0x1, URZ ;  /* 0xffffffff06047890 */ /* 0x000fcc000fffe03f */
[----:B------:R-:W-:-:S05]  /*11980*/  IMAD.U32 R13, RZ, RZ, UR4 ;  /* 0x00000004ff0d7e24 */ /* 0x000fca000f8e00ff */
[----:B------:R0:W1:Y:S02]  /*11990*/  SHFL.IDX PT, R24, R10, R13, 0x1f ;  /* 0x00001f0d0a187589 */ /* 0x00006400000e0000 */
.L_x_993:
[----:B-1----:R-:W-:Y:S01]  /*119a0*/  IMAD R24, R24, R9, R14 ;  /* 0x0000000918187224 */ /* 0x002fe200078e020e */
[----:B0-----:R-:W-:Y:S01]  /*119b0*/  IABS R10, R6 ;  /* 0x00000006000a7213 */ /* 0x001fe20000000000 */
[----:B------:R-:W-:Y:S02]  /*119c0*/  IMAD R13, R16, R11, RZ ;  /* 0x0000000b100d7224 */ /* 0x000fe400078e02ff */
[----:B------:R-:W-:Y:S02]  /*119d0*/  IMAD.IADD R7, R7, 0x1, -R24 ;  /* 0x0000000107077824 */ /* 0x000fe400078e0a18 */
[----:B------:R-:W-:Y:S02]  /*119e0*/  IMAD.MOV.U32 R2, RZ, RZ, RZ ;  /* 0x000000ffff027224 */ /* 0x000fe400078e00ff */
[----:B------:R-:W-:Y:S02]  /*119f0*/  IMAD.MOV R10, RZ, RZ, -R10 ;  /* 0x000000ffff0a7224 */ /* 0x000fe400078e0a0a */
        /* <DEDUP_REMOVED lines=14> */
[----:B------:R-:W-:Y:S02]  /*11ae0*/  IMAD R10, R8, R2, RZ ;  /* 0x00000002080a7224 */ /* 0x000fe400078e02ff */
[----:B------:R-:W-:Y:S02]  /*11af0*/  IMAD.MOV R2, RZ, RZ, -R2 ;  /* 0x000000ffff027224 */ /* 0x000fe400078e0a02 */
[----:B------:R-:W-:Y:S02]  /*11b00*/  IMAD.MOV R3, RZ, RZ, -R10 ;  /* 0x000000ffff037224 */ /* 0x000fe400078e0a0a */
[----:B------:R-:W-:Y:S02]  /*11b10*/  IMAD R13, R6, R2, R7 ;  /* 0x00000002060d7224 */ /* 0x000fe400078e0207 */
[----:B------:R-:W-:Y:S01]  /*11b20*/  IMAD.MOV.U32 R2, RZ, RZ, RZ ;  /* 0x000000ffff027224 */ /* 0x000fe200078e00ff */
[----:B------:R-:W-:Y:S02]  /*11b30*/  VIADDMNMX R8, R3, R9, R8, PT ;  /* 0x0000000903087246 */ /* 0x000fe40003800108 */
[----:B------:R-:W-:-:S02]  /*11b40*/  IABS R6, R13 ;  /* 0x0000000d00067213 */ /* 0x000fc40000000000 */
[----:B------:R-:W-:-:S04]  /*11b50*/  IABS R9, R8 ;  /* 0x0000000800097213 */ /* 0x000fc80000000000 */
[----:B------:R-:W0:Y:S08]  /*11b60*/  I2F.RP R11, R9 ;  /* 0x00000009000b7306 */ /* 0x000e300000209400 */
[----:B0-----:R-:W0:Y:S02]  /*11b70*/  MUFU.RCP R11, R11 ;  /* 0x0000000b000b7308 */ /* 0x001e240000001000 */
[----:B0-----:R-:W-:-:S06]  /*11b80*/  VIADD R3, R11, 0xffffffe ;  /* 0x0ffffffe0b037836 */ /* 0x001fcc0000000000 */
[----:B------:R-:W0:Y:S02]  /*11b90*/  F2I.FTZ.U32.TRUNC.NTZ R3, R3 ;  /* 0x0000000300037305 */ /* 0x000e24000021f000 */
[----:B0-----:R-:W-:-:S04]  /*11ba0*/  IMAD.MOV R12, RZ, RZ, -R3 ;  /* 0x000000ffff0c7224 */ /* 0x001fc800078e0a03 */
[----:B------:R-:W-:Y:S01]  /*11bb0*/  IMAD R7, R12, R9, RZ ;  /* 0x000000090c077224 */ /* 0x000fe200078e02ff */
[----:B------:R-:W-:-:S03]  /*11bc0*/  IABS R12, R8 ;  /* 0x00000008000c7213 */ /* 0x000fc60000000000 */
[----:B------:R-:W-:Y:S01]  /*11bd0*/  IMAD.HI.U32 R2, R3, R7, R2 ;  /* 0x0000000703027227 */ /* 0x000fe200078e0002 */
[----:B------:R-:W-:-:S03]  /*11be0*/  LOP3.LUT R3, R13, R8, RZ, 0x3c, !PT ;  /* 0x000000080d037212 */ /* 0x000fc600078e3cff */
[----:B------:R-:W-:Y:S01]  /*11bf0*/  IMAD.MOV.U32 R7, RZ, RZ, R6 ;  /* 0x000000ffff077224 */ /* 0x000fe200078e0006 */
[----:B------:R-:W-:Y:S01]  /*11c00*/  ISETP.GE.AND P2, PT, R3, RZ, PT ;  /* 0x000000ff0300720c */ /* 0x000fe20003f46270 */
[----:B------:R-:W-:Y:S02]  /*11c10*/  IMAD.MOV R6, RZ, RZ, -R12 ;  /* 0x000000ffff067224 */ /* 0x000fe400078e0a0c */
[----:B------:R-:W-:-:S04]  /*11c20*/  IMAD.HI.U32 R2, R2, R7, RZ ;  /* 0x0000000702027227 */ /* 0x000fc800078e00ff */
[----:B------:R-:W-:Y:S02]  /*11c30*/  IMAD R6, R2, R6, R7 ;  /* 0x0000000602067224 */ /* 0x000fe400078e0207 */
[----:B------:R-:W-:-:S03]  /*11c40*/  IMAD.IADD R3, R13, 0x1, R10 ;  /* 0x000000010d037824 */ /* 0x000fc600078e020a */
[----:B------:R-:W-:-:S13]  /*11c50*/  ISETP.GT.U32.AND P1, PT, R9, R6, PT ;  /* 0x000000060900720c */ /* 0x000fda0003f24070 */
[----:B------:R-:W-:Y:S02]  /*11c60*/  @!P1 IMAD.IADD R6, R6, 0x1, -R9 ;  /* 0x0000000106069824 */ /* 0x000fe400078e0a09 */
[----:B------:R-:W-:Y:S01]  /*11c70*/  @!P1 VIADD R2, R2, 0x1 ;  /* 0x0000000102029836 */ /* 0x000fe20000000000 */
[----:B------:R-:W-:Y:S02]  /*11c80*/  ISETP.NE.AND P1, PT, R8, RZ, PT ;  /* 0x000000ff0800720c */ /* 0x000fe40003f25270 */
[----:B------:R-:W-:Y:S01]  /*11c90*/  ISETP.GE.U32.AND P0, PT, R6, R9, PT ;  /* 0x000000090600720c */ /* 0x000fe20003f06070 */
[----:B------:R-:W-:-:S12]  /*11ca0*/  IMAD.MOV R6, RZ, RZ, -R8 ;  /* 0x000000ffff067224 */ /* 0x000fd800078e0a08 */
[----:B------:R-:W-:-:S04]  /*11cb0*/  @P0 VIADD R2, R2, 0x1 ;  /* 0x0000000102020836 */ /* 0x000fc80000000000 */
[----:B------:R-:W-:Y:S01]  /*11cc0*/  @!P2 IMAD.MOV R2, RZ, RZ, -R2 ;  /* 0x000000ffff02a224 */ /* 0x000fe200078e0a02 */
[----:B------:R-:W-:-:S04]  /*11cd0*/  @!P1 LOP3.LUT R2, RZ, R8, RZ, 0x33, !PT ;  /* 0x00000008ff029212 */ /* 0x000fc800078e33ff */
[----:B------:R-:W-:Y:S01]  /*11ce0*/  LOP3.LUT R25, RZ, R2, RZ, 0x33, !PT ;  /* 0x00000002ff197212 */ /* 0x000fe200078e33ff */
[----:B------:R-:W-:-:S04]  /*11cf0*/  IMAD R3, R2, R6, R3 ;  /* 0x0000000602037224 */ /* 0x000fc800078e0203 */
[----:B------:R-:W-:Y:S01]  /*11d00*/  IMAD.IADD R25, R4, 0x1, R25 ;  /* 0x0000000104197824 */ /* 0x000fe200078e0219 */
[----:B------:R-:W-:Y:S01]  /*11d10*/  R2UR UR36, R3 ;  /* 0x00000000032472ca */ /* 0x000fe200000e0000 */
[----:B------:R-:W-:-:S14]  /*11d20*/  BRA `(.L_x_994) ;  /* 0x00000000000c7947 */ /* 0x000fdc0003800000 */
.L_x_989:
[----:B------:R-:W-:Y:S01]  /*11d30*/  IMAD.MOV.U32 R24, RZ, RZ, R7 ;  /* 0x000000ffff187224 */ /* 0x000fe200078e0007 */
[----:B------:R-:W-:Y:S01]  /*11d40*/  UMOV UR36, URZ ;  /* 0x0000003f00247c82 */ /* 0x000fe20008000000 */
[----:B------:R-:W-:-:S07]  /*11d50*/  IMAD.MOV.U32 R25, RZ, RZ, RZ ;  /* 0x000000ffff197224 */ /* 0x000fce00078e00ff */
.L_x_994:
[----:B------:R-:W-:Y:S01]  /*11d60*/  ISETP.NE.AND P0, PT, R5, RZ, PT ;  /* 0x000000ff0500720c */ /* 0x000fe20003f05270 */
[----:B------:R-:W-:Y:S02]  /*11d70*/  IMAD.U32 R6, RZ, RZ, UR36 ;  /* 0x00000024ff067e24 */ /* 0x000fe4000f8e00ff */
[----:B------:R-:W-:Y:S02]  /*11d80*/  IMAD.U32 R7, RZ, RZ, UR44 ;  /* 0x0000002cff077e24 */ /* 0x000fe4000f8e00ff */
[----:B------:R-:W-:Y:S02]  /*11d90*/  IMAD.MOV.U32 R4, RZ, RZ, R24 ;  /* 0x000000ffff047224 */ /* 0x000fe400078e0018 */
[----:B------:R-:W-:-:S06]  /*11da0*/  IMAD.MOV.U32 R5, RZ, RZ, R25 ;  /* 0x000000ffff057224 */ /* 0x000fcc00078e0019 */
[----:B------:R-:W0:Y:S01]  /*11db0*/  @!P0 S2R R3, SR_CgaCtaId ;  /* 0x0000000000038919 */ /* 0x000e220000008800 */
[----:B------:R-:W-:-:S04]  /*11dc0*/  @!P0 MOV R2, 0x400 ;  /* 0x0000040000028802 */ /* 0x000fc80000000f00 */
[----:B0-----:R-:W-:-:S05]  /*11dd0*/  @!P0 LEA R2, R3, R2, 0x18 ;  /* 0x0000000203028211 */ /* 0x001fca00078ec0ff */
[----:B------:R0:W-:Y:S01]  /*11de0*/  @!P0 STS.128 [R2+0x19cd0], R4 ;  /* 0x019cd00402008388 */ /* 0x0001e20000000c00 */
[----:B------:R-:W-:Y:S06]  /*11df0*/  BAR.ARV 0x5, 0x200 ;  /* 0x0148000000007b1d */ /* 0x000fec0000002000 */
.L_x_987:
        /* <DEDUP_REMOVED lines=22> */
[----:B0-----:R-:W-:Y:S01]  /*11f60*/  SHF.R.U32.HI R4, RZ, 0x1, R12 ;  /* 0x00000001ff047819 */ /* 0x001fe2000001160c */
[C---:B------:R-:W-:Y:S01]  /*11f70*/  IMAD.SHL.U32 R2, R12.reuse, 0x10, RZ ;  /* 0x000000100c027824 */ /* 0x040fe200078e00ff */
        /* <DEDUP_REMOVED lines=34> */
.L_x_1074:
[----:B------:R-:W-:Y:S01]  /*121a0*/  ULDC.64 UR4, c[0x0][0xa08] ;  /* 0x0002820000047ab9 */ /* 0x000fe20000000a00 */
[----:B------:R-:W-:Y:S01]  /*121b0*/  ULDC.64 UR6, c[0x0][0xa18] ;  /* 0x0002860000067ab9 */ /* 0x000fe20000000a00 */
[----:B------:R-:W-:Y:S01]  /*121c0*/  ISETP.NE.U32.AND P0, PT, RZ, UR4, PT ;  /* 0x00000004ff007c0c */ /* 0x000fe2000bf05070 */
[----:B------:R-:W-:Y:S01]  /*121d0*/  UISETP.NE.U32.AND UP0, UPT, UR6, URZ, UPT ;  /* 0x0000003f0600728c */ /* 0x000fe2000bf05070 */
[----:B------:R-:W-:Y:S01]  /*121e0*/  IMAD.MOV.U32 R27, RZ, RZ, RZ ;  /* 0x000000ffff1b7224 */ /* 0x000fe200078e00ff */
[----:B------:R-:W-:Y:S01]  /*121f0*/  ULDC.64 UR10, c[0x0][0xa08] ;  /* 0x00028200000a7ab9 */ /* 0x000fe20000000a00 */
[----:B------:R-:W-:Y:S01]  /*12200*/  ISETP.NE.AND.EX P0, PT, RZ, UR5, PT, P0 ;  /* 0x00000005ff007c0c */ /* 0x000fe2000bf05300 */
[----:B------:R-:W-:Y:S01]  /*12210*/  ULDC.64 UR4, c[0x0][0xa00] ;  /* 0x0002800000047ab9 */ /* 0x000fe20000000a00 */
[----:B------:R-:W-:Y:S01]  /*12220*/  UISETP.NE.AND.EX UP1, UPT, UR7, URZ, UPT, UP0 ;  /* 0x0000003f0700728c */ /* 0x000fe2000bf25300 */
[----:B------:R-:W-:Y:S01]  /*12230*/  ISETP.NE.U32.AND P1, PT, RZ, UR4, PT ;  /* 0x00000004ff007c0c */ /* 0x000fe2000bf25070 */
[----:B------:R-:W-:Y:S01]  /*12240*/  UIMAD.WIDE UR10, UR44, 0x4, UR10 ;  /* 0x000000042c0a78a5 */ /* 0x000fe2000f8e020a */
[----:B------:R-:W-:-:S02]  /*12250*/  ULDC.64 UR8, c[0x0][0xa00] ;  /* 0x0002800000087ab9 */ /* 0x000fc40000000a00 */
[----:B------:R-:W-:Y:S01]  /*12260*/  ISETP.NE.AND.EX P1, PT, RZ, UR5, PT, P1 ;  /* 0x00000005ff007c0c */ /* 0x000fe2000bf25310 */
[----:B------:R-:W-:Y:S02]  /*12270*/  UIMAD.WIDE UR8, UR44, 0x4, UR8 ;  /* 0x000000042c0878a5 */ /* 0x000fe4000f8e0208 */
[----:B0-----:R-:W-:Y:S01]  /*12280*/  IMAD.U32 R2, RZ, RZ, UR10 ;  /* 0x0000000aff027e24 */ /* 0x001fe2000f8e00ff */
[----:B------:R-:W-:Y:S01]  /*12290*/  PLOP3.LUT P3, PT, PT, PT, UP1, 0x80, 0x0 ;  /* 0x000000000000781c */ /* 0x000fe20003f6f018 */
[----:B------:R-:W-:Y:S01]  /*122a0*/  IMAD.U32 R3, RZ, RZ, UR11 ;  /* 0x0000000bff037e24 */ /* 0x000fe2000f8e00ff */
[----:B------:R-:W-:Y:S01]  /*122b0*/  @UP1 ULDC.64 UR6, c[0x0][0xa18] ;  /* 0x0002860000061ab9 */ /* 0x000fe20000000a00 */
[----:B------:R-:W-:Y:S01]  /*122c0*/  ULDC.64 UR4, c[0x0][0xa28] ;  /* 0x00028a0000047ab9 */ /* 0x000fe20000000a00 */
[----:B------:R-:W-:Y:S02]  /*122d0*/  @UP1 UIMAD.WIDE UR6, UR44, 0x4, UR6 ;  /* 0x000000042c0618a5 */ /* 0x000fe4000f8e0206 */
[----:B------:R0:W5:Y:S01]  /*122e0*/  @P0 LDG.E R27, desc[UR50][R2.64] ;  /* 0x00000032021b0981 */ /* 0x000162000c1e1900 */
[----:B------:R-:W-:-:S04]  /*122f0*/  UISETP.NE.U32.AND UP0, UPT, UR4, URZ, UPT ;  /* 0x0000003f0400728c */ /* 0x000fc8000bf05070 */
[----:B------:R-:W-:Y:S01]  /*12300*/  UISETP.NE.AND.EX UP0, UPT, UR5, URZ, UPT, UP0 ;  /* 0x0000003f0500728c */ /* 0x000fe2000bf05300 */
[----:B0-----:R-:W-:Y:S02]  /*12310*/  IMAD.U32 R2, RZ, RZ, UR8 ;  /* 0x00000008ff027e24 */ /* 0x001fe4000f8e00ff */
[----:B------:R-:W-:-:S08]  /*12320*/  IMAD.U32 R3, RZ, RZ, UR9 ;  /* 0x00000009ff037e24 */ /* 0x000fd0000f8e00ff */
[----:B------:R-:W-:Y:S01]  /*12330*/  @UP0 ULDC.64 UR4, c[0x0][0xa28] ;  /* 0x00028a0000040ab9 */ /* 0x000fe20000000a00 */
[----:B-1----:R0:W2:Y:S01]  /*12340*/  @P1 LDG.E R4, desc[UR50][R2.64] ;  /* 0x0000003202041981 */ /* 0x0020a2000c1e1900 */
[----:B------:R-:W-:Y:S01]  /*12350*/  @UP0 UIMAD.WIDE UR4, UR44, 0x4, UR4 ;  /* 0x000000042c0408a5 */ /* 0x000fe2000f8e0204 */
[----:B------:R-:W-:Y:S01]  /*12360*/  PLOP3.LUT P2, PT, PT, PT, UP0, 0x80, 0x0 ;  /* 0x000000000000781c */ /* 0x000fe20003f4f008 */
[----:B0-----:R-:W-:Y:S02]  /*12370*/  IMAD.U32 R2, RZ, RZ, UR6 ;  /* 0x00000006ff027e24 */ /* 0x001fe4000f8e00ff */
[----:B------:R-:W-:Y:S01]  /*12380*/  IMAD.U32 R3, RZ, RZ, UR7 ;  /* 0x00000007ff037e24 */ /* 0x000fe2000f8e00ff */
[----:B------:R-:W-:-:S04]  /*12390*/  ULDC.64 UR6, c[0x0][0xa20] ;  /* 0x0002880000067ab9 */ /* 0x000fc80000000a00 */
[----:B------:R0:W3:Y:S01]  /*123a0*/  @P3 LDG.E R5, desc[UR50][R2.64] ;  /* 0x0000003202053981 */ /* 0x0000e2000c1e1900 */
[----:B------:R-:W-:Y:S02]  /*123b0*/  IMAD.MOV.U32 R0, RZ, RZ, RZ ;  /* 0x000000ffff007224 */ /* 0x000fe400078e00ff */
[----:B0-----:R-:W-:Y:S02]  /*123c0*/  IMAD.U32 R2, RZ, RZ, UR4 ;  /* 0x00000004ff027e24 */ /* 0x001fe4000f8e00ff */
[----:B------:R-:W-:Y:S01]  /*123d0*/  IMAD.U32 R3, RZ, RZ, UR5 ;  /* 0x00000005ff037e24 */ /* 0x000fe2000f8e00ff */
[----:B------:R-:W-:Y:S02]  /*123e0*/  ULDC.64 UR4, c[0x0][0x418] ;  /* 0x0001060000047ab9 */ /* 0x000fe40000000a00 */
[----:B------:R-:W-:Y:S02]  /*123f0*/  UISETP.NE.U32.AND UP0, UPT, UR4, URZ, UPT ;  /* 0x0000003f0400728c */ /* 0x000fe4000bf05070 */
[----:B------:R0:W5:Y:S01]  /*12400*/  @P2 LDG.E R0, desc[UR50][R2.64] ;  /* 0x0000003202002981 */ /* 0x000162000c1e1900 */
[----:B------:R-:W-:Y:S01]  /*12410*/  ULDC UR4, c[0x0][0x424] ;  /* 0x0001090000047ab9 */ /* 0x000fe20000000800 */
[----:B------:R-:W-:Y:S01]  /*12420*/  UISETP.NE.AND.EX UP0, UPT, UR5, URZ, UPT, UP0 ;  /* 0x0000003f0500728c */ /* 0x000fe2000bf05300 */
[----:B------:R-:W-:Y:S01]  /*12430*/  ISETP.NE.U32.AND P2, PT, RZ, UR6, PT ;  /* 0x00000006ff007c0c */ /* 0x000fe2000bf45070 */
[----:B------:R-:W-:Y:S01]  /*12440*/  UMOV UR45, URZ ;  /* 0x0000003f002d7c82 */ /* 0x000fe20008000000 */
[----:B------:R-:W-:Y:S01]  /*12450*/  ULDC UR5, c[0x0][0x2f0] ;  /* 0x0000bc0000057ab9 */ /* 0x000fe20000000800 */
[----:B------:R-:W-:Y:S01]  /*12460*/  USEL UR4, UR4, 0x1, UP0 ;  /* 0x0000000104047887 */ /* 0x000fe20008000000 */
[----:B------:R-:W-:Y:S01]  /*12470*/  ISETP.NE.AND.EX P2, PT, RZ, UR7, PT, P2 ;  /* 0x00000007ff007c0c */ /* 0x000fe2000bf45320 */
[----:B------:R-:W-:-:S02]  /*12480*/  ULDC UR42, c[0x0][0x288] ;  /* 0x0000a200002a7ab9 */ /* 0x000fc40000000800 */
[----:B------:R-:W-:Y:S01]  /*12490*/  UIMAD UR4, UR4, UR5, URZ ;  /* 0x00000005040472a4 */ /* 0x000fe2000f8e023f */
[----:B--2---:R-:W-:Y:S02]  /*124a0*/  @P1 R2UR UR45, R4 ;  /* 0x00000000042d12ca */ /* 0x004fe400000e0000 */
[----:B---3--:R-:W-:Y:S01]  /*124b0*/  @P3 R2UR UR42, R5 ;  /* 0x00000000052a32ca */ /* 0x008fe200000e0000 */
[----:B0-----:R-:W-:-:S14]  /*124c0*/  @P3 BRA `(.L_x_996) ;  /* 0x0000000000203947 */ /* 0x001fdc0003800000 */
[----:B------:R-:W-:Y:S05]  /*124d0*/  @!P1 BRA `(.L_x_996) ;  /* 0x00000000001c9947 */ /* 0x000fea0003800000 */
[----:B------:R-:W-:Y:S02]  /*124e0*/  IMAD.U32 R2, RZ, RZ, UR8 ;  /* 0x00000008ff027e24 */ /* 0x000fe4000f8e00ff */
[----:B------:R-:W-:-:S05]  /*124f0*/  IMAD.U32 R3, RZ, RZ, UR9 ;  /* 0x00000009ff037e24 */ /* 0x000fca000f8e00ff */
[----:B------:R-:W2:Y:S04]  /*12500*/  LDG.E R4, desc[UR50][R2.64] ;  /* 0x0000003202047981 */ /* 0x000ea8000c1e1900 */
[----:B------:R-:W3:Y:S01]  /*12510*/  LDG.E R5, desc[UR50][R2.64+0x4] ;  /* 0x0000043202057981 */ /* 0x000ee2000c1e1900 */
[----:B--2---:R-:W-:Y:S02]  /*12520*/  R2UR UR5, R4 ;  /* 0x00000000040572ca */ /* 0x004fe400000e0000 */
[----:B---3--:R-:W-:-:S13]  /*12530*/  R2UR UR42, R5 ;  /* 0x00000000052a72ca */ /* 0x008fda00000e0000 */
[----:B------:R-:W-:-:S12]  /*12540*/  UIADD3 UR42, -UR5, UR42, URZ ;  /* 0x0000002a052a7290 */ /* 0x000fd8000fffe13f */
.L_x_996:
[----:B-----5:R-:W-:Y:S01]  /*12550*/  IMAD.IADD R27, R27, 0x1, R0 ;  /* 0x000000011b1b7824 */ /* 0x020fe200078e0200 */
[----:B------:R-:W-:Y:S06]  /*12560*/  @!P2 BRA `(.L_x_997) ;  /* 0x00000000001ca947 */ /* 0x000fec0003800000 */
[----:B------:R-:W-:Y:S02]  /*12570*/  ULDC.64 UR4, c[0x0][0xa20] ;  /* 0x0002880000047ab9 */ /* 0x000fe40000000a00 */
[----:B------:R-:W-:-:S06]  /*12580*/  UIMAD.WIDE UR4, UR44, 0x4, UR4 ;  /* 0x000000042c0478a5 */ /* 0x000fcc000f8e0204 */
[----:B------:R-:W-:Y:S02]  /*12590*/  IMAD.U32 R2, RZ, RZ, UR4 ;  /* 0x00000004ff027e24 */ /* 0x000fe4000f8e00ff */
[----:B------:R-:W-:-:S05]  /*125a0*/  IMAD.U32 R3, RZ, RZ, UR5 ;  /* 0x00000005ff037e24 */ /* 0x000fca000f8e00ff */
[----:B------:R-:W2:Y:S02]  /*125b0*/  LDG.E R2, desc[UR50][R2.64] ;  /* 0x0000003202027981 */ /* 0x000ea4000c1e1900 */
[----:B--2---:R-:W-:Y:S01]  /*125c0*/  R2UR UR4, R2 ;  /* 0x00000000020472ca */ /* 0x004fe200000e0000 */
[----:B------:R-:W-:-:S14]  /*125d0*/  BRA `(.L_x_998) ;  /* 0x0000000000207947 */ /* 0x000fdc0003800000 */
.L_x_997:
        /* <DEDUP_REMOVED lines=8> */
.L_x_998:
[----:B------:R-:W-:Y:S01]  /*12660*/  ULDC UR5, c[0x0][0x448] ;  /* 0x0001120000057ab9 */ /* 0x000fe20000000800 */
[----:B------:R-:W-:Y:S01]  /*12670*/  IMAD R3, R25, 0xc0, RZ ;  /* 0x000000c019037824 */ /* 0x000fe200078e02ff */
[----:B------:R-:W-:Y:S01]  /*12680*/  UISETP.NE.AND UP0, UPT, UR5, 0x1, UPT ;  /* 0x000000010500788c */ /* 0x000fe2000bf05270 */
[----:B------:R-:W-:Y:S02]  /*12690*/  R2UR UR11, R0 ;  /* 0x00000000000b72ca */ /* 0x000fe400000e0000 */
[----:B------:R-:W-:Y:S01]  /*126a0*/  VIADD R2, R3, 0xbf ;  /* 0x000000bf03027836 */ /* 0x000fe20000000000 */
[----:B------:R0:W-:Y:S02]  /*126b0*/  STL [R1+0x4], R3 ;  /* 0x0000040301007387 */ /* 0x0001e40000100800 */
[----:B------:R-:W-:Y:S02]  /*126c0*/  PLOP3.LUT P0, PT, PT, PT, UP0, 0x80, 0x0 ;  /* 0x000000000000781c */ /* 0x000fe40003f0f008 */
[----:B------:R-:W-:-:S02]  /*126d0*/  PLOP3.LUT P1, PT, PT, PT, UP0, 0x80, 0x0 ;  /* 0x000000000000781c */ /* 0x000fc40003f2f008 */
[----:B------:R-:W-:Y:S01]  /*126e0*/  R2UR UR6, R2 ;  /* 0x00000000020672ca */ /* 0x000fe200000e0000 */
[----:B------:R-:W-:-:S03]  /*126f0*/  @UP0 ULDC UR5, c[0x0][0x44c] ;  /* 0x0001130000050ab9 */ /* 0x000fc60000000800 */
[----:B------:R-:W-:-:S04]  /*12700*/  UIADD3 UR11, -UR11, UR4, URZ ;  /* 0x000000040b0b7290 */ /* 0x000fc8000fffe13f */
[----:B------:R-:W-:Y:S01]  /*12710*/  UIADD3 UR7, UR11, 0x1, -UR42 ;  /* 0x000000010b077890 */ /* 0x000fe2000fffe82a */
[----:B------:R-:W-:Y:S01]  /*12720*/  @P0 IMAD.HI.U32 R0, R2, UR5, RZ ;  /* 0x0000000502000c27 */ /* 0x000fe2000f8e00ff */
[----:B------:R-:W-:-:S04]  /*12730*/  @UP0 ULDC UR5, c[0x0][0x450] ;  /* 0x0001140000050ab9 */ /* 0x000fc80000000800 */
[----:B------:R-:W-:Y:S01]  /*12740*/  @P0 SHF.R.U32.HI R0, RZ, UR5, R0 ;  /* 0x00000005ff000c19 */ /* 0x000fe20008011600 */
[----:B------:R-:W-:Y:S02]  /*12750*/  ULDC.64 UR4, c[0x0][0x9e0] ;  /* 0x0002780000047ab9 */ /* 0x000fe40000000a00 */
[----:B------:R-:W-:Y:S01]  /*12760*/  UISETP.GE.AND UP1, UPT, UR5, 0x1, UPT ;  /* 0x000000010500788c */ /* 0x000fe2000bf26270 */
[----:B------:R-:W-:-:S05]  /*12770*/  @P1 R2UR UR6, R0 ;  /* 0x00000000000612ca */ /* 0x000fca00000e0000 */
[----:B------:R-:W-:-:S08]  /*12780*/  PLOP3.LUT P1, PT, PT, PT, UP1, 0x80, 0x0 ;  /* 0x000000000000781c */ /* 0x000fd00003f2f018 */
[----:B------:R-:W-:-:S04]  /*12790*/  UIADD3 UR6, UR7, UR6, URZ ;  /* 0x0000000607067290 */ /* 0x000fc8000fffe03f */
[----:B------:R-:W-:Y:S01]  /*127a0*/  UIADD3 UR4, UR6, UR4, URZ ;  /* 0x0000000406047290 */ /* 0x000fe2000fffe03f */
[----:B0-----:R-:W-:Y:S11]  /*127b0*/  @!P1 BRA `(.L_x_999) ;  /* 0x0000000000449947 */ /* 0x001ff60003800000 */
        /* <DEDUP_REMOVED lines=10> */
.L_x_1000:
[----:B------:R-:W-:-:S11]  /*12860*/  UISETP.NE.AND UP1, UPT, UR5, 0x1, UPT ;  /* 0x000000010500788c */ /* 0x000fd6000bf25270 */
[----:B------:R-:W-:Y:S02]  /*12870*/  @UP1 ULDC.64 UR12, c[0x0][0x9e8] ;  /* 0x00027a00000c1ab9 */ /* 0x000fe40000000a00 */
[----:B------:R-:W-:-:S04]  /*12880*/  UIMAD.WIDE.U32 UR6, UR8, UR12, URZ ;  /* 0x0000000c080672a5 */ /* 0x000fc8000f8e003f */
[----:B------:R-:W-:-:S12]  /*12890*/  @UP1 USHF.R.U32.HI UR8, URZ, UR13, UR7 ;  /* 0x0000000d3f081299 */ /* 0x000fd80008011607 */
.L_x_1001:
[----:B------:R-:W-:-:S04]  /*128a0*/  UIMAD UR8, UR8, UR5, UR5 ;  /* 0x00000005080872a4 */ /* 0x000fc8000f8e0205 */
[----:B------:R-:W-:-:S04]  /*128b0*/  UISETP.LT.AND UP1, UPT, UR4, UR8, UPT ;  /* 0x000000080400728c */ /* 0x000fc8000bf21270 */
[----:B------:R-:W-:-:S12]  /*128c0*/  USEL UR4, UR4, UR8, UP1 ;  /* 0x0000000804047287 */ /* 0x000fd80008800000 */
.L_x_999:
[----:B------:R-:W-:Y:S01]  /*128d0*/  R2UR UR12, R3 ;  /* 0x00000000030c72ca */ /* 0x000fe200000e0000 */
[----:B------:R-:W-:Y:S02]  /*128e0*/  UIADD3 UR8, UR11, 0x7f, URZ ;  /* 0x0000007f0b087890 */ /* 0x000fe4000fffe03f */
[----:B------:R-:W-:Y:S01]  /*128f0*/  UIADD3 UR9, UR4, 0x7f, URZ ;  /* 0x0000007f04097890 */ /* 0x000fe2000fffe03f */
[----:B------:R-:W-:Y:S01]  /*12900*/  @UP0 ULDC UR6, c[0x0][0x44c] ;  /* 0x0001130000060ab9 */ /* 0x000fe20000000800 */
[----:B------:R-:W-:Y:S02]  /*12910*/  USHF.R.S32.HI UR4, URZ, 0x1f, UR8 ;  /* 0x0000001f3f047899 */ /* 0x000fe40008011408 */
[----:B------:R-:W-:Y:S02]  /*12920*/  USHF.R.S32.HI UR10, URZ, 0x1f, UR9 ;  /* 0x0000001f3f0a7899 */ /* 0x000fe40008011409 */
[----:B------:R-:W-:Y:S01]  /*12930*/  ULEA.HI UR4, UR4, UR8, URZ, 0x7 ;  /* 0x0000000804047291 */ /* 0x000fe2000f8f383f */
[----:B------:R-:W-:-:S03]  /*12940*/  @UP0 ULDC UR13, c[0x0][0x450] ;  /* 0x00011400000d0ab9 */ /* 0x000fc60000000800 */
[----:B------:R-:W-:Y:S02]  /*12950*/  UIMAD.WIDE.U32 UR6, UR12, UR6, URZ ;  /* 0x000000060c0672a5 */ /* 0x000fe4000f8e003f */
[----:B------:R-:W-:Y:S01]  /*12960*/  UMOV UR8, UR12 ;  /* 0x0000000c00087c82 */ /* 0x000fe20008000000 */
[----:B------:R-:W-:Y:S02]  /*12970*/  ULEA.HI UR10, UR10, UR9, URZ, 0x7 ;  /* 0x000000090a0a7291 */ /* 0x000fe4000f8f383f */
[----:B------:R-:W-:Y:S02]  /*12980*/  @UP0 USHF.R.U32.HI UR8, URZ, UR13, UR7 ;  /* 0x0000000d3f080299 */ /* 0x000fe40008011607 */
[----:B------:R-:W-:Y:S02]  /*12990*/  USHF.R.S32.HI UR4, URZ, 0x7, UR4 ;  /* 0x000000073f047899 */ /* 0x000fe40008011404 */
[----:B------:R-:W-:Y:S02]  /*129a0*/  UIADD3 UR8, UR8, UR11, -UR42 ;  /* 0x0000000b08087290 */ /* 0x000fe4000fffe82a */
[----:B------:R-:W-:Y:S01]  /*129b0*/  USHF.R.S32.HI UR10, URZ, 0x7, UR10 ;  /* 0x000000073f0a7899 */ /* 0x000fe2000801140a */
[----:B------:R-:W-:-:S02]  /*129c0*/  ULDC UR6, c[0x0][0x9dc] ;  /* 0x0002770000067ab9 */ /* 0x000fc40000000800 */
[----:B------:R-:W-:Y:S02]  /*129d0*/  UIADD3 UR6, UR8, -UR6, URZ ;  /* 0x8000000608067290 */ /* 0x000fe4000fffe03f */
[----:B------:R-:W-:-:S04]  /*129e0*/  UISETP.LT.AND UP0, UPT, UR4, UR10, UPT ;  /* 0x0000000a0400728c */ /* 0x000fc8000bf01270 */
[----:B------:R-:W-:Y:S01]  /*129f0*/  USEL UR40, UR4, UR10, UP0 ;  /* 0x0000000a04287287 */ /* 0x000fe20008000000 */
[----:B------:R-:W-:Y:S01]  /*12a00*/  IMAD.U32 R0, RZ, RZ, UR6 ;  /* 0x00000006ff007e24 */ /* 0x000fe2000f8e00ff */
[----:B------:R-:W-:Y:S10]  /*12a10*/  @!P1 BRA `(.L_x_1002) ;  /* 0x0000000000409947 */ /* 0x000ff40003800000 */
        /* <DEDUP_REMOVED lines=10> */
.L_x_1003:
[----:B------:R-:W-:-:S11]  /*12ac0*/  UISETP.NE.AND UP0, UPT, UR5, 0x1, UPT ;  /* 0x000000010500788c */ /* 0x000fd6000bf05270 */
[----:B------:R-:W-:Y:S02]  /*12ad0*/  @UP0 ULDC.64 UR10, c[0x0][0x9e8] ;  /* 0x00027a00000a0ab9 */ /* 0x000fe40000000a00 */
[----:B------:R-:W-:-:S04]  /*12ae0*/  UIMAD.WIDE.U32 UR6, UR8, UR10, URZ ;  /* 0x0000000a080672a5 */ /* 0x000fc8000f8e003f */
[----:B------:R-:W-:-:S12]  /*12af0*/  @UP0 USHF.R.U32.HI UR8, URZ, UR11, UR7 ;  /* 0x0000000b3f080299 */ /* 0x000fd80008011607 */
.L_x_1004:
[----:B------:R-:W-:-:S06]  /*12b00*/  UIMAD UR5, UR8, UR5, URZ ;  /* 0x00000005080572a4 */ /* 0x000fcc000f8e023f */
[----:B------:R-:W-:-:S07]  /*12b10*/  VIMNMX R0, R0, UR5, !PT ;  /* 0x0000000500007c48 */ /* 0x000fce000ffe0100 */
.L_x_1002:
[----:B------:R-:W-:Y:S01]  /*12b20*/  SHF.R.S32.HI R3, RZ, 0x1f, R0 ;  /* 0x0000001fff037819 */ /* 0x000fe20000011400 */
[----:B------:R-:W-:Y:S03]  /*12b30*/  BSSY B7, `(.L_x_1005) ;  /* 0x000030c000077945 */ /* 0x000fe60003800000 */
[----:B------:R-:W-:-:S04]  /*12b40*/  LEA.HI R3, R3, R0, RZ, 0x7 ;  /* 0x0000000003037211 */ /* 0x000fc800078f38ff */
[----:B------:R-:W-:-:S04]  /*12b50*/  SHF.R.S32.HI R3, RZ, 0x7, R3 ;  /* 0x00000007ff037819 */ /* 0x000fc80000011403 */
[----:B------:R-:W-:-:S04]  /*12b60*/  VIMNMX R26, RZ, R3, !PT ;  /* 0x00000003ff1a7248 */ /* 0x000fc80007fe0100 */
[----:B------:R-:W-:-:S13]  /*12b70*/  ISETP.LT.AND P0, PT, R26, UR40, PT ;  /* 0x000000281a007c0c */ /* 0x000fda000bf01270 */
        /* <DEDUP_REMOVED lines=18> */
.L_x_1006:
        /* <DEDUP_REMOVED lines=20> */
.L_x_1009:
[----:B------:R-:W-:Y:S05]  /*12de0*/  BSYNC B6 ;  /* 0x0000000000067941 */ /* 0x000fea0003800000 */
.L_x_1008:
        /* <DEDUP_REMOVED lines=22> */
.L_x_1011:
[----:B------:R-:W-:Y:S05]  /*12f50*/  BSYNC B6 ;  /* 0x0000000000067941 */ /* 0x000fea0003800000 */
.L_x_1010:
        /* <DEDUP_REMOVED lines=20> */
.L_x_1013:
[----:B------:R-:W-:Y:S05]  /*130a0*/  BSYNC B6 ;  /* 0x0000000000067941 */ /* 0x000fea0003800000 */
.L_x_1012:
        /* <DEDUP_REMOVED lines=19> */
.L_x_1015:
[----:B------:R-:W-:Y:S05]  /*131e0*/  BSYNC B6 ;  /* 0x0000000000067941 */ /* 0x000fea0003800000 */
.L_x_1014:
        /* <DEDUP_REMOVED lines=22> */
.L_x_1093:
        /* <DEDUP_REMOVED lines=10> */
.L_x_1096:
        /* <DEDUP_REMOVED lines=10> */
[----:B------:R-:W-:-:S05]  /*13490*/  @P0 SHF.R.U32.HI R4, RZ, R5, R7 ;  /* 0x00000005ff040219 */ /* 0x000fca0000011607 */
[----:B------:R-:W-:-:S04]  /*134a0*/  IMAD.MOV R5, RZ, RZ, -R4 ;  /* 0x000000ffff057224 */ /* 0x000fc800078e0a04 */
[----:B------:R-:W-:Y:S01]  /*134b0*/  IMAD R0, R6, R5, R0 ;  /* 0x0000000506007224 */ /* 0x000fe200078e0200 */
[--C-:B------:R-:W-:Y:S01]  /*134c0*/  SHF.R.S32.HI R5, RZ, 0x1f, R4.reuse ;  /* 0x0000001fff057819 */ /* 0x100fe20000011404 */
[----:B------:R-:W-:Y:S02]  /*134d0*/  IMAD R6, R25, UR4, RZ ;  /* 0x0000000419067c24 */ /* 0x000fe4000f8e02ff */
[----:B------:R-:W-:-:S04]  /*134e0*/  IMAD.WIDE.U32 R4, R23, UR4, R4 ;  /* 0x0000000417047c25 */ /* 0x000fc8000f8e0004 */
[----:B------:R-:W-:Y:S01]  /*134f0*/  IMAD R6, R23, UR5, R6 ;  /* 0x0000000517067c24 */ /* 0x000fe2000f8e0206 */
[----:B------:R-:W-:-:S03]  /*13500*/  LEA R2, P0, R4, R2, 0x2 ;  /* 0x0000000204027211 */ /* 0x000fc600078010ff */
[----:B------:R-:W-:-:S05]  /*13510*/  IMAD.IADD R6, R5, 0x1, R6 ;  /* 0x0000000105067824 */ /* 0x000fca00078e0206 */
[----:B------:R-:W-:-:S05]  /*13520*/  LEA.HI.X R3, R4, R3, R6, 0x2, P0 ;  /* 0x0000000304037211 */ /* 0x000fca00000f1406 */
[----:B------:R1:W5:Y:S02]  /*13530*/  LDG.E R16, desc[UR50][R2.64] ;  /* 0x0000003202107981 */ /* 0x000364000c1e1900 */
.L_x_1019:
[----:B-1----:R-:W1:Y:S01]  /*13540*/  S2R R2, SR_TID.X ;  /* 0x0000000000027919 */ /* 0x002e620000002100 */
[----:B------:R-:W-:Y:S01]  /*13550*/  IMAD R3, R18, 0x8, R17 ;  /* 0x0000000812037824 */ /* 0x000fe200078e0211 */
[----:B-1----:R-:W-:Y:S02]  /*13560*/  LOP3.LUT R4, R2, 0x7f, RZ, 0xc0, !PT ;  /* 0x0000007f02047812 */ /* 0x002fe400078ec0ff */
[----:B------:R-:W-:Y:S02]  /*13570*/  SHF.L.U32 R2, R22, 0x1f, RZ ;  /* 0x0000001f16027819 */ /* 0x000fe400000006ff */
[----:B------:R-:W-:Y:S02]  /*13580*/  ISETP.NE.AND P1, PT, R4, RZ, PT ;  /* 0x000000ff0400720c */ /* 0x000fe40003f25270 */
[----:B------:R-:W1:Y:S02]  /*13590*/  SYNCS.PHASECHK.TRANS64.TRYWAIT P0, [R3+URZ+0x19c80], R2 ;  /* 0x019c8002030075a7 */ /* 0x000e64000800017f */
[----:B-1----:R-:W-:Y:S09]  /*135a0*/  @!P0 BRA `(.L_x_1020) ;  /* 0x0000003800a88947 */ /* 0x002ff20003800000 */
.L_x_1097:
        /* <DEDUP_REMOVED lines=8> */
.L_x_1021:
[----:B------:R-:W-:Y:S01]  /*13630*/  IMAD R4, R18, 0x3000, R17 ;  /* 0x0000300012047824 */ /* 0x000fe200078e0211 */
[----:B------:R-:W-:Y:S01]  /*13640*/  R2UR UR33, R3 ;  /* 0x00000000032172ca */ /* 0x000fe200000e0000 */
[----:B------:R-:W-:Y:S01]  /*13650*/  IMAD R0, R0, 0x80, R27 ;  /* 0x0000008000007824 */ /* 0x000fe200078e021b */
        /* <DEDUP_REMOVED lines=27> */
.L_x_1098:
        /* <DEDUP_REMOVED lines=8> */
.L_x_1023:
        /* <DEDUP_REMOVED lines=31> */
.L_x_1017:
[----:B------:R-:W-:Y:S05]  /*13a80*/  WARPSYNC.ALL ;  /* 0x0000000000007948 */ /* 0x000fea0003800000 */
[----:B------:R-:W-:Y:S01]  /*13a90*/  VIADD R0, R17, 0xf000 ;  /* 0x0000f00011007836 */ /* 0x000fe20000000000 */
[----:B------:R-:W-:Y:S01]  /*13aa0*/  USHF.R.S32.HI UR4, URZ, 0x1f, UR45 ;  /* 0x0000001f3f047899 */ /* 0x000fe2000801142d */
[----:B------:R-:W-:Y:S01]  /*13ab0*/  BAR.SYNC.DEFER_BLOCKING 0x8, 0x200 ;  /* 0x0208000000007b1d */ /* 0x000fe20000010000 */
[----:B------:R-:W-:Y:S02]  /*13ac0*/  USHF.R.S32.HI UR37, URZ, 0x1f, UR44 ;  /* 0x0000001f3f257899 */ /* 0x000fe4000801142c */
[----:B------:R-:W-:Y:S01]  /*13ad0*/  LOP3.LUT P0, RZ, R0, 0x9f, RZ, 0xc0, !PT ;  /* 0x0000009f00ff7812 */ /* 0x000fe2000780c0ff */
[----:B------:R-:W-:-:S02]  /*13ae0*/  USHF.R.S32.HI UR46, URZ, 0x1f, UR36 ;  /* 0x0000001f3f2e7899 */ /* 0x000fc40008011424 */
        /* <DEDUP_REMOVED lines=28> */
.L_x_1025:
[----:B------:R-:W-:Y:S05]  /*13cb0*/  BSYNC B6 ;  /* 0x0000000000067941 */ /* 0x000fea0003800000 */
.L_x_1024:
[----:B------:R-:W3:Y:S01]  /*13cc0*/  LDL R10, [R1+0x4] ;  /* 0x00000400010a7983 */ /* 0x000ee20000100800 */
[----:B------:R-:W4:Y:S01]  /*13cd0*/  LDC R9, c[0x0][0x448] ;  /* 0x00011200ff097b82 */ /* 0x000f220000000800 */
[----:B------:R-:W-:Y:S01]  /*13ce0*/  ULDC.64 UR8, c[0x0][0x2d8] ;  /* 0x0000b60000087ab9 */ /* 0x000fe20000000a00 */
[----:B------:R-:W-:Y:S01]  /*13cf0*/  UMOV UR4, UR52 ;  /* 0x0000003400047c82 */ /* 0x000fe20008000000 */
[----:B0-----:R-:W0:Y:S01]  /*13d00*/  S2R R20, SR_TID.X ;  /* 0x0000000000147919 */ /* 0x001e220000002100 */
[----:B------:R-:W-:Y:S01]  /*13d10*/  UIMAD UR6, UR46, UR8, URZ ;  /* 0x000000082e0672a4 */ /* 0x000fe2000f8e023f */
[----:B------:R-:W-:Y:S02]  /*13d20*/  UMOV UR5, UR47 ;  /* 0x0000002f00057c82 */ /* 0x000fe40008000000 */
[----:B------:R-:W-:Y:S02]  /*13d30*/  UIMAD.WIDE.U32 UR4, UR36, UR8, UR4 ;  /* 0x00000008240472a5 */ /* 0x000fe4000f8e0004 */
[----:B------:R-:W-:-:S03]  /*13d40*/  UIMAD UR6, UR36, UR9, UR6 ;  /* 0x00000009240672a4 */ /* 0x000fc6000f8e0206 */
[----:B------:R-:W-:Y:S01]  /*13d50*/  ULDC.64 UR8, c[0x0][0x2e0] ;  /* 0x0000b80000087ab9 */ /* 0x000fe20000000a00 */
[----:B------:R-:W-:Y:S02]  /*13d60*/  UIADD3 UR5, UR5, UR6, URZ ;  /* 0x0000000605057290 */ /* 0x000fe4000fffe03f */
[----:B------:R-:W-:Y:S02]  /*13d70*/  UIMAD UR6, UR37, UR8, URZ ;  /* 0x00000008250672a4 */ /* 0x000fe4000f8e023f */
[----:B------:R-:W-:Y:S02]  /*13d80*/  UIMAD.WIDE.U32 UR4, UR45, UR8, UR4 ;  /* 0x000000082d0472a5 */ /* 0x000fe4000f8e0004 */
[----:B------:R-:W-:-:S03]  /*13d90*/  UIMAD UR6, UR45, UR9, UR6 ;  /* 0x000000092d0672a4 */ /* 0x000fc6000f8e0206 */
[----:B------:R-:W-:Y:S01]  /*13da0*/  ULDC.64 UR8, c[0x0][0x280] ;  /* 0x0000a00000087ab9 */ /* 0x000fe20000000a00 */
[----:B----4-:R-:W-:Y:S01]  /*13db0*/  ISETP.NE.AND P1, PT, R9, 0x1, PT ;  /* 0x000000010900780c */ /* 0x010fe20003f25270 */
[----:B------:R-:W-:Y:S01]  /*13dc0*/  UIADD3 UR6, UR5, UR6, URZ ;  /* 0x0000000605067290 */ /* 0x000fe2000fffe03f */
[----:B------:R-:W-:Y:S02]  /*13dd0*/  IMAD.U32 R4, RZ, RZ, UR4 ;  /* 0x00000004ff047e24 */ /* 0x000fe4000f8e00ff */
[----:B------:R-:W-:Y:S01]  /*13de0*/  IMAD.U32 R5, RZ, RZ, UR5 ;  /* 0x00000005ff057e24 */ /* 0x000fe2000f8e00ff */
[----:B------:R-:W-:Y:S01]  /*13df0*/  ULDC.64 UR4, c[0x0][0x2d0] ;  /* 0x0000b40000047ab9 */ /* 0x000fe20000000a00 */
[----:B-12---:R-:W-:Y:S01]  /*13e00*/  IMAD.MOV.U32 R2, RZ, RZ, R4 ;  /* 0x000000ffff027224 */ /* 0x006fe200078e0004 */
[C---:B0-----:R-:W-:Y:S01]  /*13e10*/  LOP3.LUT R21, R20.reuse, 0x7f, RZ, 0xc0, !PT ;  /* 0x0000007f14157812 */ /* 0x041fe200078ec0ff */
[----:B------:R-:W-:-:S05]  /*13e20*/  IMAD.SHL.U32 R20, R20, 0x40, RZ ;  /* 0x0000004014147824 */ /* 0x000fca00078e00ff */
[----:B------:R-:W0:Y:S01]  /*13e30*/  @P1 LDC R3, c[0x0][0x44c] ;  /* 0x00011300ff031b82 */ /* 0x000e220000000800 */
[----:B------:R-:W-:-:S04]  /*13e40*/  SHF.R.U32.HI R21, RZ, 0x1, R21 ;  /* 0x00000001ff157819 */ /* 0x000fc80000011615 */
[----:B------:R-:W-:-:S03]  /*13e50*/  LOP3.LUT R20, R21, 0x40, R20, 0xf8, !PT ;  /* 0x0000004015147812 */ /* 0x000fc600078ef814 */
[----:B------:R-:W1:Y:S02]  /*13e60*/  @P1 LDC R0, c[0x0][0x450] ;  /* 0x00011400ff001b82 */ /* 0x000e640000000800 */
[----:B---3--:R-:W-:Y:S02]  /*13e70*/  IMAD.IADD R6, R20, 0x1, R10 ;  /* 0x0000000114067824 */ /* 0x008fe400078e020a */
[----:B------:R-:W2:Y:S02]  /*13e80*/  S2R R20, SR_TID.X ;  /* 0x0000000000147919 */ /* 0x000ea40000002100 */
[----:B0-----:R-:W-:-:S04]  /*13e90*/  @P1 IMAD.HI.U32 R3, R6, R3, RZ ;  /* 0x0000000306031227 */ /* 0x001fc800078e00ff */
[----:B------:R-:W-:Y:S01]  /*13ea0*/  IMAD.MOV.U32 R7, RZ, RZ, R6 ;  /* 0x000000ffff077224 */ /* 0x000fe200078e0006 */
[----:B-1----:R-:W-:Y:S01]  /*13eb0*/  @P1 SHF.R.U32.HI R7, RZ, R0, R3 ;  /* 0x00000000ff071219 */ /* 0x002fe20000011603 */
[----:B------:R-:W-:Y:S01]  /*13ec0*/  IMAD.U32 R3, RZ, RZ, UR6 ;  /* 0x00000006ff037e24 */ /* 0x000fe2000f8e00ff */
[----:B------:R-:W-:Y:S02]  /*13ed0*/  ULDC.64 UR6, c[0x0][0x2c8] ;  /* 0x0000b20000067ab9 */ /* 0x000fe40000000a00 */
[----:B------:R-:W-:Y:S01]  /*13ee0*/  SHF.R.S32.HI R0, RZ, 0x1f, R7 ;  /* 0x0000001fff007819 */ /* 0x000fe20000011407 */
[----:B------:R-:W-:-:S04]  /*13ef0*/  IMAD.WIDE.U32 R4, R7, UR4, R2 ;  /* 0x0000000407047c25 */ /* 0x000fc8000f8e0002 */
[----:B------:R-:W-:-:S04]  /*13f00*/  IMAD R0, R0, UR4, RZ ;  /* 0x0000000400007c24 */ /* 0x000fc8000f8e02ff */
[----:B------:R-:W-:Y:S02]  /*13f10*/  IMAD R8, R7, UR5, R0 ;  /* 0x0000000507087c24 */ /* 0x000fe4000f8e0200 */
[----:B------:R-:W-:Y:S02]  /*13f20*/  IMAD.MOV R0, RZ, RZ, -R7 ;  /* 0x000000ffff007224 */ /* 0x000fe400078e0a07 */
[----:B------:R-:W-:Y:S02]  /*13f30*/  IMAD.IADD R5, R5, 0x1, R8 ;  /* 0x0000000105057824 */ /* 0x000fe400078e0208 */
[----:B------:R-:W-:Y:S01]  /*13f40*/  IMAD R0, R9, R0, R6 ;  /* 0x0000000009007224 */ /* 0x000fe200078e0206 */
[----:B------:R-:W0:Y:S03]  /*13f50*/  @P1 LDC R8, c[0x0][0x44c] ;  /* 0x00011300ff081b82 */ /* 0x000e260000000800 */
[----:B------:R-:W-:Y:S01]  /*13f60*/  IMAD.WIDE.U32 R4, R0, UR6, R4 ;  /* 0x0000000600047c25 */ /* 0x000fe2000f8e0004 */
[----:B------:R-:W-:-:S03]  /*13f70*/  SHF.R.S32.HI R7, RZ, 0x1f, R0 ;  /* 0x0000001fff077819 */ /* 0x000fc60000011400 */
[----:B--2---:R-:W-:Y:S02]  /*13f80*/  IMAD.SHL.U32 R20, R20, 0x10, RZ ;  /* 0x0000001014147824 */ /* 0x004fe400078e00ff */
[----:B------:R-:W-:-:S03]  /*13f90*/  IMAD R7, R7, UR6, RZ ;  /* 0x0000000607077c24 */ /* 0x000fc6000f8e02ff */
[----:B------:R-:W-:Y:S01]  /*13fa0*/  LOP3.LUT R20, R20, 0x10, RZ, 0xc0, !PT ;  /* 0x0000001014147812 */ /* 0x000fe200078ec0ff */
[----:B------:R-:W-:Y:S01]  /*13fb0*/  IMAD R7, R0, UR7, R7 ;  /* 0x0000000700077c24 */ /* 0x000fe2000f8e0207 */
[----:B------:R-:W-:Y:S02]  /*13fc0*/  IADD3 R0, P0, R4, UR8, RZ ;  /* 0x0000000804007c10 */ /* 0x000fe4000ff1e0ff */
[C---:B------:R-:W-:Y:S02]  /*13fd0*/  LOP3.LUT R12, R20.reuse, 0x20, RZ, 0xfc, !PT ;  /* 0x00000020140c7812 */ /* 0x040fe400078efcff */
[----:B------:R-:W-:Y:S02]  /*13fe0*/  LOP3.LUT R11, R20, 0x40, RZ, 0xfc, !PT ;  /* 0x00000040140b7812 */ /* 0x000fe400078efcff */
[----:B------:R1:W5:Y:S01]  /*13ff0*/  LDL R20, [R1+0x8] ;  /* 0x0000080001147983 */ /* 0x0003620000100800 */
[----:B------:R-:W-:Y:S01]  /*14000*/  IADD3.X R4, R5, UR9, R7, P0, !PT ;  /* 0x0000000905047c10 */ /* 0x000fe200087fe407 */
[----:B------:R-:W-:Y:S01]  /*14010*/  VIADD R7, R6, 0x80 ;  /* 0x0000008006077836 */ /* 0x000fe20000000000 */
[----:B------:R-:W2:Y:S03]  /*14020*/  @P1 LDC R5, c[0x0][0x450] ;  /* 0x00011400ff051b82 */ /* 0x000ea60000000800 */
[----:B0-----:R-:W-:-:S04]  /*14030*/  @P1 IMAD.HI.U32 R8, R7, R8, RZ ;  /* 0x0000000807081227 */ /* 0x001fc800078e00ff */
[----:B------:R-:W-:Y:S01]  /*14040*/  IMAD.MOV.U32 R6, RZ, RZ, R7 ;  /* 0x000000ffff067224 */ /* 0x000fe200078e0007 */
[----:B--2---:R-:W-:-:S05]  /*14050*/  @P1 SHF.R.U32.HI R6, RZ, R5, R8 ;  /* 0x00000005ff061219 */ /* 0x004fca0000011608 */
        /* <DEDUP_REMOVED lines=8> */
[----:B------:R-:W-:-:S03]  /*140e0*/  SHF.R.S32.HI R6, RZ, 0x1f, R5 ;  /* 0x0000001fff067819 */ /* 0x000fc60000011405 */
[----:B------:R-:W-:Y:S02]  /*140f0*/  IMAD.IADD R3, R3, 0x1, R7 ;  /* 0x0000000103037824 */ /* 0x000fe400078e0207 */
[----:B------:R-:W0:Y:S01]  /*14100*/  S2R R7, SR_TID.X ;  /* 0x0000000000077919 */ /* 0x000e220000002100 */
[----:B------:R-:W-:Y:S02]  /*14110*/  IMAD R6, R6, UR6, RZ ;  /* 0x0000000606067c24 */ /* 0x000fe4000f8e02ff */
[----:B------:R-:W-:-:S04]  /*14120*/  IMAD.WIDE.U32 R2, R5, UR6, R2 ;  /* 0x0000000605027c25 */ /* 0x000fc8000f8e0002 */
[----:B------:R-:W-:Y:S01]  /*14130*/  IMAD R6, R5, UR7, R6 ;  /* 0x0000000705067c24 */ /* 0x000fe2000f8e0206 */
[----:B------:R-:W-:-:S04]  /*14140*/  IADD3 R8, P0, R2, UR8, RZ ;  /* 0x0000000802087c10 */ /* 0x000fc8000ff1e0ff */
[----:B------:R-:W-:Y:S02]  /*14150*/  IADD3.X R6, R3, UR9, R6, P0, !PT ;  /* 0x0000000903067c10 */ /* 0x000fe400087fe406 */
[----:B------:R-:W-:Y:S01]  /*14160*/  ISETP.GE.AND P0, PT, R11, UR4, PT ;  /* 0x000000040b007c0c */ /* 0x000fe2000bf06270 */
[----:B0-----:R-:W-:-:S05]  /*14170*/  IMAD.SHL.U32 R21, R7, 0x10, RZ ;  /* 0x0000001007157824 */ /* 0x001fca00078e00ff */
[----:B------:R-:W-:-:S04]  /*14180*/  LOP3.LUT R21, R21, 0x10, RZ, 0xc0, !PT ;  /* 0x0000001015157812 */ /* 0x000fc800078ec0ff */
[----:B------:R-:W-:Y:S01]  /*14190*/  ISETP.GE.AND P2, PT, R21, UR4, PT ;  /* 0x0000000415007c0c */ /* 0x000fe2000bf46270 */
[----:B------:R-:W-:-:S03]  /*141a0*/  UMOV UR4, 0xffffffff ;  /* 0xffffffff00047882 */ /* 0x000fc60000000000 */
[----:B-1----:R-:W-:Y:S09]  /*141b0*/  BRA.DIV UR4, `(.L_x_1026) ;  /* 0x0000002e04cc7947 */ /* 0x002ff2000b800000 */
[----:B------:R-:W2:Y:S01]  /*141c0*/  LDL.LU R11, [R1+0x4] ;  /* 0x00000400010b7983 */ /* 0x000ea20000300800 */
[----:B------:R-:W0:Y:S03]  /*141d0*/  S2R R2, SR_TID.X ;  /* 0x0000000000027919 */ /* 0x000e260000002100 */
[----:B------:R-:W1:Y:S01]  /*141e0*/  SHFL.IDX PT, R3, R0, RZ, 0x1e1f ;  /* 0x001e1fff00037589 */ /* 0x000e6200000e0000 */
[----:B------:R-:W-:Y:S01]  /*141f0*/  IMAD R5, R9, UR42, RZ ;  /* 0x0000002a09057c24 */ /* 0x000fe2000f8e02ff */
[----:B0-----:R-:W-:-:S04]  /*14200*/  LOP3.LUT R2, R2, 0x7f, RZ, 0xc0, !PT ;  /* 0x0000007f02027812 */ /* 0x001fc800078ec0ff */
[----:B------:R-:W-:Y:S02]  /*14210*/  SHF.R.U32.HI R10, RZ, 0x1, R2 ;  /* 0x00000001ff0a7819 */ /* 0x000fe40000011602 */
[----:B------:R-:W0:Y:S04]  /*14220*/  SHFL.IDX PT, R2, R4, RZ, 0x1e1f ;  /* 0x001e1fff04027589 */ /* 0x000e2800000e0000 */
[----:B------:R-:W3:Y:S04]  /*14230*/  SHFL.IDX PT, R0, R0, 0x1, 0x1e1f ;  /* 0x003e1f0000007f89 */ /* 0x000ee800000e0000 */
[----:B------:R-:W4:Y:S04]  /*14240*/  SHFL.IDX PT, R4, R4, 0x1, 0x1e1f ;  /* 0x003e1f0004047f89 */ /* 0x000f2800000e0000 */
[----:B------:R-:W0:Y:S04]  /*14250*/  SHFL.IDX PT, R6, R6, RZ, 0x1e1f ;  /* 0x001e1fff06067589 */ /* 0x000e2800000e0000 */
[----:B------:R0:W0:Y:S01]  /*14260*/  SHFL.IDX PT, R14, R8, RZ, 0x1e1f ;  /* 0x001e1fff080e7589 */ /* 0x00002200000e0000 */
[----:B--2---:R-:W-:-:S05]  /*14270*/  IMAD.IADD R7, R10, 0x1, R11 ;  /* 0x000000010a077824 */ /* 0x004fca00078e020b */
[----:B------:R-:W-:-:S13]  /*14280*/  ISETP.GE.AND P4, PT, R7, R5, PT ;  /* 0x000000050700720c */ /* 0x000fda0003f86270 */
[----:B-1----:R-:W-:-:S05]  /*14290*/  @!P4 IADD3 R3, P3, R21, R3, RZ ;  /* 0x000000031503c210 */ /* 0x002fca0007f7e0ff */
[----:B0-----:R-:W-:-:S05]  /*142a0*/  @!P4 IMAD.X R2, RZ, RZ, R2, P3 ;  /* 0x000000ffff02c224 */ /* 0x001fca00018e0602 */
[----:B------:R-:W-:-:S04]  /*142b0*/  @!P4 LOP3.LUT R3, R3, R2, RZ, 0x3c, !PT ;  /* 0x000000020303c212 */ /* 0x000fc800078e3cff */
[----:B------:R-:W-:-:S04]  /*142c0*/  @!P4 LOP3.LUT R2, R3, R2, RZ, 0x3c, !PT ;  /* 0x000000020302c212 */ /* 0x000fc800078e3cff */
[----:B------:R-:W-:-:S05]  /*142d0*/  @!P4 LOP3.LUT R3, R3, R2, RZ, 0x3c, !PT ;  /* 0x000000020303c212 */ /* 0x000fca00078e3cff */
[----:B-----5:R-:W-:Y:S04]  /*142e0*/  @!P4 LDGSTS.E.BYPASS.LTC128B.128 [R20+0xf000], desc[UR50][R2.64], !P2 ;  /* 0x0f0000000214cfae */ /* 0x020fe8000d101d72 */
[----:B------:R-:W-:Y:S04]  /*142f0*/  @!P4 LDGSTS.E.BYPASS.LTC128B.128 [R20+0x10800], desc[UR50][R2.64+0x20], !P1 ;  /* 0x108000200214cfae */ /* 0x000fe8000c901d72 */
[----:B------:R0:W-:Y:S02]  /*14300*/  @!P4 LDGSTS.E.BYPASS.LTC128B.128 [R20+0x12000], desc[UR50][R2.64+0x40], !P0 ;  /* 0x120000400214cfae */ /* 0x0001e4000c101d72 */
[----:B0-----:R-:W-:-:S05]  /*14310*/  VIADD R2, R7, 0x40 ;  /* 0x0000004007027836 */ /* 0x001fca0000000000 */
[----:B------:R-:W-:-:S13]  /*14320*/  ISETP.GE.AND P4, PT, R2, R5, PT ;  /* 0x000000050200720c */ /* 0x000fda0003f86270 */
[----:B---3--:R-:W-:-:S05]  /*14330*/  @!P4 IADD3 R9, P3, R21, R0, RZ ;  /* 0x000000001509c210 */ /* 0x008fca0007f7e0ff */
[----:B----4-:R-:W-:Y:S02]  /*14340*/  @!P4 IMAD.X R10, RZ, RZ, R4, P3 ;  /* 0x000000ffff0ac224 */ /* 0x010fe400018e0604 */
[----:B------:R-:W-:Y:S02]  /*14350*/  @!P4 IMAD.MOV.U32 R2, RZ, RZ, R9 ;  /* 0x000000ffff02c224 */ /* 0x000fe400078e0009 */
[----:B------:R-:W-:-:S05]  /*14360*/  @!P4 IMAD.MOV.U32 R3, RZ, RZ, R10 ;  /* 0x000000ffff03c224 */ /* 0x000fca00078e000a */
[----:B------:R0:W-:Y:S04]  /*14370*/  @!P4 LDGSTS.E.BYPASS.LTC128B.128 [R20+0xf800], desc[UR50][R2.64], !P2 ;  /* 0x0f8000000214cfae */ /* 0x0001e8000d101d72 */
[----:B------:R0:W-:Y:S04]  /*14380*/  @!P4 LDGSTS.E.BYPASS.LTC128B.128 [R20+0x11000], desc[UR50][R2.64+0x20], !P1 ;  /* 0x110000200214cfae */ /* 0x0001e8000c901d72 */
[----:B------:R0:W-:Y:S02]  /*14390*/  @!P4 LDGSTS.E.BYPASS.LTC128B.128 [R20+0x12800], desc[UR50][R2.64+0x40], !P0 ;  /* 0x128000400214cfae */ /* 0x0001e4000c101d72 */
.L_x_1105:
        /* <DEDUP_REMOVED lines=12> */
.L_x_1028:
[----:B------:R-:W-:Y:S05]  /*14460*/  BSYNC B0 ;  /* 0x0000000000007941 */ /* 0x000fea0003800000 */
.L_x_1027:
[----:B------:R-:W-:Y:S01]  /*14470*/  NOP ;  /* 0x0000000000007918 */ /* 0x000fe20000000000 */
[----:B------:R-:W-:-:S13]  /*14480*/  PLOP3.LUT P0, PT, PT, PT, PT, 0x80, 0x0 ;  /* 0x000000000000781c */ /* 0x000fda0003f0f070 */
.L_x_1029:
[----:B------:R-:W-:Y:S02]  /*14490*/  PLOP3.LUT P1, PT, P1, P0, PT, 0xa2, 0x0 ;  /* 0x000000000000781c */ /* 0x000fe40000f21472 */
[----:B------:R-:W-:-:S08]  /*144a0*/  @P0 R2UR P1, UR4, R17 ;  /* 0x00000000110402ca */ /* 0x000fd00000020000 */
[----:B------:R-:W-:-:S05]  /*144b0*/  @P0 PLOP3.LUT P0, PT, P1, PT, PT, 0x80, 0x0 ;  /* 0x000000000000081c */ /* 0x000fca0000f0f070 */
[----:B------:R-:W-:Y:S01]  /*144c0*/  @!P1 SYNCS.ARRIVE.TRANS64.RED.A0T1 RZ, [UR4+0x19c00], RZ ;  /* 0x019c00ffffff99a7 */ /* 0x000fe20008200404 */
[----:B------:R-:W-:Y:S07]  /*144d0*/  @!P1 ARRIVES.LDGSTSBAR.64.TRANSCNT [UR4+0x19c00] ;  /* 0x019c0000ff0099b0 */ /* 0x000fee0008000a84 */
[----:B------:R-:W-:Y:S05]  /*144e0*/  @P0 BRA.U.ANY `(.L_x_1029) ;  /* 0xfffffffd00e80947 */ /* 0x000fea000393ffff */
[----:B012---:R-:W2:Y:S02]  /*144f0*/  LDL.LU R2, [R1+0xc] ;  /* 0x00000c0001027983 */ /* 0x007ea40000300800 */
        /* <DEDUP_REMOVED lines=9> */
[----:B------:R-:W1:Y:S03]  /*14590*/  SYNCS.PHASECHK.TRANS64.TRYWAIT P0, [R17+URZ+0x19c20], R0 ;  /* 0x019c2000110075a7 */ /* 0x000e66000800017f */
[----:B01----:R-:W-:Y:S05]  /*145a0*/  @!P0 BRA `(.L_x_1031) ;  /* 0x0000002c00cc8947 */ /* 0x003fea0003800000 */
.L_x_1106:
[----:B------:R-:W-:Y:S05]  /*145b0*/  BSYNC B0 ;  /* 0x0000000000007941 */ /* 0x000fea0003800000 */
.L_x_1030:
[----:B------:R-:W-:-:S06]  /*145c0*/  UIADD3 UR4, UR40, -0x2, URZ ;  /* 0xfffffffe28047890 */ /* 0x000fcc000fffe03f */
[----:B------:R-:W-:-:S13]  /*145d0*/  ISETP.LE.AND P0, PT, R26, UR4, PT ;  /* 0x000000041a007c0c */ /* 0x000fda000bf03270 */
[----:B------:R-:W-:Y:S05]  /*145e0*/  @!P0 BRA `(.L_x_1032) ;  /* 0x0000000c00f88947 */ /* 0x000fea0003800000 */
[----:B------:R-:W-:Y:S02]  /*145f0*/  IMAD.MOV.U32 R6, RZ, RZ, R18 ;  /* 0x000000ffff067224 */ /* 0x000fe400078e0012 */
[----:B------:R-:W-:Y:S02]  /*14600*/  IMAD.MOV.U32 R7, RZ, RZ, R22 ;  /* 0x000000ffff077224 */ /* 0x000fe400078e0016 */
[----:B0-----:R-:W-:-:S07]  /*14610*/  IMAD.U32 R0, RZ, RZ, UR4 ;  /* 0x00000004ff007e24 */ /* 0x001fce000f8e00ff */
.L_x_1056:
        /* <DEDUP_REMOVED lines=21> */
[----:B------:R-:W-:-:S03]  /*14770*/  IMAD R4, R25, UR6, RZ ;  /* 0x0000000619047c24 */ /* 0x000fc6000f8e02ff */
[--C-:B------:R-:W-:Y:S01]  /*14780*/  SHF.R.S32.HI R3, RZ, 0x1f, R2.reuse ;  /* 0x0000001fff037819 */ /* 0x100fe20000011402 */
[----:B------:R-:W-:Y:S02]  /*14790*/  IMAD.MOV R8, RZ, RZ, -R2 ;  /* 0x000000ffff087224 */ /* 0x000fe400078e0a02 */
[C---:B------:R-:W-:Y:S02]  /*147a0*/  IMAD R4, R23.reuse, UR7, R4 ;  /* 0x0000000717047c24 */ /* 0x040fe4000f8e0204 */
[----:B------:R-:W-:-:S04]  /*147b0*/  IMAD.WIDE.U32 R2, R23, UR6, R2 ;  /* 0x0000000617027c25 */ /* 0x000fc8000f8e0002 */
[----:B------:R-:W-:Y:S01]  /*147c0*/  IMAD.IADD R3, R4, 0x1, R3 ;  /* 0x0000000104037824 */ /* 0x000fe200078e0203 */
[----:B------:R-:W-:Y:S01]  /*147d0*/  LEA R4, P0, R2, UR4, 0x2 ;  /* 0x0000000402047c11 */ /* 0x000fe2000f8010ff */
[----:B------:R-:W-:-:S03]  /*147e0*/  IMAD R8, R5, R8, R0 ;  /* 0x0000000805087224 */ /* 0x000fc600078e0200 */
[----:B------:R-:W-:-:S05]  /*147f0*/  LEA.HI.X R5, R2, UR5, R3, 0x2, P0 ;  /* 0x0000000502057c11 */ /* 0x000fca00080f1403 */
[----:B------:R0:W5:Y:S04]  /*14800*/  LDG.E R16, desc[UR50][R4.64] ;  /* 0x0000003204107981 */ /* 0x000168000c1e1900 */
.L_x_1035:
[----:B------:R-:W1:Y:S01]  /*14810*/  S2R R2, SR_TID.X ;  /* 0x0000000000027919 */ /* 0x000e620000002100 */
[----:B0-----:R-:W-:Y:S01]  /*14820*/  IMAD R4, R18, 0x8, R17 ;  /* 0x0000000812047824 */ /* 0x001fe200078e0211 */
[----:B------:R-:W-:Y:S01]  /*14830*/  BSSY B1, `(.L_x_1036) ;  /* 0x0000006000017945 */ /* 0x000fe20003800000 */
[----:B-1----:R-:W-:Y:S02]  /*14840*/  LOP3.LUT R3, R2, 0x7f, RZ, 0xc0, !PT ;  /* 0x0000007f02037812 */ /* 0x002fe400078ec0ff */
[----:B------:R-:W-:Y:S02]  /*14850*/  SHF.L.U32 R2, R22, 0x1f, RZ ;  /* 0x0000001f16027819 */ /* 0x000fe400000006ff */
[----:B------:R-:W-:Y:S02]  /*14860*/  ISETP.NE.AND P1, PT, R3, RZ, PT ;  /* 0x000000ff0300720c */ /* 0x000fe40003f25270 */
[----:B------:R-:W0:Y:S02]  /*14870*/  SYNCS.PHASECHK.TRANS64.TRYWAIT P0, [R4+URZ+0x19c80], R2 ;  /* 0x019c8002040075a7 */ /* 0x000e24000800017f */
[----:B0-----:R-:W-:Y:S09]  /*14880*/  @!P0 BRA `(.L_x_1037) ;  /* 0x0000002c00288947 */ /* 0x001ff20003800000 */
.L_x_1107:
[----:B------:R-:W-:Y:S05]  /*14890*/  BSYNC B1 ;  /* 0x0000000000017941 */ /* 0x000fea0003800000 */
.L_x_1036:
        /* <DEDUP_REMOVED lines=9> */
.L_x_1039:
[----:B------:R-:W-:Y:S05]  /*14930*/  BSYNC B1 ;  /* 0x0000000000017941 */ /* 0x000fea0003800000 */
.L_x_1038:
[----:B------:R-:W-:Y:S01]  /*14940*/  IMAD.MOV.U32 R5, RZ, RZ, RZ ;  /* 0x000000ffff057224 */ /* 0x000fe200078e00ff */
[----:B------:R-:W-:Y:S01]  /*14950*/  UIADD3 UR4, UP0, UR48, 0x470, URZ ;  /* 0x0000047030047890 */ /* 0x000fe2000ff1e03f */
[----:B------:R-:W-:Y:S01]  /*14960*/  IMAD R9, R18, 0x3000, R17 ;  /* 0x0000300012097824 */ /* 0x000fe200078e0211 */
[----:B------:R-:W-:Y:S01]  /*14970*/  PLOP3.LUT P0, PT, PT, PT, PT, 0x80, 0x0 ;  /* 0x000000000000781c */ /* 0x000fe20003f0f070 */
[----:B------:R-:W-:Y:S01]  /*14980*/  IMAD R8, R8, 0x80, R27 ;  /* 0x0000008008087824 */ /* 0x000fe200078e021b */
[----:B------:R-:W-:Y:S01]  /*14990*/  R2UR UR10, R5 ;  /* 0x00000000050a72ca */ /* 0x000fe200000e0000 */
[----:B------:R-:W-:Y:S01]  /*149a0*/  VIADD R3, R4, 0x19c70 ;  /* 0x00019c7004037836 */ /* 0x000fe20000000000 */
[----:B------:R-:W-:Y:S01]  /*149b0*/  UIADD3.X UR5, URZ, UR49, URZ, UP0, !UPT ;  /* 0x000000313f057290 */ /* 0x000fe200087fe43f */
[----:B------:R-:W-:Y:S01]  /*149c0*/  VIADD R10, R9, 0x9000 ;  /* 0x00009000090a7836 */ /* 0x000fe20000000000 */
[----:B------:R-:W-:Y:S01]  /*149d0*/  UMOV UR6, 0x0 ;  /* 0x0000000000067882 */ /* 0x000fe20000000000 */
[----:B------:R-:W-:-:S10]  /*149e0*/  UMOV UR7, 0x14f00000 ;  /* 0x14f0000000077882 */ /* 0x000fd40000000000 */
.L_x_1040:
        /* <DEDUP_REMOVED lines=16> */
.L_x_1041:
        /* <DEDUP_REMOVED lines=16> */
.L_x_1042:
        /* <DEDUP_REMOVED lines=10> */
[----:B------:R-:W1:Y:S01]  /*14c90*/  SYNCS.PHASECHK.TRANS64.TRYWAIT P0, [R4+URZ+0x19c40], R2 ;  /* 0x019c4002040075a7 */ /* 0x000e62000800017f */
[----:B------:R-:W-:Y:S04]  /*14ca0*/  BSSY B1, `(.L_x_1043) ;  /* 0x0000002000017945 */ /* 0x000fe80003800000 */
[----:B-1----:R-:W-:Y:S05]  /*14cb0*/  @!P0 BRA `(.L_x_1044) ;  /* 0x0000002800308947 */ /* 0x002fea0003800000 */
.L_x_1108:
[----:B------:R-:W-:Y:S05]  /*14cc0*/  BSYNC B1 ;  /* 0x0000000000017941 */ /* 0x000fea0003800000 */
.L_x_1043:
        /* <DEDUP_REMOVED lines=11> */
.L_x_1046:
[----:B------:R-:W-:Y:S05]  /*14d80*/  BSYNC B1 ;  /* 0x0000000000017941 */ /* 0x000fea0003800000 */
.L_x_1045:
        /* <DEDUP_REMOVED lines=8> */
.L_x_1047:
        /* <DEDUP_REMOVED lines=15> */
.L_x_1048:
        /* <DEDUP_REMOVED lines=15> */
.L_x_1049:
        /* <DEDUP_REMOVED lines=10> */
.L_x_1034:
[----:B------:R-:W-:Y:S05]  /*15090*/  BSYNC B0 ;  /* 0x0000000000007941 */ /* 0x000fea0003800000 */
.L_x_1033:
[----:B------:R-:W-:-:S06]  /*150a0*/  UISETP.NE.AND UP0, UPT, UR39, 0x3, UPT ;  /* 0x000000032700788c */ /* 0x000fcc000bf05270 */
[----:B------:R-:W-:-:S13]  /*150b0*/  PLOP3.LUT P0, PT, PT, PT, UP0, 0x80, 0x0 ;  /* 0x000000000000781c */ /* 0x000fda0003f0f008 */
[----:B------:R-:W-:Y:S05]  /*150c0*/  @!P0 BRA `(.L_x_1050) ;  /* 0x0000000000048947 */ /* 0x000fea0003800000 */
[----:B------:R-:W-:Y:S01]  /*150d0*/  BPT.TRAP 0x1 ;  /* 0x000000040000795c */ /* 0x000fe20000300000 */
.L_x_1050:
[----:B------:R-:W-:Y:S01]  /*150e0*/  IMAD.U32 R2, RZ, RZ, UR43 ;  /* 0x0000002bff027e24 */ /* 0x000fe2000f8e00ff */
[----:B------:R-:W-:Y:S01]  /*150f0*/  BSSY B0, `(.L_x_1051) ;  /* 0x0000007000007945 */ /* 0x000fe20003800000 */
[----:B------:R-:W-:-:S03]  /*15100*/  IMAD R3, R6, 0x8, R17 ;  /* 0x0000000806037824 */ /* 0x000fc600078e0211 */
[----:B------:R-:W-:Y:S02]  /*15110*/  ISETP.NE.AND P1, PT, R2, 0x3, PT ;  /* 0x000000030200780c */ /* 0x000fe40003f25270 */
[----:B------:R-:W-:-:S04]  /*15120*/  LOP3.LUT R2, R7, 0x1, RZ, 0x3c, !PT ;  /* 0x0000000107027812 */ /* 0x000fc800078e3cff */
[----:B------:R-:W-:-:S04]  /*15130*/  SHF.L.U32 R2, R2, 0x1f, RZ ;  /* 0x0000001f02027819 */ /* 0x000fc800000006ff */
[----:B------:R-:W0:Y:S02]  /*15140*/  SYNCS.PHASECHK.TRANS64.TRYWAIT P0, [R3+URZ+0x19c70], R2 ;  /* 0x019c7002030075a7 */ /* 0x000e24000800017f */
[----:B0-----:R-:W-:Y:S05]  /*15150*/  @!P0 BRA `(.L_x_1052) ;  /* 0x00000024001c8947 */ /* 0x001fea0003800000 */
.L_x_1109:
[----:B------:R-:W-:Y:S05]  /*15160*/  BSYNC B0 ;  /* 0x0000000000007941 */ /* 0x000fea0003800000 */
.L_x_1051:
[----:B------:R-:W-:Y:S05]  /*15170*/  @!P1 BRA `(.L_x_1053) ;  /* 0x0000000000049947 */ /* 0x000fea0003800000 */
[----:B------:R-:W-:Y:S01]  /*15180*/  BPT.TRAP 0x1 ;  /* 0x000000040000795c */ /* 0x000fe20000300000 */
.L_x_1053:
[----:B0-----:R-:W-:Y:S01]  /*15190*/  SHF.L.U32 R2, R7, 0x1f, RZ ;  /* 0x0000001f07027819 */ /* 0x001fe200000006ff */
[----:B------:R-:W-:-:S03]  /*151a0*/  IMAD R10, R6, 0x3000, RZ ;  /* 0x00003000060a7824 */ /* 0x000fc600078e02ff */
[----:B------:R-:W0:Y:S02]  /*151b0*/  SYNCS.PHASECHK.TRANS64.TRYWAIT P0, [R3+URZ+0x19c60], R2 ;  /* 0x019c6002030075a7 */ /* 0x000e24000800017f */
[----:B0-----:R-:W-:Y:S05]  /*151c0*/  @!P0 BRA `(.L_x_1054) ;  /* 0x0000002400148947 */ /* 0x001fea0003800000 */
.L_x_1110:
        /* <DEDUP_REMOVED lines=24> */
[----:B------:R-:W1:Y:S01]  /*15350*/  LDSM.16.MT88.4 R4, [R2+0x9800] ;  /* 0x009800000204783b */ /* 0x000e620000004200 */
[----:B0-----:R-:W-:Y:S02]  /*15360*/  IADD3 R12, R29, 0x3000, R12 ;  /* 0x000030001d0c7810 */ /* 0x001fe40007ffe00c */
[C-C-:B-1----:R-:W-:Y:S02]  /*15370*/  PRMT R8, R4.reuse, 0x6420, R5.reuse ;  /* 0x0000642004087816 */ /* 0x142fe40000000005 */
        /* <DEDUP_REMOVED lines=24> */
.L_x_1055:
[----:B------:R-:W2:Y:S01]  /*15500*/  S2R R2, SR_TID.X ;  /* 0x0000000000027919 */ /* 0x000ea20000002100 */
[----:B-1----:R1:W-:Y:S01]  /*15510*/  SYNCS.ARRIVE.TRANS64.A1T0 RZ, [R3+URZ+0x19c50], RZ ;  /* 0x019c50ff03ff79a7 */ /* 0x0023e2000810003f */
[----:B------:R-:W-:Y:S02]  /*15520*/  IMAD.MOV.U32 R6, RZ, RZ, R18 ;  /* 0x000000ffff067224 */ /* 0x000fe400078e0012 */
[----:B------:R-:W-:Y:S01]  /*15530*/  IMAD.MOV.U32 R7, RZ, RZ, R22 ;  /* 0x000000ffff077224 */ /* 0x000fe200078e0016 */
[----:B--2---:R-:W-:Y:S01]  /*15540*/  LOP3.LUT R2, R2, 0x7f, RZ, 0xc0, !PT ;  /* 0x0000007f02027812 */ /* 0x004fe200078ec0ff */
[----:B------:R-:W-:Y:S03]  /*15550*/  BAR.SYNC.DEFER_BLOCKING 0x2, 0x80 ;  /* 0x0082000000007b1d */ /* 0x000fe60000010000 */
[----:B------:R-:W-:-:S13]  /*15560*/  ISETP.NE.AND P0, PT, R2, RZ, PT ;  /* 0x000000ff0200720c */ /* 0x000fda0003f05270 */
[----:B------:R-:W-:-:S05]  /*15570*/  @!P0 VIADD R2, R3, 0x19c80 ;  /* 0x00019c8003028836 */ /* 0x000fca0000000000 */
[----:B------:R-:W-:-:S04]  /*15580*/  @!P0 PRMT R2, RZ, 0x654, R2 ;  /* 0x00000654ff028816 */ /* 0x000fc80000000002 */
[----:B------:R1:W-:Y:S01]  /*15590*/  @!P0 SYNCS.ARRIVE.TRANS64.RED.A1T0 RZ, [R2+URZ], RZ ;  /* 0x000000ff02ff89a7 */ /* 0x0003e2000810043f */
[C---:B------:R-:W-:Y:S01]  /*155a0*/  ISETP.GT.AND P0, PT, R0.reuse, R26, PT ;  /* 0x0000001a0000720c */ /* 0x040fe20003f04270 */
[----:B------:R-:W-:-:S12]  /*155b0*/  VIADD R0, R0, 0xffffffff ;  /* 0xffffffff00007836 */ /* 0x000fd80000000000 */
[----:B-1----:R-:W-:Y:S05]  /*155c0*/  @P0 BRA `(.L_x_1056) ;  /* 0xfffffff000140947 */ /* 0x002fea000383ffff */
.L_x_1032:
[----:B------:R-:W1:Y:S01]  /*155d0*/  S2R R2, SR_TID.X ;  /* 0x0000000000027919 */ /* 0x000e620000002100 */
[----:B------:R-:W-:Y:S01]  /*155e0*/  BSSY B0, `(.L_x_1057) ;  /* 0x0000010000007945 */ /* 0x000fe20003800000 */
[----:B-1----:R-:W-:-:S04]  /*155f0*/  LOP3.LUT R2, R2, 0x7f, RZ, 0xc0, !PT ;  /* 0x0000007f02027812 */ /* 0x002fc800078ec0ff */
[----:B------:R-:W-:-:S13]  /*15600*/  ISETP.NE.AND P0, PT, R2, RZ, PT ;  /* 0x000000ff0200720c */ /* 0x000fda0003f05270 */
[----:B------:R-:W-:Y:S05]  /*15610*/  @P0 BRA `(.L_x_1058) ;  /* 0x0000000000300947 */ /* 0x000fea0003800000 */
[----:B------:R-:W1:Y:S01]  /*15620*/  S2R R5, SR_LANEID ;  /* 0x0000000000057919 */ /* 0x000e620000000000 */
[----:B------:R-:W-:Y:S01]  /*15630*/  VOTEU.ANY UR4, UPT, PT ;  /* 0x0000000000047886 */ /* 0x000fe200038e0100 */
[----:B------:R-:W2:Y:S01]  /*15640*/  LDC.64 R2, c[0x0][0xc60] ;  /* 0x00031800ff027b82 */ /* 0x000ea20000000a00 */
[----:B0-----:R-:W1:Y:S02]  /*15650*/  FLO.U32 R0, UR4 ;  /* 0x0000000400007d00 */ /* 0x001e6400080e0000 */
[----:B-1----:R-:W-:-:S06]  /*15660*/  ISETP.EQ.U32.AND P1, PT, R0, R5, PT ;  /* 0x000000050000720c */ /* 0x002fcc0003f22070 */
[----:B------:R-:W2:Y:S07]  /*15670*/  POPC R5, UR4 ;  /* 0x0000000400057d09 */ /* 0x000eae0008000000 */
[----:B--2---:R-:W2:Y:S01]  /*15680*/  @P1 ATOMG.E.ADD.STRONG.GPU PT, R3, desc[UR50][R2.64], R5 ;  /* 0x00000005020319a8 */ /* 0x004ea200081ee1f2 */
[----:B------:R-:W0:Y:S02]  /*15690*/  S2R R4, SR_LTMASK ;  /* 0x0000000000047919 */ /* 0x000e240000003900 */
[----:B0-----:R-:W-:-:S04]  /*156a0*/  LOP3.LUT R4, R4, UR4, RZ, 0xc0, !PT ;  /* 0x0000000404047c12 */ /* 0x001fc8000f8ec0ff */
[----:B------:R-:W0:Y:S01]  /*156b0*/  POPC R7, R4 ;  /* 0x0000000400077309 */ /* 0x000e220000000000 */
[----:B--2---:R-:W0:Y:S02]  /*156c0*/  SHFL.IDX PT, R0, R3, R0, 0x1f ;  /* 0x00001f0003007589 */ /* 0x004e2400000e0000 */
[----:B0-----:R-:W-:-:S07]  /*156d0*/  IADD3 R24, R0, UR41, R7 ;  /* 0x0000002900187c10 */ /* 0x001fce000fffe007 */
.L_x_1058:
[----:B------:R-:W-:Y:S05]  /*156e0*/  BSYNC B0 ;  /* 0x0000000000007941 */ /* 0x000fea0003800000 */
.L_x_1057:
[----:B------:R-:W-:-:S06]  /*156f0*/  UISETP.NE.AND UP0, UPT, UR39, 0x3, UPT ;  /* 0x000000032700788c */ /* 0x000fcc000bf05270 */
[----:B------:R-:W-:-:S13]  /*15700*/  PLOP3.LUT P1, PT, PT, PT, UP0, 0x80, 0x0 ;  /* 0x000000000000781c */ /* 0x000fda0003f2f008 */
[----:B------:R-:W-:Y:S05]  /*15710*/  @!P1 BRA `(.L_x_1059) ;  /* 0x0000000000049947 */ /* 0x000fea0003800000 */
[----:B------:R-:W-:Y:S01]  /*15720*/  BPT.TRAP 0x1 ;  /* 0x000000040000795c */ /* 0x000fe20000300000 */
.L_x_1059:
        /* <DEDUP_REMOVED lines=8> */
.L_x_1111:
[----:B------:R-:W-:Y:S05]  /*157b0*/  BSYNC B0 ;  /* 0x0000000000007941 */ /* 0x000fea0003800000 */
.L_x_1060:
[----:B------:R-:W-:Y:S05]  /*157c0*/  @!P2 BRA `(.L_x_1062) ;  /* 0x000000000004a947 */ /* 0x000fea0003800000 */
[----:B------:R-:W-:Y:S01]  /*157d0*/  BPT.TRAP 0x1 ;  /* 0x000000040000795c */ /* 0x000fe20000300000 */
.L_x_1062:
[----:B0-----:R-:W-:-:S04]  /*157e0*/  SHF.L.U32 R0, R22, 0x1f, RZ ;  /* 0x0000001f16007819 */ /* 0x001fc800000006ff */
[----:B------:R-:W0:Y:S02]  /*157f0*/  SYNCS.PHASECHK.TRANS64.TRYWAIT P1, [R3+URZ+0x19c60], R0 ;  /* 0x019c6000030075a7 */ /* 0x000e24000802017f */
[----:B0-----:R-:W-:Y:S05]  /*15800*/  @!P1 BRA `(.L_x_1063) ;  /* 0x0000001c00ac9947 */ /* 0x001fea0003800000 */
.L_x_1112:
        /* <DEDUP_REMOVED lines=52> */
.L_x_1064:
        /* <DEDUP_REMOVED lines=10> */
.L_x_1007:
[----:B------:R-:W-:Y:S05]  /*15bf0*/  BSYNC B7 ;  /* 0x0000000000077941 */ /* 0x000fea0003800000 */
.L_x_1005:
[----:B------:R-:W-:-:S13]  /*15c00*/  LOP3.LUT P0, RZ, R19, 0x2, RZ, 0xc0, !PT ;  /* 0x0000000213ff7812 */ /* 0x000fda000780c0ff */
[----:B------:R-:W-:Y:S05]  /*15c10*/  @!P0 BRA `(.L_x_1065) ;  /* 0x0000000000288947 */ /* 0x000fea0003800000 */
[----:B------:R-:W1:Y:S08]  /*15c20*/  S2UR UR5, SR_CgaCtaId ;  /* 0x00000000000579c3 */ /* 0x000e700000008800 */
[----:B------:R-:W-:Y:S06]  /*15c30*/  BAR.SYNC.DEFER_BLOCKING 0x5, 0x200 ;  /* 0x0148000000007b1d */ /* 0x000fec0000010000 */
[----:B------:R-:W-:-:S02]  /*15c40*/  UMOV UR4, 0x400 ;  /* 0x0000040000047882 */ /* 0x000fc40000000000 */
[----:B-1----:R-:W-:-:S06]  /*15c50*/  ULEA UR4, UR5, UR4, 0x18 ;  /* 0x0000000405047291 */ /* 0x002fcc000f8ec03f */
[----:B------:R-:W-:-:S05]  /*15c60*/  IMAD.U32 R17, RZ, RZ, UR4 ;  /* 0x00000004ff117e24 */ /* 0x000fca000f8e00ff */
[----:B------:R-:W1:Y:S02]  /*15c70*/  LDS.128 R24, [R17+0x19cd0] ;  /* 0x019cd00011187984 */ /* 0x000e640000000c00 */
[----:B-1----:R-:W-:Y:S02]  /*15c80*/  R2UR UR44, R27 ;  /* 0x000000001b2c72ca */ /* 0x002fe400000e0000 */
[----:B------:R-:W-:Y:S01]  /*15c90*/  R2UR UR36, R26 ;  /* 0x000000001a2472ca */ /* 0x000fe200000e0000 */
[----:B------:R-:W-:Y:S06]  /*15ca0*/  BAR.ARV 0x4, 0x200 ;  /* 0x0108000000007b1d */ /* 0x000fec0000002000 */
[----:B------:R-:W-:Y:S08]  /*15cb0*/  BRA `(.L_x_1066) ;  /* 0x0000000800bc7947 */ /* 0x000ff00003800000 */
.L_x_1065:
[----:B------:R-:W1:Y:S01]  /*15cc0*/  S2R R0, SR_TID.X ;  /* 0x0000000000007919 */ /* 0x000e620000002100 */
[----:B------:R-:W-:Y:S01]  /*15cd0*/  ULDC UR4, c[0x0][0xc3c] ;  /* 0x00030f0000047ab9 */ /* 0x000fe20000000800 */
[----:B------:R-:W-:Y:S01]  /*15ce0*/  IMAD.MOV.U32 R25, RZ, RZ, RZ ;  /* 0x000000ffff197224 */ /* 0x000fe200078e00ff */
[----:B-1----:R-:W-:-:S04]  /*15cf0*/  LOP3.LUT R6, R0, 0x1f, RZ, 0xc0, !PT ;  /* 0x0000001f00067812 */ /* 0x002fc800078ec0ff */
[C---:B------:R-:W-:Y:S01]  /*15d00*/  ISETP.NE.AND P0, PT, R6.reuse, 0x1f, PT ;  /* 0x0000001f0600780c */ /* 0x040fe20003f05270 */
[----:B------:R-:W-:-:S05]  /*15d10*/  VIADD R5, R6, UR44 ;  /* 0x0000002c06057c36 */ /* 0x000fca0008000000 */
[----:B------:R-:W-:Y:S01]  /*15d20*/  ISETP.GE.OR P1, PT, R5, UR4, !P0 ;  /* 0x0000000405007c0c */ /* 0x000fe2000c726670 */
[----:B------:R-:W-:-:S12]  /*15d30*/  ULDC UR4, c[0x0][0xc3c] ;  /* 0x00030f0000047ab9 */ /* 0x000fd80000000800 */
[----:B0-----:R-:W0:Y:S02]  /*15d40*/  @!P1 LDC.64 R2, c[0x0][0xc80] ;  /* 0x00032000ff029b82 */ /* 0x001e240000000a00 */
        /* <DEDUP_REMOVED lines=16> */
[----:B------:R-:W-:Y:S04]  /*15e50*/  SHFL.IDX PT, R5, R24, RZ, 0x1f ;  /* 0x00001fff18057589 */ /* 0x000fe800000e0000 */
[----:B------:R-:W0:Y:S02]  /*15e60*/  SHFL.UP PT, R2, R4, 0x8, RZ ;  /* 0x0500000004027989 */ /* 0x000e2400000e00ff */
[----:B0-----:R-:W-:Y:S02]  /*15e70*/  SEL R3, R2, RZ, P4 ;  /* 0x000000ff02037207 */ /* 0x001fe40002000000 */
[----:B------:R-:W-:Y:S03]  /*15e80*/  SHFL.IDX PT, R2, R24, 0x1, 0x1f ;  /* 0x00201f0018027f89 */ /* 0x000fe600000e0000 */
        /* <DEDUP_REMOVED lines=10> */
.L_x_1071:
[----:B------:R-:W-:-:S04]  /*15f30*/  UIADD3 UR44, UR44, 0x1f, URZ ;  /* 0x0000001f2c2c7890 */ /* 0x000fc8000fffe03f */
[----:B------:R-:W-:-:S06]  /*15f40*/  UISETP.GE.AND UP0, UPT, UR44, UR4, UPT ;  /* 0x000000042c00728c */ /* 0x000fcc000bf06270 */
[----:B------:R-:W-:-:S13]  /*15f50*/  PLOP3.LUT P6, PT, PT, PT, UP0, 0x40, 0x0 ;  /* 0x000000000000781c */ /* 0x000fda0003fce808 */
[----:B------:R-:W-:Y:S05]  /*15f60*/  @!P6 BRA `(.L_x_1068) ;  /* 0x0000000400cce947 */ /* 0x000fea0003800000 */
[----:B------:R-:W0:Y:S01]  /*15f70*/  S2R R0, SR_TID.X ;  /* 0x0000000000007919 */ /* 0x000e220000002100 */
[----:B------:R-:W-:Y:S01]  /*15f80*/  BSSY B0, `(.L_x_1069) ;  /* 0x0000009000007945 */ /* 0x000fe20003800000 */
[----:B------:R-:W-:Y:S01]  /*15f90*/  IMAD.MOV.U32 R25, RZ, RZ, RZ ;  /* 0x000000ffff197224 */ /* 0x000fe200078e00ff */
[----:B0-----:R-:W-:-:S05]  /*15fa0*/  LOP3.LUT R0, R0, 0x1f, RZ, 0xc0, !PT ;  /* 0x0000001f00007812 */ /* 0x001fca00078ec0ff */
[----:B------:R-:W-:-:S05]  /*15fb0*/  VIADD R7, R0, UR44 ;  /* 0x0000002c00077c36 */ /* 0x000fca0008000000 */
[----:B------:R-:W-:-:S13]  /*15fc0*/  ISETP.GE.OR P6, PT, R7, UR4, !P0 ;  /* 0x0000000407007c0c */ /* 0x000fda000c7c6670 */
[----:B------:R-:W-:Y:S05]  /*15fd0*/  @P6 BRA `(.L_x_1070) ;  /* 0x00000000000c6947 */ /* 0x000fea0003800000 */
[----:B------:R-:W0:Y:S02]  /*15fe0*/  LDC.64 R2, c[0x0][0xc80] ;  /* 0x00032000ff027b82 */ /* 0x000e240000000a00 */
[----:B0-----:R-:W-:-:S05]  /*15ff0*/  IMAD.WIDE R2, R7, 0x4, R2 ;  /* 0x0000000407027825 */ /* 0x001fca00078e0202 */
[----:B------:R0:W5:Y:S02]  /*16000*/  LDG.E R25, desc[UR50][R2.64] ;  /* 0x0000003202197981 */ /* 0x000164000c1e1900 */
.L_x_1070:
[----:B------:R-:W-:Y:S05]  /*16010*/  BSYNC B0 ;  /* 0x0000000000007941 */ /* 0x000fea0003800000 */
.L_x_1069:
[----:B-----5:R-:W1:Y:S02]  /*16020*/  SHFL.UP PT, R0, R25, 0x1, RZ ;  /* 0x0420000019007989 */ /* 0x020e6400000e00ff */
[----:B-1----:R-:W-:-:S05]  /*16030*/  SEL R0, R0, RZ, P1 ;  /* 0x000000ff00007207 */ /* 0x002fca0000800000 */
[----:B------:R-:W-:-:S05]  /*16040*/  IMAD.IADD R0, R25, 0x1, R0 ;  /* 0x0000000119007824 */ /* 0x000fca00078e0200 */
[----:B0-----:R-:W0:Y:S02]  /*16050*/  SHFL.UP PT, R2, R0, 0x2, RZ ;  /* 0x0440000000027989 */ /* 0x001e2400000e00ff */
[----:B0-----:R-:W-:-:S05]  /*16060*/  SEL R3, R2, RZ, P2 ;  /* 0x000000ff02037207 */ /* 0x001fca0001000000 */
[----:B------:R-:W-:Y:S02]  /*16070*/  IMAD.IADD R3, R0, 0x1, R3 ;  /* 0x0000000100037824 */ /* 0x000fe400078e0203 */
[----:B------:R-:W0:Y:S03]  /*16080*/  LDC R0, c[0x0][0xc38] ;  /* 0x00030e00ff007b82 */ /* 0x000e260000000800 */
[----:B------:R-:W1:Y:S02]  /*16090*/  SHFL.UP PT, R2, R3, 0x4, RZ ;  /* 0x0480000003027989 */ /* 0x000e6400000e00ff */
[----:B-1----:R-:W-:-:S05]  /*160a0*/  SEL R2, R2, RZ, P3 ;  /* 0x000000ff02027207 */ /* 0x002fca0001800000 */
[----:B------:R-:W-:-:S05]  /*160b0*/  IMAD.IADD R2, R3, 0x1, R2 ;  /* 0x0000000103027824 */ /* 0x000fca00078e0202 */
[----:B------:R-:W1:Y:S02]  /*160c0*/  SHFL.UP PT, R6, R2, 0x8, RZ ;  /* 0x0500000002067989 */ /* 0x000e6400000e00ff */
[----:B-1----:R-:W-:-:S05]  /*160d0*/  SEL R7, R6, RZ, P4 ;  /* 0x000000ff06077207 */ /* 0x002fca0002000000 */
[----:B------:R-:W-:-:S05]  /*160e0*/  IMAD.IADD R7, R2, 0x1, R7 ;  /* 0x0000000102077824 */ /* 0x000fca00078e0207 */
[----:B------:R-:W1:Y:S02]  /*160f0*/  SHFL.UP PT, R6, R7, 0x10, RZ ;  /* 0x0600000007067989 */ /* 0x000e6400000e00ff */
[----:B-1----:R-:W-:-:S05]  /*16100*/  SEL R6, R6, RZ, P5 ;  /* 0x000000ff06067207 */ /* 0x002fca0002800000 */
[----:B------:R-:W-:-:S05]  /*16110*/  IMAD.IADD R6, R7, 0x1, R6 ;  /* 0x0000000107067824 */ /* 0x000fca00078e0206 */
[----:B------:R-:W0:Y:S02]  /*16120*/  SHFL.IDX PT, R9, R6, 0x1f, 0x1f ;  /* 0x03e01f0006097f89 */ /* 0x000e2400000e0000 */
[----:B0-----:R-:W-:-:S04]  /*16130*/  IMAD R9, R9, R0, RZ ;  /* 0x0000000009097224 */ /* 0x001fc800078e02ff */
[----:B------:R-:W-:-:S05]  /*16140*/  IMAD.IADD R4, R9, 0x1, R4 ;  /* 0x0000000109047824 */ /* 0x000fca00078e0204 */
[----:B------:R-:W-:-:S13]  /*16150*/  ISETP.GT.AND P6, PT, R4, R5, PT ;  /* 0x000000050400720c */ /* 0x000fda0003fc4270 */
[----:B------:R-:W-:Y:S05]  /*16160*/  @!P6 BRA `(.L_x_1071) ;  /* 0xfffffffc0070e947 */ /* 0x000fea000383ffff */
[----:B------:R-:W-:-:S07]  /*16170*/  IMAD.MOV.U32 R7, RZ, RZ, R6 ;  /* 0x000000ffff077224 */ /* 0x000fce00078e0006 */
.L_x_1067:
        /* <DEDUP_REMOVED lines=12> */
[----:B------:R-:W-:Y:S01]  /*16240*/  ISETP.NE.AND P0, PT, RZ, UR7, PT ;  /* 0x00000007ff007c0c */ /* 0x000fe2000bf05270 */
[----:B------:R-:W-:-:S03]  /*16250*/  IMAD.MOV.U32 R24, RZ, RZ, RZ ;  /* 0x000000ffff187224 */ /* 0x000fc600078e00ff */
[----:B------:R-:W2:Y:S02]  /*16260*/  SHFL.IDX PT, R25, R25, R12, 0x1f ;  /* 0x00001f0c19197589 */ /* 0x000ea400000e0000 */
[----:B--2---:R-:W-:-:S05]  /*16270*/  IMAD R4, R25, R6, RZ ;  /* 0x0000000619047224 */ /* 0x004fca00078e02ff */
[----:B------:R-:W-:-:S04]  /*16280*/  IABS R8, R4 ;  /* 0x0000000400087213 */ /* 0x000fc80000000000 */
[----:B------:R-:W0:Y:S08]  /*16290*/  I2F.RP R10, R8 ;  /* 0x00000008000a7306 */ /* 0x000e300000209400 */
[----:B0-----:R-:W0:Y:S02]  /*162a0*/  MUFU.RCP R10, R10 ;  /* 0x0000000a000a7308 */ /* 0x001e240000001000 */
[----:B0-----:R-:W-:-:S06]  /*162b0*/  VIADD R11, R10, 0xffffffe ;  /* 0x0ffffffe0a0b7836 */ /* 0x001fcc0000000000 */
[----:B------:R0:W1:Y:S01]  /*162c0*/  F2I.FTZ.U32.TRUNC.NTZ R3, R11 ;  /* 0x0000000b00037305 */ /* 0x000062000021f000 */
[----:B------:R-:W-:Y:S05]  /*162d0*/  @!P0 BRA `(.L_x_1072) ;  /* 0x00000000000c8947 */ /* 0x000fea0003800000 */
[----:B------:R-:W-:-:S06]  /*162e0*/  UIADD3 UR4, UR6, -0x1, URZ ;  /* 0xffffffff06047890 */ /* 0x000fcc000fffe03f */
[----:B------:R-:W-:-:S06]  /*162f0*/  IMAD.U32 R24, RZ, RZ, UR4 ;  /* 0x00000004ff187e24 */ /* 0x000fcc000f8e00ff */
[----:B------:R2:W3:Y:S02]  /*16300*/  SHFL.IDX PT, R24, R7, R24, 0x1f ;  /* 0x00001f1807187589 */ /* 0x0004e400000e0000 */
.L_x_1072:
[----:B-12---:R-:W-:Y:S02]  /*16310*/  IMAD.MOV R7, RZ, RZ, -R3 ;  /* 0x000000ffff077224 */ /* 0x006fe400078e0a03 */
[----:B---3--:R-:W-:Y:S02]  /*16320*/  IMAD R24, R24, R0, R9 ;  /* 0x0000000018187224 */ /* 0x008fe400078e0209 */
[----:B------:R-:W-:Y:S02]  /*16330*/  IMAD R7, R7, R8, RZ ;  /* 0x0000000807077224 */ /* 0x000fe400078e02ff */
[----:B------:R-:W-:Y:S02]  /*16340*/  IMAD.MOV.U32 R2, RZ, RZ, RZ ;  /* 0x000000ffff027224 */ /* 0x000fe400078e00ff */
[----:B------:R-:W-:Y:S02]  /*16350*/  IMAD.IADD R5, R5, 0x1, -R24 ;  /* 0x0000000105057824 */ /* 0x000fe400078e0a18 */
[----:B------:R-:W-:Y:S01]  /*16360*/  IMAD.HI.U32 R3, R3, R7, R2 ;  /* 0x0000000703037227 */ /* 0x000fe200078e0002 */
[----:B------:R-:W-:-:S02]  /*16370*/  IABS R7, R4 ;  /* 0x0000000400077213 */ /* 0x000fc40000000000 */
        /* <DEDUP_REMOVED lines=17> */
[----:B------:R-:W-:-:S03]  /*16490*/  IMAD R4, R4, R9, R5 ;  /* 0x0000000904047224 */ /* 0x000fc600078e0205 */
[----:B------:R-:W-:-:S04]  /*164a0*/  VIADDMNMX R0, R3, R0, R6, PT ;  /* 0x0000000003007246 */ /* 0x000fc80003800106 */
[----:B------:R-:W-:-:S04]  /*164b0*/  IABS R6, R0 ;  /* 0x0000000000067213 */ /* 0x000fc80000000000 */
[----:B------:R-:W1:Y:S08]  /*164c0*/  I2F.RP R8, R6 ;  /* 0x0000000600087306 */ /* 0x000e700000209400 */
[----:B-1----:R-:W1:Y:S02]  /*164d0*/  MUFU.RCP R8, R8 ;  /* 0x0000000800087308 */ /* 0x002e640000001000 */
[----:B-1----:R-:W-:Y:S01]  /*164e0*/  VIADD R2, R8, 0xffffffe ;  /* 0x0ffffffe08027836 */ /* 0x002fe20000000000 */
[----:B------:R-:W-:-:S05]  /*164f0*/  IABS R8, R4 ;  /* 0x0000000400087213 */ /* 0x000fca0000000000 */
[----:B------:R1:W2:Y:S02]  /*16500*/  F2I.FTZ.U32.TRUNC.NTZ R3, R2 ;  /* 0x0000000200037305 */ /* 0x0002a4000021f000 */
[----:B-1----:R-:W-:Y:S02]  /*16510*/  IMAD.MOV.U32 R2, RZ, RZ, RZ ;  /* 0x000000ffff027224 */ /* 0x002fe400078e00ff */
[----:B--2---:R-:W-:-:S04]  /*16520*/  IMAD.MOV R5, RZ, RZ, -R3 ;  /* 0x000000ffff057224 */ /* 0x004fc800078e0a03 */
[----:B------:R-:W-:-:S04]  /*16530*/  IMAD R5, R5, R6, RZ ;  /* 0x0000000605057224 */ /* 0x000fc800078e02ff */
[----:B------:R-:W-:Y:S01]  /*16540*/  IMAD.HI.U32 R3, R3, R5, R2 ;  /* 0x0000000503037227 */ /* 0x000fe200078e0002 */
[-C--:B------:R-:W-:Y:S02]  /*16550*/  IABS R5, R0.reuse ;  /* 0x0000000000057213 */ /* 0x080fe40000000000 */
[C---:B------:R-:W-:Y:S01]  /*16560*/  LOP3.LUT R2, R4.reuse, R0, RZ, 0x3c, !PT ;  /* 0x0000000004027212 */ /* 0x040fe200078e3cff */
[----:B------:R-:W-:Y:S02]  /*16570*/  IMAD.IADD R4, R4, 0x1, R7 ;  /* 0x0000000104047824 */ /* 0x000fe400078e0207 */
[----:B------:R-:W-:Y:S01]  /*16580*/  IMAD.MOV R5, RZ, RZ, -R5 ;  /* 0x000000ffff057224 */ /* 0x000fe200078e0a05 */
[----:B------:R-:W-:Y:S01]  /*16590*/  ISETP.GE.AND P2, PT, R2, RZ, PT ;  /* 0x000000ff0200720c */ /* 0x000fe20003f46270 */
[----:B------:R-:W-:-:S04]  /*165a0*/  IMAD.HI.U32 R3, R3, R8, RZ ;  /* 0x0000000803037227 */ /* 0x000fc800078e00ff */
[----:B------:R-:W-:-:S05]  /*165b0*/  IMAD R5, R3, R5, R8 ;  /* 0x0000000503057224 */ /* 0x000fca00078e0208 */
[----:B------:R-:W-:-:S13]  /*165c0*/  ISETP.GT.U32.AND P1, PT, R6, R5, PT ;  /* 0x000000050600720c */ /* 0x000fda0003f24070 */
[----:B------:R-:W-:Y:S02]  /*165d0*/  @!P1 IMAD.IADD R5, R5, 0x1, -R6 ;  /* 0x0000000105059824 */ /* 0x000fe400078e0a06 */
[----:B------:R-:W-:Y:S01]  /*165e0*/  @!P1 VIADD R3, R3, 0x1 ;  /* 0x0000000103039836 */ /* 0x000fe20000000000 */
[----:B------:R-:W-:Y:S02]  /*165f0*/  ISETP.NE.AND P1, PT, R0, RZ, PT ;  /* 0x000000ff0000720c */ /* 0x000fe40003f25270 */
[----:B------:R-:W-:-:S13]  /*16600*/  ISETP.GE.U32.AND P0, PT, R5, R6, PT ;  /* 0x000000060500720c */ /* 0x000fda0003f06070 */
[----:B------:R-:W-:-:S04]  /*16610*/  @P0 VIADD R3, R3, 0x1 ;  /* 0x0000000103030836 */ /* 0x000fc80000000000 */
[----:B------:R-:W-:Y:S01]  /*16620*/  @!P2 IMAD.MOV R3, RZ, RZ, -R3 ;  /* 0x000000ffff03a224 */ /* 0x000fe200078e0a03 */
[----:B------:R-:W-:Y:S01]  /*16630*/  @!P1 LOP3.LUT R3, RZ, R0, RZ, 0x33, !PT ;  /* 0x00000000ff039212 */ /* 0x000fe200078e33ff */
[----:B------:R-:W-:-:S04]  /*16640*/  IMAD.MOV R0, RZ, RZ, -R0 ;  /* 0x000000ffff007224 */ /* 0x000fc800078e0a00 */
[----:B------:R-:W-:-:S05]  /*16650*/  IMAD R0, R3, R0, R4 ;  /* 0x0000000003007224 */ /* 0x000fca00078e0204 */
[----:B------:R-:W-:Y:S02]  /*16660*/  R2UR UR36, R0 ;  /* 0x00000000002472ca */ /* 0x000fe400000e0000 */
[----:B------:R-:W-:-:S05]  /*16670*/  LOP3.LUT R0, RZ, R3, RZ, 0x33, !PT ;  /* 0x00000003ff007212 */ /* 0x000fca00078e33ff */
[----:B------:R-:W-:Y:S01]  /*16680*/  IMAD.IADD R25, R25, 0x1, R0 ;  /* 0x0000000119197824 */ /* 0x000fe200078e0200 */
[----:B------:R-:W-:Y:S07]  /*16690*/  BRA `(.L_x_1073) ;  /* 0x0000000000107947 */ /* 0x000fee0003800000 */
.L_x_1068:
[----:B------:R-:W-:Y:S01]  /*166a0*/  IMAD.MOV.U32 R24, RZ, RZ, R5 ;  /* 0x000000ffff187224 */ /* 0x000fe200078e0005 */
[----:B------:R-:W-:Y:S01]  /*166b0*/  ULDC UR44, c[0x0][0xc3c] ;  /* 0x00030f00002c7ab9 */ /* 0x000fe20000000800 */
[----:B------:R-:W-:Y:S01]  /*166c0*/  IMAD.MOV.U32 R25, RZ, RZ, RZ ;  /* 0x000000ffff197224 */ /* 0x000fe200078e00ff */
[----:B------:R-:W-:-:S06]  /*166d0*/  UMOV UR36, URZ ;  /* 0x0000003f00247c82 */ /* 0x000fcc0008000000 */
.L_x_1073:
[----:B------:R-:W1:Y:S01]  /*166e0*/  S2R R0, SR_TID.X ;  /* 0x0000000000007919 */ /* 0x000e620000002100 */
[----:B------:R-:W-:Y:S02]  /*166f0*/  IMAD.U32 R6, RZ, RZ, UR36 ;  /* 0x00000024ff067e24 */ /* 0x000fe4000f8e00ff */
[----:B------:R-:W-:Y:S01]  /*16700*/  IMAD.U32 R7, RZ, RZ, UR44 ;  /* 0x0000002cff077e24 */ /* 0x000fe2000f8e00ff */
[----:B------:R-:W-:Y:S01]  /*16710*/  BAR.SYNC.DEFER_BLOCKING 0x4, 0x200 ;  /* 0x0108000000007b1d */ /* 0x000fe20000010000 */
[----:B------:R-:W-:Y:S02]  /*16720*/  IMAD.MOV.U32 R4, RZ, RZ, R24 ;  /* 0x000000ffff047224 */ /* 0x000fe400078e0018 */
[----:B------:R-:W-:Y:S01]  /*16730*/  IMAD.MOV.U32 R5, RZ, RZ, R25 ;  /* 0x000000ffff057224 */ /* 0x000fe200078e0019 */
[----:B-1----:R-:W-:-:S04]  /*16740*/  LOP3.LUT R0, R0, 0x1f, RZ, 0xc0, !PT ;  /* 0x0000001f00007812 */ /* 0x002fc800078ec0ff */
[----:B------:R-:W-:-:S13]  /*16750*/  ISETP.NE.AND P0, PT, R0, RZ, PT ;  /* 0x000000ff0000720c */ /* 0x000fda0003f05270 */
[----:B------:R-:W1:Y:S01]  /*16760*/  @!P0 S2R R3, SR_CgaCtaId ;  /* 0x0000000000038919 */ /* 0x000e620000008800 */
[----:B------:R-:W-:-:S04]  /*16770*/  @!P0 MOV R0, 0x400 ;  /* 0x0000040000008802 */ /* 0x000fc80000000f00 */
[----:B-1----:R-:W-:-:S05]  /*16780*/  @!P0 LEA R17, R3, R0, 0x18 ;  /* 0x0000000003118211 */ /* 0x002fca00078ec0ff */
[----:B------:R1:W-:Y:S01]  /*16790*/  @!P0 STS.128 [R17+0x19cd0], R4 ;  /* 0x019cd00411008388 */ /* 0x0003e20000000c00 */
[----:B------:R-:W-:Y:S06]  /*167a0*/  BAR.ARV 0x5, 0x200 ;  /* 0x0148000000007b1d */ /* 0x000fec0000002000 */
.L_x_1066:
[----:B------:R-:W-:Y:S02]  /*167b0*/  ULDC UR4, c[0x0][0xc3c] ;  /* 0x00030f0000047ab9 */ /* 0x000fe40000000800 */
[----:B------:R-:W-:-:S06]  /*167c0*/  UISETP.GE.AND UP0, UPT, UR44, UR4, UPT ;  /* 0x000000042c00728c */ /* 0x000fcc000bf06270 */
[----:B------:R-:W-:-:S13]  /*167d0*/  PLOP3.LUT P0, PT, PT, PT, UP0, 0x80, 0x0 ;  /* 0x000000000000781c */ /* 0x000fda0003f0f008 */
[----:B------:R-:W-:Y:S05]  /*167e0*/  @!P0 BRA `(.L_x_1074) ;  /* 0xffffffb8006c8947 */ /* 0x000fea000383ffff */
.L_x_995:
[----:B------:R-:W2:Y:S01]  /*167f0*/  LDL.LU R0, [R1+0xc] ;  /* 0x00000c0001007983 */ /* 0x000ea20000300800 */
[----:B------:R-:W-:Y:S01]  /*16800*/  BSSY B0, `(.L_x_1075) ;  /* 0x000000b000007945 */ /* 0x000fe20003800000 */
[----:B01----:R-:W0:Y:S01]  /*16810*/  S2R R5, SR_CgaCtaId ;  /* 0x0000000000057919 */ /* 0x003e220000008800 */
        /* <DEDUP_REMOVED lines=9> */
.L_x_1113:
[----:B------:R-:W-:Y:S05]  /*168b0*/  BSYNC B0 ;  /* 0x0000000000007941 */ /* 0x000fea0003800000 */
.L_x_1075:
[----:B------:R-:W-:-:S03]  /*168c0*/  UMOV UR4, 0xffffffff ;  /* 0xffffffff00047882 */ /* 0x000fc60000000000 */
[----:B------:R-:W-:Y:S05]  /*168d0*/  BRA.DIV UR4, `(.L_x_1077) ;  /* 0x0000000e04a07947 */ /* 0x000fea000b800000 */
[----:B0-----:R-:W0:Y:S02]  /*168e0*/  S2R R0, SR_TID.X ;  /* 0x0000000000007919 */ /* 0x001e240000002100 */
[----:B0-----:R-:W-:-:S04]  /*168f0*/  SHF.R.U32.HI R0, RZ, 0x5, R0 ;  /* 0x00000005ff007819 */ /* 0x001fc80000011600 */
[----:B------:R-:W-:-:S05]  /*16900*/  LOP3.LUT R0, R0, 0x3, RZ, 0xc0, !PT ;  /* 0x0000000300007812 */ /* 0x000fca00078ec0ff */
[----:B------:R0:W1:Y:S02]  /*16910*/  SHFL.IDX PT, R14, R0, RZ, 0x1f ;  /* 0x00001fff000e7589 */ /* 0x00006400000e0000 */
.L_x_1116:
[----:B-1----:R-:W-:Y:S01]  /*16920*/  ISETP.NE.AND P0, PT, R14, RZ, PT ;  /* 0x000000ff0e00720c */ /* 0x002fe20003f05270 */
[----:B------:R-:W-:-:S12]  /*16930*/  BSSY B0, `(.L_x_1078) ;  /* 0x000002b000007945 */ /* 0x000fd80003800000 */
[----:B------:R-:W-:Y:S05]  /*16940*/  @P0 BRA `(.L_x_1079) ;  /* 0x0000000000a40947 */ /* 0x000fea0003800000 */
[----:B------:R-:W-:-:S03]  /*16950*/  UMOV UR4, 0xffffffff ;  /* 0xffffffff00047882 */ /* 0x000fc60000000000 */
[----:B------:R-:W-:Y:S05]  /*16960*/  BRA.DIV UR4, `(.L_x_1080) ;  /* 0x0000000e04b07947 */ /* 0x000fea000b800000 */
[----:B------:R-:W-:-:S13]  /*16970*/  ELECT P6, URZ, PT ;  /* 0x00000000003f782f */ /* 0x000fda00038c0000 */
.L_x_1119:
[----:B------:R-:W-:Y:S05]  /*16980*/  @!P6 BRA `(.L_x_1079) ;  /* 0x000000000094e947 */ /* 0x000fea0003800000 */
[----:B------:R-:W-:-:S06]  /*16990*/  ULOP3.LUT UR4, UR38, 0x2, URZ, 0xfc, !UPT ;  /* 0x0000000226047892 */ /* 0x000fcc000f8efc3f */
[----:B0-----:R-:W-:-:S05]  /*169a0*/  IMAD.U32 R0, RZ, RZ, UR4 ;  /* 0x00000004ff007e24 */ /* 0x001fca000f8e00ff */
[----:B------:R-:W-:-:S13]  /*169b0*/  ISETP.NE.AND P0, PT, R0, 0x3, PT ;  /* 0x000000030000780c */ /* 0x000fda0003f05270 */
[----:B------:R-:W-:Y:S05]  /*169c0*/  @!P0 BRA `(.L_x_1081) ;  /* 0x0000000000048947 */ /* 0x000fea0003800000 */
[----:B------:R-:W-:Y:S01]  /*169d0*/  BPT.TRAP 0x1 ;  /* 0x000000040000795c */ /* 0x000fe20000300000 */
.L_x_1081:
        /* <DEDUP_REMOVED lines=12> */
.L_x_1120:
[----:B------:R-:W1:Y:S02]  /*16aa0*/  SYNCS.PHASECHK.TRANS64.TRYWAIT P1, [R3+URZ], R0 ;  /* 0x00000000030075a7 */ /* 0x000e64000802017f */
[----:B-1----:R-:W-:Y:S05]  /*16ab0*/  @!P1 BRA `(.L_x_1083) ;  /* 0x0000000c00909947 */ /* 0x002fea0003800000 */
.L_x_1121:
[----:B------:R-:W-:Y:S05]  /*16ac0*/  @!P0 BRA `(.L_x_1084) ;  /* 0x0000000000048947 */ /* 0x000fea0003800000 */
[----:B------:R-:W-:Y:S01]  /*16ad0*/  BPT.TRAP 0x1 ;  /* 0x000000040000795c */ /* 0x000fe20000300000 */
.L_x_1084:
[----:B-1----:R-:W-:-:S04]  /*16ae0*/  IMAD R3, R18, 0x8, R9 ;  /* 0x0000000812037824 */ /* 0x002fc800078e0209 */
[----:B------:R-:W1:Y:S02]  /*16af0*/  SYNCS.PHASECHK.TRANS64.TRYWAIT P1, [R3+URZ+0x19c60], R2 ;  /* 0x019c6002030075a7 */ /* 0x000e64000802017f */
[----:B-1----:R-:W-:Y:S05]  /*16b00*/  @!P1 BRA `(.L_x_1085) ;  /* 0x0000000c00909947 */ /* 0x002fea0003800000 */
.L_x_1122:
[----:B------:R-:W-:Y:S05]  /*16b10*/  @!P0 BRA `(.L_x_1086) ;  /* 0x0000000000048947 */ /* 0x000fea0003800000 */
[----:B------:R-:W-:Y:S01]  /*16b20*/  BPT.TRAP 0x1 ;  /* 0x000000040000795c */ /* 0x000fe20000300000 */
.L_x_1086:
[----:B------:R-:W-:-:S04]  /*16b30*/  IMAD R5, R4, 0x8, R9 ;  /* 0x0000000804057824 */ /* 0x000fc800078e0209 */
[----:B------:R-:W2:Y:S02]  /*16b40*/  SYNCS.PHASECHK.TRANS64.TRYWAIT P1, [R5+URZ+0x19c60], R0 ;  /* 0x019c6000050075a7 */ /* 0x000ea4000802017f */
[----:B--2---:R-:W-:Y:S05]  /*16b50*/  @!P1 BRA `(.L_x_1087) ;  /* 0x0000000c00909947 */ /* 0x004fea0003800000 */
.L_x_1123:
[----:B------:R-:W-:Y:S05]  /*16b60*/  @!P0 BRA `(.L_x_1088) ;  /* 0x0000000000048947 */ /* 0x000fea0003800000 */
[----:B------:R-:W-:Y:S01]  /*16b70*/  BPT.TRAP 0x1 ;  /* 0x000000040000795c */ /* 0x000fe20000300000 */
.L_x_1088:
[----:B------:R-:W3:Y:S02]  /*16b80*/  SYNCS.PHASECHK.TRANS64.TRYWAIT P0, [R3+URZ+0x19c80], R2 ;  /* 0x019c8002030075a7 */ /* 0x000ee4000800017f */
[----:B---3--:R-:W-:Y:S05]  /*16b90*/  @!P0 BRA `(.L_x_1089) ;  /* 0x0000000c00948947 */ /* 0x008fea0003800000 */
.L_x_1090:
[----:B----4-:R4:W0:Y:S02]  /*16ba0*/  SYNCS.PHASECHK.TRANS64.TRYWAIT P0, [R5+URZ+0x19c80], R0 ;  /* 0x019c8000050075a7 */ /* 0x010824000800017f */
[----:B0-----:R-:W-:Y:S05]  /*16bb0*/  @!P0 NANOSLEEP.SYNCS 0x989680 ;  /* 0x009896800000895d */ /* 0x001fea0003900000 */
[----:B------:R-:W0:Y:S02]  /*16bc0*/  @!P0 SYNCS.PHASECHK.TRANS64 P0, [R5+URZ+0x19c80], R0 ;  /* 0x019c8000050085a7 */ /* 0x000e24000800007f */
[----:B0-----:R-:W-:Y:S05]  /*16bd0*/  @!P0 BRA `(.L_x_1090) ;  /* 0xfffffffc00f08947 */ /* 0x001fea000383ffff */
.L_x_1079:
[----:B------:R-:W-:Y:S05]  /*16be0*/  BSYNC B0 ;  /* 0x0000000000007941 */ /* 0x000fea0003800000 */
.L_x_1078:
[----:B------:R-:W-:Y:S05]  /*16bf0*/  EXIT ;  /* 0x000000000000794d */ /* 0x000fea0003800000 */
.L_x_901:
[----:B0-----:R-:W-:-:S04]  /*16c00*/  IMAD.U32 R3, RZ, RZ, UR46 ;  /* 0x0000002eff037e24 */ /* 0x001fc8000f8e00ff */
[----:B------:R0:W1:Y:S03]  /*16c10*/  SYNCS.PHASECHK.TRANS64.TRYWAIT P1, [R3+URZ+0x19c00], R6 ;  /* 0x019c0006030075a7 */ /* 0x000066000802017f */
[----:B-1----:R-:W-:Y:S05]  /*16c20*/  @!P1 NANOSLEEP.SYNCS 0x989680 ;  /* 0x009896800000995d */ /* 0x002fea0003900000 */
[----:B------:R-:W1:Y:S02]  /*16c30*/  @!P1 SYNCS.PHASECHK.TRANS64 P1, [R3+URZ+0x19c00], R6 ;  /* 0x019c0006030095a7 */ /* 0x000e64000802007f */
[----:B-1----:R-:W-:Y:S05]  /*16c40*/  @!P1 BRA `(.L_x_901) ;  /* 0xfffffffc00ec9947 */ /* 0x002fea000383ffff */
[----:B------:R-:W-:Y:S05]  /*16c50*/  BRA `(.L_x_1091) ;  /* 0xfffffeb000687947 */ /* 0x000fea000383ffff */
.L_x_905:
[----:B-1----:R1:W2:Y:S02]  /*16c60*/  SYNCS.PHASECHK.TRANS64.TRYWAIT P2, [R90+URZ+0x19c30], R3 ;  /* 0x019c30035a0075a7 */ /* 0x0022a4000804017f */
[----:B--2---:R-:W-:Y:S05]  /*16c70*/  @!P2 NANOSLEEP.SYNCS 0x989680 ;  /* 0x009896800000a95d */ /* 0x004fea0003900000 */
[----:B------:R-:W2:Y:S02]  /*16c80*/  @!P2 SYNCS.PHASECHK.TRANS64 P2, [R90+URZ+0x19c30], R3 ;  /* 0x019c30035a00a5a7 */ /* 0x000ea4000804007f */
[----:B--2---:R-:W-:Y:S05]  /*16c90*/  @!P2 BRA `(.L_x_905) ;  /* 0xfffffffc00f0a947 */ /* 0x004fea000383ffff */
[----:B------:R-:W-:Y:S05]  /*16ca0*/  BRA `(.L_x_904) ;  /* 0xfffffeb0008c7947 */ /* 0x000fea000383ffff */
.L_x_921:
[----:B-1----:R-:W-:-:S04]  /*16cb0*/  IMAD.U32 R8, RZ, RZ, UR24 ;  /* 0x00000018ff087e24 */ /* 0x002fc8000f8e00ff */
[----:B------:R1:W2:Y:S03]  /*16cc0*/  SYNCS.PHASECHK.TRANS64.TRYWAIT P2, [R8+URZ+0x19c30], R7 ;  /* 0x019c3007080075a7 */ /* 0x0002a6000804017f */
[----:B--2---:R-:W-:Y:S05]  /*16cd0*/  @!P2 NANOSLEEP.SYNCS 0x989680 ;  /* 0x009896800000a95d */ /* 0x004fea0003900000 */
[----:B------:R-:W2:Y:S02]  /*16ce0*/  @!P2 SYNCS.PHASECHK.TRANS64 P2, [R8+URZ+0x19c30], R7 ;  /* 0x019c30070800a5a7 */ /* 0x000ea4000804007f */
[----:B--2---:R-:W-:Y:S05]  /*16cf0*/  @!P2 BRA `(.L_x_921) ;  /* 0xfffffffc00eca947 */ /* 0x004fea000383ffff */
[----:B------:R-:W-:Y:S05]  /*16d00*/  BRA `(.L_x_920) ;  /* 0xfffffee800f07947 */ /* 0x000fea000383ffff */
.L_x_925:
[----:B-1----:R-:W-:-:S04]  /*16d10*/  IMAD.U32 R8, RZ, RZ, UR11 ;  /* 0x0000000bff087e24 */ /* 0x002fc8000f8e00ff */
[----:B------:R1:W2:Y:S03]  /*16d20*/  SYNCS.PHASECHK.TRANS64.TRYWAIT P2, [R8+URZ+0x19c50], R7 ;  /* 0x019c5007080075a7 */ /* 0x0002a6000804017f */
[----:B--2---:R-:W-:Y:S05]  /*16d30*/  @!P2 NANOSLEEP.SYNCS 0x989680 ;  /* 0x009896800000a95d */ /* 0x004fea0003900000 */
[----:B------:R-:W2:Y:S02]  /*16d40*/  @!P2 SYNCS.PHASECHK.TRANS64 P2, [R8+URZ+0x19c50], R7 ;  /* 0x019c50070800a5a7 */ /* 0x000ea4000804007f */
[----:B--2---:R-:W-:Y:S05]  /*16d50*/  @!P2 BRA `(.L_x_925) ;  /* 0xfffffffc00eca947 */ /* 0x004fea000383ffff */
[----:B------:R-:W-:Y:S05]  /*16d60*/  BRA `(.L_x_924) ;  /* 0xfffffeec00407947 */ /* 0x000fea000383ffff */
.L_x_943:
[----:B-1----:R-:W-:-:S04]  /*16d70*/  IMAD.U32 R6, RZ, RZ, UR22 ;  /* 0x00000016ff067e24 */ /* 0x002fc8000f8e00ff */
[----:B------:R1:W2:Y:S03]  /*16d80*/  SYNCS.PHASECHK.TRANS64.TRYWAIT P2, [R6+URZ+0x19c30], R5 ;  /* 0x019c3005060075a7 */ /* 0x0002a6000804017f */
[----:B--2---:R-:W-:Y:S05]  /*16d90*/  @!P2 NANOSLEEP.SYNCS 0x989680 ;  /* 0x009896800000a95d */ /* 0x004fea0003900000 */
[----:B------:R-:W2:Y:S02]  /*16da0*/  @!P2 SYNCS.PHASECHK.TRANS64 P2, [R6+URZ+0x19c30], R5 ;  /* 0x019c30050600a5a7 */ /* 0x000ea4000804007f */
[----:B--2---:R-:W-:Y:S05]  /*16db0*/  @!P2 BRA `(.L_x_943) ;  /* 0xfffffffc00eca947 */ /* 0x004fea000383ffff */
[----:B------:R-:W-:Y:S05]  /*16dc0*/  BRA `(.L_x_942) ;  /* 0xffffff2000947947 */ /* 0x000fea000383ffff */
.L_x_947:
[----:B-1----:R-:W-:-:S04]  /*16dd0*/  IMAD.U32 R6, RZ, RZ, UR14 ;  /* 0x0000000eff067e24 */ /* 0x002fc8000f8e00ff */
[----:B------:R1:W2:Y:S03]  /*16de0*/  SYNCS.PHASECHK.TRANS64.TRYWAIT P2, [R6+URZ+0x19c50], R5 ;  /* 0x019c5005060075a7 */ /* 0x0002a6000804017f */
[----:B--2---:R-:W-:Y:S05]  /*16df0*/  @!P2 NANOSLEEP.SYNCS 0x989680 ;  /* 0x009896800000a95d */ /* 0x004fea0003900000 */
[----:B------:R-:W2:Y:S02]  /*16e00*/  @!P2 SYNCS.PHASECHK.TRANS64 P2, [R6+URZ+0x19c50], R5 ;  /* 0x019c50050600a5a7 */ /* 0x000ea4000804007f */
[----:B--2---:R-:W-:Y:S05]  /*16e10*/  @!P2 BRA `(.L_x_947) ;  /* 0xfffffffc00eca947 */ /* 0x004fea000383ffff */
[----:B------:R-:W-:Y:S05]  /*16e20*/  BRA `(.L_x_946) ;  /* 0xffffff2000e47947 */ /* 0x000fea000383ffff */
.L_x_954:
[----:B-1----:R-:W-:-:S04]  /*16e30*/  IMAD.U32 R6, RZ, RZ, UR23 ;  /* 0x00000017ff067e24 */ /* 0x002fc8000f8e00ff */
[----:B------:R1:W2:Y:S03]  /*16e40*/  SYNCS.PHASECHK.TRANS64.TRYWAIT P2, [R6+URZ+0x19c30], R5 ;  /* 0x019c3005060075a7 */ /* 0x0002a6000804017f */
[----:B--2---:R-:W-:Y:S05]  /*16e50*/  @!P2 NANOSLEEP.SYNCS 0x989680 ;  /* 0x009896800000a95d */ /* 0x004fea0003900000 */
[----:B------:R-:W2:Y:S02]  /*16e60*/  @!P2 SYNCS.PHASECHK.TRANS64 P2, [R6+URZ+0x19c30], R5 ;  /* 0x019c30050600a5a7 */ /* 0x000ea4000804007f */
[----:B--2---:R-:W-:Y:S05]  /*16e70*/  @!P2 BRA `(.L_x_954) ;  /* 0xfffffffc00eca947 */ /* 0x004fea000383ffff */
[----:B------:R-:W-:Y:S05]  /*16e80*/  BRA `(.L_x_953) ;  /* 0xffffff4400647947 */ /* 0x000fea000383ffff */
.L_x_958:
[----:B-1----:R-:W-:-:S04]  /*16e90*/  IMAD.U32 R6, RZ, RZ, UR11 ;  /* 0x0000000bff067e24 */ /* 0x002fc8000f8e00ff */
[----:B------:R1:W2:Y:S03]  /*16ea0*/  SYNCS.PHASECHK.TRANS64.TRYWAIT P2, [R6+URZ+0x19c50], R5 ;  /* 0x019c5005060075a7 */ /* 0x0002a6000804017f */
[----:B--2---:R-:W-:Y:S05]  /*16eb0*/  @!P2 NANOSLEEP.SYNCS 0x989680 ;  /* 0x009896800000a95d */ /* 0x004fea0003900000 */
[----:B------:R-:W2:Y:S02]  /*16ec0*/  @!P2 SYNCS.PHASECHK.TRANS64 P2, [R6+URZ+0x19c50], R5 ;  /* 0x019c50050600a5a7 */ /* 0x000ea4000804007f */
[----:B--2---:R-:W-:Y:S05]  /*16ed0*/  @!P2 BRA `(.L_x_958) ;  /* 0xfffffffc00eca947 */ /* 0x004fea000383ffff */
[----:B------:R-:W-:Y:S05]  /*16ee0*/  BRA `(.L_x_957) ;  /* 0xffffff4400b47947 */ /* 0x000fea000383ffff */
.L_x_972:
[----:B-1----:R-:W-:-:S04]  /*16ef0*/  IMAD.U32 R7, RZ, RZ, UR14 ;  /* 0x0000000eff077e24 */ /* 0x002fc8000f8e00ff */
[----:B------:R1:W2:Y:S03]  /*16f00*/  SYNCS.PHASECHK.TRANS64.TRYWAIT P1, [R7+URZ+0x19c50], R0 ;  /* 0x019c5000070075a7 */ /* 0x0002a6000802017f */
[----:B--2---:R-:W-:Y:S05]  /*16f10*/  @!P1 NANOSLEEP.SYNCS 0x989680 ;  /* 0x009896800000995d */ /* 0x004fea0003900000 */
[----:B------:R-:W2:Y:S02]  /*16f20*/  @!P1 SYNCS.PHASECHK.TRANS64 P1, [R7+URZ+0x19c50], R0 ;  /* 0x019c5000070095a7 */ /* 0x000ea4000802007f */
[----:B--2---:R-:W-:Y:S05]  /*16f30*/  @!P1 BRA `(.L_x_972) ;  /* 0xfffffffc00ec9947 */ /* 0x004fea000383ffff */
[----:B------:R-:W-:Y:S05]  /*16f40*/  BRA `(.L_x_971) ;  /* 0xffffff7800247947 */ /* 0x000fea000383ffff */
.L_x_1016:
[----:B------:R-:W-:Y:S02]  /*16f50*/  IMAD.MOV.U32 R13, RZ, RZ, R20 ;  /* 0x000000ffff0d7224 */ /* 0x000fe400078e0014 */
[----:B------:R-:W-:Y:S02]  /*16f60*/  IMAD.MOV.U32 R12, RZ, RZ, RZ ;  /* 0x000000ffff0c7224 */ /* 0x000fe400078e00ff */
[----:B------:R-:W-:Y:S02]  /*16f70*/  IMAD.MOV.U32 R11, RZ, RZ, 0x1f ;  /* 0x0000001fff0b7424 */ /* 0x000fe400078e00ff */
[----:B------:R-:W-:-:S07]  /*16f80*/  IMAD.MOV.U32 R15, RZ, RZ, -0x1 ;  /* 0xffffffffff0f7424 */ /* 0x000fce00078e00ff */
[----:B------:R-:W-:Y:S05]  /*16f90*/  WARPSYNC.COLLECTIVE R15, `(.L_x_1092) ;  /* 0x000000000f087348 */ /* 0x000fea0003c00000 */
[----:B------:R0:W1:Y:S02]  /*16fa0*/  SHFL.IDX P6, R14, R13, R12, R11 ;  /* 0x0000000c0d0e7389 */ /* 0x00006400000c000b */
[----:B01----:R-:W-:Y:S01]  /*16fb0*/  ENDCOLLECTIVE ;  /* 0x000000000000791b */ /* 0x003fe20003800000 */
.L_x_1092:
[----:B------:R-:W-:Y:S05]  /*16fc0*/  BRA `(.L_x_1093) ;  /* 0xffffffc000e07947 */ /* 0x000fea000383ffff */
.L_x_1018:
[----:B------:R-:W-:Y:S01]  /*16fd0*/  BSSY B0, `(.L_x_1094) ;  /* 0x0000006000007945 */ /* 0x000fe20003800000 */
[----:B------:R-:W-:-:S07]  /*16fe0*/  IMAD.MOV.U32 R15, RZ, RZ, -0x1 ;  /* 0xffffffffff0f7424 */ /* 0x000fce00078e00ff */
[----:B0-----:R-:W-:Y:S05]  /*16ff0*/  WARPSYNC.COLLECTIVE R15, `(.L_x_1095) ;  /* 0x000000000f0c7348 */ /* 0x001fea0003c00000 */
[----:B------:R-:W-:Y:S02]  /*17000*/  ELECT P6, UR62, PT ;  /* 0x00000000003e782f */ /* 0x000fe400038c0000 */
[----:B------:R-:W-:Y:S01]  /*17010*/  MOV R14, UR62 ;  /* 0x0000003e000e7c02 */ /* 0x000fe20008000f00 */
[----:B0-----:R-:W-:Y:S10]  /*17020*/  ENDCOLLECTIVE ;  /* 0x000000000000791b */ /* 0x001ff40003800000 */
.L_x_1095:
[----:B------:R-:W-:Y:S05]  /*17030*/  BSYNC B0 ;  /* 0x0000000000007941 */ /* 0x000fea0003800000 */
.L_x_1094:
[----:B------:R-:W-:Y:S05]  /*17040*/  BRA `(.L_x_1096) ;  /* 0xffffffc000e87947 */ /* 0x000fea000383ffff */
.L_x_1020:
[----:B-1----:R1:W2:Y:S02]  /*17050*/  SYNCS.PHASECHK.TRANS64.TRYWAIT P0, [R3+URZ+0x19c80], R2 ;  /* 0x019c8002030075a7 */ /* 0x0022a4000800017f */
[----:B--2---:R-:W-:Y:S05]  /*17060*/  @!P0 NANOSLEEP.SYNCS 0x989680 ;  /* 0x009896800000895d */ /* 0x004fea0003900000 */
[----:B------:R-:W2:Y:S02]  /*17070*/  @!P0 SYNCS.PHASECHK.TRANS64 P0, [R3+URZ+0x19c80], R2 ;  /* 0x019c8002030085a7 */ /* 0x000ea4000800007f */
[----:B--2---:R-:W-:Y:S05]  /*17080*/  @!P0 BRA `(.L_x_1020) ;  /* 0xfffffffc00f08947 */ /* 0x004fea000383ffff */
[----:B------:R-:W-:Y:S05]  /*17090*/  BRA `(.L_x_1097) ;  /* 0xffffffc400447947 */ /* 0x000fea000383ffff */
.L_x_1022:
[----:B--2---:R2:W3:Y:S02]  /*170a0*/  SYNCS.PHASECHK.TRANS64.TRYWAIT P0, [R3+URZ+0x19c40], R2 ;  /* 0x019c4002030075a7 */ /* 0x0044e4000800017f */
[----:B---3--:R-:W-:Y:S05]  /*170b0*/  @!P0 NANOSLEEP.SYNCS 0x989680 ;  /* 0x009896800000895d */ /* 0x008fea0003900000 */
[----:B------:R-:W3:Y:S02]  /*170c0*/  @!P0 SYNCS.PHASECHK.TRANS64 P0, [R3+URZ+0x19c40], R2 ;  /* 0x019c4002030085a7 */ /* 0x000ee4000800007f */
[----:B---3--:R-:W-:Y:S05]  /*170d0*/  @!P0 BRA `(.L_x_1022) ;  /* 0xfffffffc00f08947 */ /* 0x008fea000383ffff */
[----:B------:R-:W-:Y:S05]  /*170e0*/  BRA `(.L_x_1098) ;  /* 0xffffffc400c87947 */ /* 0x000fea000383ffff */
.L_x_1026:
[----:B------:R-:W-:Y:S01]  /*170f0*/  IMAD.MOV.U32 R13, RZ, RZ, R4 ;  /* 0x000000ffff0d7224 */ /* 0x000fe200078e0004 */
[----:B------:R-:W-:Y:S01]  /*17100*/  LOP3.LUT R7, R7, 0x7f, RZ, 0xc0, !PT ;  /* 0x0000007f07077812 */ /* 0x000fe200078ec0ff */
[----:B------:R-:W-:Y:S02]  /*17110*/  IMAD.MOV.U32 R12, RZ, RZ, RZ ;  /* 0x000000ffff0c7224 */ /* 0x000fe400078e00ff */
[----:B------:R-:W-:Y:S01]  /*17120*/  IMAD.MOV.U32 R11, RZ, RZ, 0x1e1f ;  /* 0x00001e1fff0b7424 */ /* 0x000fe200078e00ff */
[----:B------:R-:W-:Y:S01]  /*17130*/  SHF.R.U32.HI R7, RZ, 0x1, R7 ;  /* 0x00000001ff077819 */ /* 0x000fe20000011607 */
[----:B------:R-:W-:Y:S02]  /*17140*/  IMAD.MOV.U32 R15, RZ, RZ, -0x1 ;  /* 0xffffffffff0f7424 */ /* 0x000fe400078e00ff */
[----:B------:R-:W-:Y:S02]  /*17150*/  IMAD R5, R9, UR42, RZ ;  /* 0x0000002a09057c24 */ /* 0x000fe4000f8e02ff */
[----:B------:R-:W-:-:S07]  /*17160*/  IMAD.IADD R7, R7, 0x1, R10 ;  /* 0x0000000107077824 */ /* 0x000fce00078e020a */
[----:B-----5:R-:W-:Y:S05]  /*17170*/  WARPSYNC.COLLECTIVE R15, `(.L_x_1099) ;  /* 0x000000000f087348 */ /* 0x020fea0003c00000 */
[----:B------:R0:W1:Y:S02]  /*17180*/  SHFL.IDX P6, R14, R13, R12, R11 ;  /* 0x0000000c0d0e7389 */ /* 0x00006400000c000b */
[----:B01---5:R-:W-:Y:S01]  /*17190*/  ENDCOLLECTIVE ;  /* 0x000000000000791b */ /* 0x023fe20003800000 */
.L_x_1099:
[----:B------:R-:W-:Y:S01]  /*171a0*/  ISETP.GE.AND P4, PT, R7, R5, PT ;  /* 0x000000050700720c */ /* 0x000fe20003f86270 */
[----:B------:R-:W-:Y:S02]  /*171b0*/  IMAD.MOV.U32 R13, RZ, RZ, R0 ;  /* 0x000000ffff0d7224 */ /* 0x000fe400078e0000 */
[----:B------:R-:W-:-:S10]  /*171c0*/  IMAD.MOV.U32 R2, RZ, RZ, R14 ;  /* 0x000000ffff027224 */ /* 0x000fd400078e000e */
[----:B------:R-:W-:Y:S05]  /*171d0*/  WARPSYNC.COLLECTIVE R15, `(.L_x_1100) ;  /* 0x000000000f087348 */ /* 0x000fea0003c00000 */
[----:B------:R0:W1:Y:S02]  /*171e0*/  SHFL.IDX P6, R14, R13, R12, R11 ;  /* 0x0000000c0d0e7389 */ /* 0x00006400000c000b */
[----:B01----:R-:W-:Y:S01]  /*171f0*/  ENDCOLLECTIVE ;  /* 0x000000000000791b */ /* 0x003fe20003800000 */
.L_x_1100:
[----:B------:R-:W-:Y:S02]  /*17200*/  IMAD.MOV.U32 R13, RZ, RZ, R4 ;  /* 0x000000ffff0d7224 */ /* 0x000fe400078e0004 */
[----:B------:R-:W-:Y:S02]  /*17210*/  IMAD.MOV.U32 R12, RZ, RZ, 0x1 ;  /* 0x00000001ff0c7424 */ /* 0x000fe400078e00ff */
[----:B------:R-:W-:-:S07]  /*17220*/  IMAD.MOV.U32 R3, RZ, RZ, R14 ;  /* 0x000000ffff037224 */ /* 0x000fce00078e000e */
[----:B------:R-:W-:Y:S05]  /*17230*/  WARPSYNC.COLLECTIVE R15, `(.L_x_1101) ;  /* 0x000000000f087348 */ /* 0x000fea0003c00000 */
[----:B------:R0:W1:Y:S02]  /*17240*/  SHFL.IDX P6, R14, R13, R12, R11 ;  /* 0x0000000c0d0e7389 */ /* 0x00006400000c000b */
[----:B01----:R-:W-:Y:S01]  /*17250*/  ENDCOLLECTIVE ;  /* 0x000000000000791b */ /* 0x003fe20003800000 */
.L_x_1101:
        /* <DEDUP_REMOVED lines=10> */
.L_x_1102:
        /* <DEDUP_REMOVED lines=13> */
.L_x_1103:
[----:B------:R-:W-:-:S13]  /*173d0*/  ISETP.GE.AND P4, PT, R2, R5, PT ;  /* 0x000000050200720c */ /* 0x000fda0003f86270 */
[----:B------:R-:W-:Y:S01]  /*173e0*/  @!P4 IADD3 R9, P3, R21, R0, RZ ;  /* 0x000000001509c210 */ /* 0x000fe20007f7e0ff */
[----:B------:R-:W-:-:S04]  /*173f0*/  IMAD.MOV.U32 R13, RZ, RZ, R8 ;  /* 0x000000ffff0d7224 */ /* 0x000fc800078e0008 */
[----:B------:R-:W-:Y:S02]  /*17400*/  @!P4 IMAD.X R10, RZ, RZ, R4, P3 ;  /* 0x000000ffff0ac224 */ /* 0x000fe400018e0604 */
[----:B------:R-:W-:Y:S02]  /*17410*/  @!P4 IMAD.MOV.U32 R2, RZ, RZ, R9 ;  /* 0x000000ffff02c224 */ /* 0x000fe400078e0009 */
[----:B------:R-:W-:Y:S02]  /*17420*/  @!P4 IMAD.MOV.U32 R3, RZ, RZ, R10 ;  /* 0x000000ffff03c224 */ /* 0x000fe400078e000a */
[----:B------:R-:W-:-:S07]  /*17430*/  IMAD.MOV.U32 R6, RZ, RZ, R14 ;  /* 0x000000ffff067224 */ /* 0x000fce00078e000e */
[----:B------:R-:W-:Y:S05]  /*17440*/  WARPSYNC.COLLECTIVE R15, `(.L_x_1104) ;  /* 0x000000000f087348 */ /* 0x000fea0003c00000 */
[----:B------:R0:W1:Y:S02]  /*17450*/  SHFL.IDX P6, R14, R13, R12, R11 ;  /* 0x0000000c0d0e7389 */ /* 0x00006400000c000b */
[----:B01----:R-:W-:Y:S01]  /*17460*/  ENDCOLLECTIVE ;  /* 0x000000000000791b */ /* 0x003fe20003800000 */
.L_x_1104:
[----:B------:R-:W-:Y:S01]  /*17470*/  @!PT LDS RZ, [RZ] ;  /* 0x00000000fffff984 */ /* 0x000fe20000000800 */
[----:B------:R-:W-:Y:S01]  /*17480*/  @!PT LDS RZ, [RZ] ;  /* 0x00000000fffff984 */ /* 0x000fe20000000800 */
[----:B------:R-:W-:Y:S01]  /*17490*/  @!PT LDS RZ, [RZ] ;  /* 0x00000000fffff984 */ /* 0x000fe20000000800 */
[----:B------:R1:W-:Y:S04]  /*174a0*/  @!P4 LDGSTS.E.BYPASS.LTC128B.128 [R20+0xf800], desc[UR50][R2.64], !P2 ;  /* 0x0f8000000214cfae */ /* 0x0003e8000d101d72 */
[----:B------:R1:W-:Y:S04]  /*174b0*/  @!P4 LDGSTS.E.BYPASS.LTC128B.128 [R20+0x11000], desc[UR50][R2.64+0x20], !P1 ;  /* 0x110000200214cfae */ /* 0x0003e8000c901d72 */
[----:B------:R1:W-:Y:S01]  /*174c0*/  @!P4 LDGSTS.E.BYPASS.LTC128B.128 [R20+0x12800], desc[UR50][R2.64+0x40], !P0 ;  /* 0x128000400214cfae */ /* 0x0003e2000c101d72 */
[----:B------:R-:W-:Y:S05]  /*174d0*/  BRA `(.L_x_1105) ;  /* 0xffffffcc00b07947 */ /* 0x000fea000383ffff */
.L_x_1031:
[----:B0-----:R0:W1:Y:S02]  /*174e0*/  SYNCS.PHASECHK.TRANS64.TRYWAIT P0, [R17+URZ+0x19c20], R0 ;  /* 0x019c2000110075a7 */ /* 0x001064000800017f */
[----:B-1----:R-:W-:Y:S05]  /*174f0*/  @!P0 NANOSLEEP.SYNCS 0x989680 ;  /* 0x009896800000895d */ /* 0x002fea0003900000 */
[----:B------:R-:W1:Y:S02]  /*17500*/  @!P0 SYNCS.PHASECHK.TRANS64 P0, [R17+URZ+0x19c20], R0 ;  /* 0x019c2000110085a7 */ /* 0x000e64000800007f */
[----:B-1----:R-:W-:Y:S05]  /*17510*/  @!P0 BRA `(.L_x_1031) ;  /* 0xfffffffc00f08947 */ /* 0x002fea000383ffff */
[----:B------:R-:W-:Y:S05]  /*17520*/  BRA `(.L_x_1106) ;  /* 0xffffffd000207947 */ /* 0x000fea000383ffff */
.L_x_1037:
[----:B0-----:R0:W1:Y:S02]  /*17530*/  SYNCS.PHASECHK.TRANS64.TRYWAIT P0, [R4+URZ+0x19c80], R2 ;  /* 0x019c8002040075a7 */ /* 0x001064000800017f */
[----:B-1----:R-:W-:Y:S05]  /*17540*/  @!P0 NANOSLEEP.SYNCS 0x989680 ;  /* 0x009896800000895d */ /* 0x002fea0003900000 */
[----:B------:R-:W1:Y:S02]  /*17550*/  @!P0 SYNCS.PHASECHK.TRANS64 P0, [R4+URZ+0x19c80], R2 ;  /* 0x019c8002040085a7 */ /* 0x000e64000800007f */
[----:B-1----:R-:W-:Y:S05]  /*17560*/  @!P0 BRA `(.L_x_1037) ;  /* 0xfffffffc00f08947 */ /* 0x002fea000383ffff */
[----:B------:R-:W-:Y:S05]  /*17570*/  BRA `(.L_x_1107) ;  /* 0xffffffd000c47947 */ /* 0x000fea000383ffff */
.L_x_1044:
[----:B-1----:R1:W2:Y:S02]  /*17580*/  SYNCS.PHASECHK.TRANS64.TRYWAIT P0, [R4+URZ+0x19c40], R2 ;  /* 0x019c4002040075a7 */ /* 0x0022a4000800017f */
[----:B--2---:R-:W-:Y:S05]  /*17590*/  @!P0 NANOSLEEP.SYNCS 0x989680 ;  /* 0x009896800000895d */ /* 0x004fea0003900000 */
[----:B------:R-:W2:Y:S02]  /*175a0*/  @!P0 SYNCS.PHASECHK.TRANS64 P0, [R4+URZ+0x19c40], R2 ;  /* 0x019c4002040085a7 */ /* 0x000ea4000800007f */
[----:B--2---:R-:W-:Y:S05]  /*175b0*/  @!P0 BRA `(.L_x_1044) ;  /* 0xfffffffc00f08947 */ /* 0x004fea000383ffff */
[----:B------:R-:W-:Y:S05]  /*175c0*/  BRA `(.L_x_1108) ;  /* 0xffffffd400bc7947 */ /* 0x000fea000383ffff */
.L_x_1052:
[----:B0-----:R0:W1:Y:S02]  /*175d0*/  SYNCS.PHASECHK.TRANS64.TRYWAIT P0, [R3+URZ+0x19c70], R2 ;  /* 0x019c7002030075a7 */ /* 0x001064000800017f */
[----:B-1----:R-:W-:Y:S05]  /*175e0*/  @!P0 NANOSLEEP.SYNCS 0x989680 ;  /* 0x009896800000895d */ /* 0x002fea0003900000 */
[----:B------:R-:W1:Y:S02]  /*175f0*/  @!P0 SYNCS.PHASECHK.TRANS64 P0, [R3+URZ+0x19c70], R2 ;  /* 0x019c7002030085a7 */ /* 0x000e64000800007f */
[----:B-1----:R-:W-:Y:S05]  /*17600*/  @!P0 BRA `(.L_x_1052) ;  /* 0xfffffffc00f08947 */ /* 0x002fea000383ffff */
[----:B------:R-:W-:Y:S05]  /*17610*/  BRA `(.L_x_1109) ;  /* 0xffffffd800d07947 */ /* 0x000fea000383ffff */
.L_x_1054:
[----:B0-----:R0:W1:Y:S02]  /*17620*/  SYNCS.PHASECHK.TRANS64.TRYWAIT P0, [R3+URZ+0x19c60], R2 ;  /* 0x019c6002030075a7 */ /* 0x001064000800017f */
[----:B-1----:R-:W-:Y:S05]  /*17630*/  @!P0 NANOSLEEP.SYNCS 0x989680 ;  /* 0x009896800000895d */ /* 0x002fea0003900000 */
[----:B------:R-:W1:Y:S02]  /*17640*/  @!P0 SYNCS.PHASECHK.TRANS64 P0, [R3+URZ+0x19c60], R2 ;  /* 0x019c6002030085a7 */ /* 0x000e64000800007f */
[----:B-1----:R-:W-:Y:S05]  /*17650*/  @!P0 BRA `(.L_x_1054) ;  /* 0xfffffffc00f08947 */ /* 0x002fea000383ffff */
[----:B------:R-:W-:Y:S05]  /*17660*/  BRA `(.L_x_1110) ;  /* 0xffffffd800d87947 */ /* 0x000fea000383ffff */
.L_x_1061:
[----:B0-----:R0:W1:Y:S02]  /*17670*/  SYNCS.PHASECHK.TRANS64.TRYWAIT P1, [R3+URZ+0x19c70], R0 ;  /* 0x019c7000030075a7 */ /* 0x001064000802017f */
[----:B-1----:R-:W-:Y:S05]  /*17680*/  @!P1 NANOSLEEP.SYNCS 0x989680 ;  /* 0x009896800000995d */ /* 0x002fea0003900000 */
[----:B------:R-:W1:Y:S02]  /*17690*/  @!P1 SYNCS.PHASECHK.TRANS64 P1, [R3+URZ+0x19c70], R0 ;  /* 0x019c7000030095a7 */ /* 0x000e64000802007f */
[----:B-1----:R-:W-:Y:S05]  /*176a0*/  @!P1 BRA `(.L_x_1061) ;  /* 0xfffffffc00f09947 */ /* 0x002fea000383ffff */
[----:B------:R-:W-:Y:S05]  /*176b0*/  BRA `(.L_x_1111) ;  /* 0xffffffe0003c7947 */ /* 0x000fea000383ffff */
.L_x_1063:
[----:B0-----:R0:W1:Y:S02]  /*176c0*/  SYNCS.PHASECHK.TRANS64.TRYWAIT P1, [R3+URZ+0x19c60], R0 ;  /* 0x019c6000030075a7 */ /* 0x001064000802017f */
[----:B-1----:R-:W-:Y:S05]  /*176d0*/  @!P1 NANOSLEEP.SYNCS 0x989680 ;  /* 0x009896800000995d */ /* 0x002fea0003900000 */
[----:B------:R-:W1:Y:S02]  /*176e0*/  @!P1 SYNCS.PHASECHK.TRANS64 P1, [R3+URZ+0x19c60], R0 ;  /* 0x019c6000030095a7 */ /* 0x000e64000802007f */
[----:B-1----:R-:W-:Y:S05]  /*176f0*/  @!P1 BRA `(.L_x_1063) ;  /* 0xfffffffc00f09947 */ /* 0x002fea000383ffff */
[----:B------:R-:W-:Y:S05]  /*17700*/  BRA `(.L_x_1112) ;  /* 0xffffffe000407947 */ /* 0x000fea000383ffff */
.L_x_1076:
[----:B0-----:R0:W1:Y:S02]  /*17710*/  SYNCS.PHASECHK.TRANS64.TRYWAIT P0, [R9+URZ+0x19c20], R0 ;  /* 0x019c2000090075a7 */ /* 0x001064000800017f */
[----:B-1----:R-:W-:Y:S05]  /*17720*/  @!P0 NANOSLEEP.SYNCS 0x989680 ;  /* 0x009896800000895d */ /* 0x002fea0003900000 */
[----:B------:R-:W1:Y:S02]  /*17730*/  @!P0 SYNCS.PHASECHK.TRANS64 P0, [R9+URZ+0x19c20], R0 ;  /* 0x019c2000090085a7 */ /* 0x000e64000800007f */
[----:B-1----:R-:W-:Y:S05]  /*17740*/  @!P0 BRA `(.L_x_1076) ;  /* 0xfffffffc00f08947 */ /* 0x002fea000383ffff */
[----:B------:R-:W-:Y:S05]  /*17750*/  BRA `(.L_x_1113) ;  /* 0xfffffff000547947 */ /* 0x000fea000383ffff */
.L_x_1077:
        /* <DEDUP_REMOVED lines=11> */
.L_x_1115:
[----:B------:R-:W-:Y:S05]  /*17810*/  BSYNC B0 ;  /* 0x0000000000007941 */ /* 0x000fea0003800000 */
.L_x_1114:
[----:B------:R-:W-:Y:S05]  /*17820*/  BRA `(.L_x_1116) ;  /* 0xfffffff0003c7947 */ /* 0x000fea000383ffff */
.L_x_1080:
[----:B------:R-:W-:Y:S01]  /*17830*/  BSSY B1, `(.L_x_1117) ;  /* 0x0000006000017945 */ /* 0x000fe20003800000 */
[----:B------:R-:W-:-:S07]  /*17840*/  IMAD.MOV.U32 R15, RZ, RZ, -0x1 ;  /* 0xffffffffff0f7424 */ /* 0x000fce00078e00ff */
[----:B0-----:R-:W-:Y:S05]  /*17850*/  WARPSYNC.COLLECTIVE R15, `(.L_x_1118) ;  /* 0x000000000f0c7348 */ /* 0x001fea0003c00000 */
[----:B------:R-:W-:Y:S02]  /*17860*/  ELECT P6, UR62, PT ;  /* 0x00000000003e782f */ /* 0x000fe400038c0000 */
[----:B------:R-:W-:Y:S01]  /*17870*/  MOV R14, UR62 ;  /* 0x0000003e000e7c02 */ /* 0x000fe20008000f00 */
[----:B0-----:R-:W-:Y:S10]  /*17880*/  ENDCOLLECTIVE ;  /* 0x000000000000791b */ /* 0x001ff40003800000 */
.L_x_1118:
[----:B------:R-:W-:Y:S05]  /*17890*/  BSYNC B1 ;  /* 0x0000000000017941 */ /* 0x000fea0003800000 */
.L_x_1117:
[----:B------:R-:W-:Y:S05]  /*178a0*/  BRA `(.L_x_1119) ;  /* 0xfffffff000347947 */ /* 0x000fea000383ffff */
.L_x_1082:
[----:B0-----:R0:W1:Y:S02]  /*178b0*/  SYNCS.PHASECHK.TRANS64.TRYWAIT P1, [R7+URZ], R2 ;  /* 0x00000002070075a7 */ /* 0x001064000802017f */
[----:B-1----:R-:W-:Y:S05]  /*178c0*/  @!P1 NANOSLEEP.SYNCS 0x989680 ;  /* 0x009896800000995d */ /* 0x002fea0003900000 */
[----:B------:R-:W1:Y:S02]  /*178d0*/  @!P1 SYNCS.PHASECHK.TRANS64 P1, [R7+URZ], R2 ;  /* 0x00000002070095a7 */ /* 0x000e64000802007f */
[----:B-1----:R-:W-:Y:S05]  /*178e0*/  @!P1 BRA `(.L_x_1082) ;  /* 0xfffffffc00f09947 */ /* 0x002fea000383ffff */
[----:B------:R-:W-:Y:S05]  /*178f0*/  BRA `(.L_x_1120) ;  /* 0xfffffff000687947 */ /* 0x000fea000383ffff */
.L_x_1083:
[----:B-1----:R1:W2:Y:S02]  /*17900*/  SYNCS.PHASECHK.TRANS64.TRYWAIT P1, [R3+URZ], R0 ;  /* 0x00000000030075a7 */ /* 0x0022a4000802017f */
[----:B--2---:R-:W-:Y:S05]  /*17910*/  @!P1 NANOSLEEP.SYNCS 0x989680 ;  /* 0x009896800000995d */ /* 0x004fea0003900000 */
[----:B------:R-:W2:Y:S02]  /*17920*/  @!P1 SYNCS.PHASECHK.TRANS64 P1, [R3+URZ], R0 ;  /* 0x00000000030095a7 */ /* 0x000ea4000802007f */
[----:B--2---:R-:W-:Y:S05]  /*17930*/  @!P1 BRA `(.L_x_1083) ;  /* 0xfffffffc00f09947 */ /* 0x004fea000383ffff */
[----:B------:R-:W-:Y:S05]  /*17940*/  BRA `(.L_x_1121) ;  /* 0xfffffff0005c7947 */ /* 0x000fea000383ffff */
.L_x_1085:
[----:B-1----:R1:W2:Y:S02]  /*17950*/  SYNCS.PHASECHK.TRANS64.TRYWAIT P1, [R3+URZ+0x19c60], R2 ;  /* 0x019c6002030075a7 */ /* 0x0022a4000802017f */
[----:B--2---:R-:W-:Y:S05]  /*17960*/  @!P1 NANOSLEEP.SYNCS 0x989680 ;  /* 0x009896800000995d */ /* 0x004fea0003900000 */
[----:B------:R-:W2:Y:S02]  /*17970*/  @!P1 SYNCS.PHASECHK.TRANS64 P1, [R3+URZ+0x19c60], R2 ;  /* 0x019c6002030095a7 */ /* 0x000ea4000802007f */
[----:B--2---:R-:W-:Y:S05]  /*17980*/  @!P1 BRA `(.L_x_1085) ;  /* 0xfffffffc00f09947 */ /* 0x004fea000383ffff */
[----:B------:R-:W-:Y:S05]  /*17990*/  BRA `(.L_x_1122) ;  /* 0xfffffff0005c7947 */ /* 0x000fea000383ffff */
.L_x_1087:
[----:B--2---:R2:W3:Y:S02]  /*179a0*/  SYNCS.PHASECHK.TRANS64.TRYWAIT P1, [R5+URZ+0x19c60], R0 ;  /* 0x019c6000050075a7 */ /* 0x0044e4000802017f */
[----:B---3--:R-:W-:Y:S05]  /*179b0*/  @!P1 NANOSLEEP.SYNCS 0x989680 ;  /* 0x009896800000995d */ /* 0x008fea0003900000 */
[----:B------:R-:W3:Y:S02]  /*179c0*/  @!P1 SYNCS.PHASECHK.TRANS64 P1, [R5+URZ+0x19c60], R0 ;  /* 0x019c6000050095a7 */ /* 0x000ee4000802007f */
[----:B---3--:R-:W-:Y:S05]  /*179d0*/  @!P1 BRA `(.L_x_1087) ;  /* 0xfffffffc00f09947 */ /* 0x008fea000383ffff */
[----:B------:R-:W-:Y:S05]  /*179e0*/  BRA `(.L_x_1123) ;  /* 0xfffffff0005c7947 */ /* 0x000fea000383ffff */
.L_x_1089:
[----:B---3--:R3:W4:Y:S02]  /*179f0*/  SYNCS.PHASECHK.TRANS64.TRYWAIT P0, [R3+URZ+0x19c80], R2 ;  /* 0x019c8002030075a7 */ /* 0x008724000800017f */
[----:B----4-:R-:W-:Y:S05]  /*17a00*/  @!P0 NANOSLEEP.SYNCS 0x989680 ;  /* 0x009896800000895d */ /* 0x010fea0003900000 */
[----:B------:R-:W4:Y:S02]  /*17a10*/  @!P0 SYNCS.PHASECHK.TRANS64 P0, [R3+URZ+0x19c80], R2 ;  /* 0x019c8002030085a7 */ /* 0x000f24000800007f */
[----:B----4-:R-:W-:Y:S05]  /*17a20*/  @!P0 BRA `(.L_x_1089) ;  /* 0xfffffffc00f08947 */ /* 0x010fea000383ffff */
[----:B------:R-:W-:Y:S05]  /*17a30*/  BRA `(.L_x_1090) ;  /* 0xfffffff000587947 */ /* 0x000fea000383ffff */
.L_x_1124:
        /* <DEDUP_REMOVED lines=12> */
.L_x_2302:


//--------------------- .text._ZN7cutlass13device_kernelIN5flash11enable_sm90INS1_16FlashAttnFwdSm90INS1_25CollectiveMainloopFwdSm90ILi2EN4cute5tupleIJNS5_1CILi1EEES8_S8_EEENS6_IJNS7_ILi192EEENS7_ILi128EEENS7_ILi96EEEEEELi96ENS_12float_e4m3_tEfNS_4arch4Sm90ELb0ELb1ELb1ELb1ELb0ELb1ELb0ELb1ELb1ELb1ELb0ELb0EEENS1_21CollectiveEpilogueFwdINS6_IJSA_SC_SB_EEES9_NS_10bfloat16_tESG_Li384ELb1ELb1ELb0ELb1EEENS1_36VarlenDynamicPersistentTileSchedulerILi192ELi128ELi384ELi128ELb0ELb1ELb1ELb1ELb0ELb1EEEEEEEEEvNT_6ParamsE --------------------------
	.section	.text._ZN7cutlass13device_kernelIN5flash11enable_sm90INS1_16FlashAttnFwdSm90INS1_25CollectiveMainloopFwdSm90ILi2EN4cute5tupleIJNS5_1CILi1EEES8_S8_EEENS6_IJNS7_ILi192EEENS7_ILi128EEENS7_ILi96EEEEEELi96ENS_12float_e4m3_tEfNS_4arch4Sm90ELb0ELb1ELb1ELb1ELb0ELb1ELb0ELb1ELb1ELb1ELb0ELb0EEENS1_21CollectiveEpilogueFwdINS6_IJSA_SC_SB_EEES9_NS_10bfloat16_tESG_Li384ELb1ELb1ELb0ELb1EEENS1_36VarlenDynamicPersistentTileSchedulerILi192ELi128ELi384ELi128ELb0ELb1ELb1ELb1ELb0ELb1EEEEEEEEEvNT_6ParamsE,"ax",@progbits
	.align	128
.text._ZN7cutlass13device_kernelIN5flash11enable_sm90INS1_16FlashAttnFwdSm90INS1_25CollectiveMainloopFwdSm90ILi2EN4cute5tupleIJNS5_1CILi1EEES8_S8_EEENS6_IJNS7_ILi192EEENS7_ILi128EEENS7_ILi96EEEEEELi96ENS_12float_e4m3_tEfNS_4arch4Sm90ELb0ELb1ELb1ELb1ELb0ELb1ELb0ELb1ELb1ELb1ELb0ELb0EEENS1_21CollectiveEpilogueFwdINS6_IJSA_SC_SB_EEES9_NS_10bfloat16_tESG_Li384ELb1ELb1ELb0ELb1EEENS1_36VarlenDynamicPersistentTileSchedulerILi192ELi128ELi384ELi128ELb0ELb1ELb1ELb1ELb0ELb1EEEEEEEEEvNT_6ParamsE:
        .type           _ZN7cutlass13device_kernelIN5flash11enable_sm90INS1_16FlashAttnFwdSm90INS1_25CollectiveMainloopFwdSm90ILi2EN4cute5tupleIJNS5_1CILi1EEES8_S8_EEENS6_IJNS7_ILi192EEENS7_ILi128EEENS7_ILi96EEEEEELi96ENS_12float_e4m3_tEfNS_4arch4Sm90ELb0ELb1ELb1ELb1ELb0ELb1ELb0ELb1ELb1ELb1ELb0ELb0EEENS1_21CollectiveEpilogueFwdINS6_IJSA_SC_SB_EEES9_NS_10bfloat16_tESG_Li384ELb1ELb1ELb0ELb1EEENS1_36VarlenDynamicPersistentTileSchedulerILi192ELi128ELi384ELi128ELb0ELb1ELb1ELb1ELb0ELb1EEEEEEEEEvNT_6ParamsE,@function
        .size           _ZN7cutlass13device_kernelIN5flash11enable_sm90INS1_16FlashAttnFwdSm90INS1_25CollectiveMainloopFwdSm90ILi2EN4cute5tupleIJNS5_1CILi1EEES8_S8_EEENS6_IJNS7_ILi192EEENS7_ILi128EEENS7_ILi96EEEEEELi96ENS_12float_e4m3_tEfNS_4arch4Sm90ELb0ELb1ELb1ELb1ELb0ELb1ELb0ELb1ELb1ELb1ELb0ELb0EEENS1_21CollectiveEpilogueFwdINS6_IJSA_SC_SB_EEES9_NS_10bfloat16_tESG_Li384ELb1ELb1ELb0ELb1EEENS1_36VarlenDynamicPersistentTileSchedulerILi192ELi128ELi384ELi128ELb0ELb1ELb1ELb1ELb0ELb1EEEEEEEEEvNT_6ParamsE,(.L_x_2303 - _ZN7cutlass13device_kernelIN5flash11enable_sm90INS1_16FlashAttnFwdSm90INS1_25CollectiveMainloopFwdSm90ILi2EN4cute5tupleIJNS5_1CILi1EEES8_S8_EEENS6_IJNS7_ILi192EEENS7_ILi128EEENS7_ILi96EEEEEELi96ENS_12float_e4m3_tEfNS_4arch4Sm90ELb0ELb1ELb1ELb1ELb0ELb1ELb0ELb1ELb1ELb1ELb0ELb0EEENS1_21CollectiveEpilogueFwdINS6_IJSA_SC_SB_EEES9_NS_10bfloat16_tESG_Li384ELb1ELb1ELb0ELb1EEENS1_36VarlenDynamicPersistentTileSchedulerILi192ELi128ELi384ELi128ELb0ELb1ELb1ELb1ELb0ELb1EEEEEEEEEvNT_6ParamsE)
        .other          _ZN7cutlass13device_kernelIN5flash11enable_sm90INS1_16FlashAttnFwdSm90INS1_25CollectiveMainloopFwdSm90ILi2EN4cute5tupleIJNS5_1CILi1EEES8_S8_EEENS6_IJNS7_ILi192EEENS7_ILi128EEENS7_ILi96EEEEEELi96ENS_12float_e4m3_tEfNS_4arch4Sm90ELb0ELb1ELb1ELb1ELb0ELb1ELb0ELb1ELb1ELb1ELb0ELb0EEENS1_21CollectiveEpilogueFwdINS6_IJSA_SC_SB_EEES9_NS_10bfloat16_tESG_Li384ELb1ELb1ELb0ELb1EEENS1_36VarlenDynamicPersistentTileSchedulerILi192ELi128ELi384ELi128ELb0ELb1ELb1ELb1ELb0ELb1EEEEEEEEEvNT_6ParamsE,@"STO_CUDA_ENTRY STV_DEFAULT"
_ZN7cutlass13device_kernelIN5flash11enable_sm90INS1_16FlashAttnFwdSm90INS1_25CollectiveMainloopFwdSm90ILi2EN4cute5tupleIJNS5_1CILi1EEES8_S8_EEENS6_IJNS7_ILi192EEENS7_ILi128EEENS7_ILi96EEEEEELi96ENS_12float_e4m3_tEfNS_4arch4Sm90ELb0ELb1ELb1ELb1ELb0ELb1ELb0ELb1ELb1ELb1ELb0ELb0EEENS1_21CollectiveEpilogueFwdINS6_IJSA_SC_SB_EEES9_NS_10bfloat16_tESG_Li384ELb1ELb1ELb0ELb1EEENS1_36VarlenDynamicPersistentTileSchedulerILi192ELi128ELi384ELi128ELb0ELb1ELb1ELb1ELb0ELb1EEEEEEEEEvNT_6ParamsE:
        /* <DEDUP_REMOVED lines=24> */
.L_x_1126:
[----:B------:R-:W-:Y:S05]  /*0180*/  BSYNC B0 ;  /* 0x0000000000007941 */ /* 0x000fea0003800000 */
.L_x_1125:
        /* <DEDUP_REMOVED lines=41> */
.L_x_1127:
        /* <DEDUP_REMOVED lines=22> */
.L_x_1128:
        /* <DEDUP_REMOVED lines=18> */
.L_x_1129:
        /* <DEDUP_REMOVED lines=22> */
.L_x_1130:
        /* <DEDUP_REMOVED lines=22> */
.L_x_1131:
        /* <DEDUP_REMOVED lines=8> */
.L_x_1134:
        /* <DEDUP_REMOVED lines=17> */
[----:B------:R-:W-:Y:S01]  /*0af0*/  ULOP3.LUT UR38, UR37, 0x1, URZ, 0xfc, !UPT ;  /* 0x0000000125267892 */ /* 0x000fe2000f8efc3f */
[----:B0-----:R-:W-:-:S05]  /*0b00*/  VIADD R29, R0, 0xffffff80 ;  /* 0xffffff80001d7836 */ /* 0x001fca0000000000 */
[----:B------:R-:W-:-:S04]  /*0b10*/  SHF.R.S32.HI R0, RZ, 0x1f, R29 ;  /* 0x0000001fff007819 */ /* 0x000fc8000001141d */
[CC--:B------:R-:W-:Y:S02]  /*0b20*/  LEA.HI R2, R0.reuse, R29.reuse, RZ, 0x5 ;  /* 0x0000001d00027211 */ /* 0x0c0fe400078f28ff */
[----:B------:R-:W-:-:S03]  /*0b30*/  LEA.HI R5, R0, R29, RZ, 0x4 ;  /* 0x0000001d00057211 */ /* 0x000fc600078f20ff */
[----:B------:R-:W-:Y:S01]  /*0b40*/  IMAD.SHL.U32 R3, R2, 0x10, RZ ;  /* 0x0000001002037824 */ /* 0x000fe200078e00ff */
[----:B------:R-:W-:-:S04]  /*0b50*/  LOP3.LUT R2, R5, 0x7fffff0, RZ, 0xc0, !PT ;  /* 0x07fffff005027812 */ /* 0x000fc800078ec0ff */
[----:B------:R-:W-:Y:S01]  /*0b60*/  LOP3.LUT R7, R3, 0xfffffe00, RZ, 0xc0, !PT ;  /* 0xfffffe0003077812 */ /* 0x000fe200078ec0ff */
[C---:B------:R-:W-:Y:S01]  /*0b70*/  IMAD.IADD R4, R29.reuse, 0x1, -R2 ;  /* 0x000000011d047824 */ /* 0x040fe200078e0a02 */
[-C--:B------:R-:W-:Y:S02]  /*0b80*/  LEA.HI R3, R29, R29.reuse, RZ, 0x1 ;  /* 0x0000001d1d037211 */ /* 0x080fe400078f08ff */
[----:B------:R-:W-:Y:S01]  /*0b90*/  LEA.HI R2, R0, R29, RZ, 0x7 ;  /* 0x0000001d00027211 */ /* 0x000fe200078f38ff */
[----:B------:R-:W-:Y:S01]  /*0ba0*/  IMAD R8, R4, 0x20, R7 ;  /* 0x0000002004087824 */ /* 0x000fe200078e0207 */
[--C-:B------:R-:W-:Y:S02]  /*0bb0*/  SHF.R.S32.HI R23, RZ, 0x1, R3.reuse ;  /* 0x00000001ff177819 */ /* 0x100fe40000011403 */
[----:B------:R-:W-:Y:S02]  /*0bc0*/  LOP3.LUT R7, R2, 0xffffff80, RZ, 0xc0, !PT ;  /* 0xffffff8002077812 */ /* 0x000fe400078ec0ff */
[----:B------:R-:W-:-:S02]  /*0bd0*/  SHF.R.S32.HI R6, RZ, 0x1f, R3 ;  /* 0x0000001fff067819 */ /* 0x000fc40000011403 */
[----:B------:R-:W-:Y:S01]  /*0be0*/  LOP3.LUT R3, R3, 0xfffffffe, RZ, 0xc0, !PT ;  /* 0xfffffffe03037812 */ /* 0x000fe200078ec0ff */
[C---:B------:R-:W-:Y:S01]  /*0bf0*/  IMAD.IADD R21, R29.reuse, 0x1, -R7 ;  /* 0x000000011d157824 */ /* 0x040fe200078e0a07 */
[----:B------:R-:W-:Y:S02]  /*0c00*/  SHF.R.S32.HI R18, RZ, 0x7, R2 ;  /* 0x00000007ff127819 */ /* 0x000fe40000011402 */
[----:B------:R-:W-:Y:S01]  /*0c10*/  LEA.HI R6, R6, R23, RZ, 0x2 ;  /* 0x0000001706067211 */ /* 0x000fe200078f10ff */
[----:B------:R-:W-:Y:S01]  /*0c20*/  IMAD.IADD R28, R29, 0x1, -R3 ;  /* 0x000000011d1c7824 */ /* 0x000fe200078e0a03 */
[----:B------:R-:W-:Y:S02]  /*0c30*/  SHF.R.S32.HI R3, RZ, 0x1f, R21 ;  /* 0x0000001fff037819 */ /* 0x000fe40000011415 */
[----:B------:R-:W-:Y:S01]  /*0c40*/  SHF.R.S32.HI R2, RZ, 0x4, R5 ;  /* 0x00000004ff027819 */ /* 0x000fe20000011405 */
[C---:B------:R-:W-:Y:S01]  /*0c50*/  IMAD.SHL.U32 R26, R28.reuse, 0x8, RZ ;  /* 0x000000081c1a7824 */ /* 0x040fe200078e00ff */
[----:B------:R-:W-:Y:S01]  /*0c60*/  LEA.HI R7, R3, R21, RZ, 0x2 ;  /* 0x0000001503077211 */ /* 0x000fe200078f10ff */
[----:B------:R-:W-:Y:S01]  /*0c70*/  IMAD.SHL.U32 R152, R28, 0x10, RZ ;  /* 0x000000101c987824 */ /* 0x000fe200078e00ff */
[----:B------:R-:W-:Y:S01]  /*0c80*/  LOP3.LUT R6, R6, 0x7fffffc, RZ, 0xc0, !PT ;  /* 0x07fffffc06067812 */ /* 0x000fe200078ec0ff */
[----:B------:R-:W-:Y:S01]  /*0c90*/  VIADD R24, R26, 0x20 ;  /* 0x000000201a187836 */ /* 0x000fe20000000000 */
[----:B------:R-:W-:Y:S01]  /*0ca0*/  LEA.HI R5, R5, R2, RZ, 0x1 ;  /* 0x0000000205057211 */ /* 0x000fe200078f08ff */
[----:B------:R-:W-:Y:S01]  /*0cb0*/  STL [R1+0x8], R26 ;  /* 0x0000081a01007387 */ /* 0x000fe20000100800 */
[----:B------:R-:W-:Y:S01]  /*0cc0*/  LEA.HI R4, R0, R29, RZ, 0x3 ;  /* 0x0000001d00047211 */ /* 0x000fe200078f18ff */
[----:B------:R-:W-:Y:S01]  /*0cd0*/  IMAD.IADD R14, R26, 0x1, R24 ;  /* 0x000000011a0e7824 */ /* 0x000fe200078e0218 */
[--C-:B------:R-:W-:Y:S01]  /*0ce0*/  SHF.R.S32.HI R12, RZ, 0x2, R7.reuse ;  /* 0x00000002ff0c7819 */ /* 0x100fe20000011407 */
[----:B------:R-:W-:Y:S01]  /*0cf0*/  IMAD.IADD R6, R23, 0x1, -R6 ;  /* 0x0000000117067824 */ /* 0x000fe200078e0a06 */
[----:B------:R-:W-:Y:S01]  /*0d00*/  SHF.R.S32.HI R13, RZ, 0x1f, R7 ;  /* 0x0000001fff0d7819 */ /* 0x000fe20000011407 */
[----:B------:R-:W-:Y:S01]  /*0d10*/  STL [R1+0x28], R24 ;  /* 0x0000281801007387 */ /* 0x000fe20000100800 */
[----:B------:R-:W-:Y:S01]  /*0d20*/  LOP3.LUT R5, R5, 0x1ffffffe, RZ, 0xc0, !PT ;  /* 0x1ffffffe05057812 */ /* 0x000fe200078ec0ff */
[----:B------:R-:W-:Y:S01]  /*0d30*/  IMAD R17, R2, 0x8, R6 ;  /* 0x0000000802117824 */ /* 0x000fe200078e0206 */
[----:B------:R-:W-:-:S02]  /*0d40*/  SHF.R.S32.HI R4, RZ, 0x3, R4 ;  /* 0x00000003ff047819 */ /* 0x000fc40000011404 */
[----:B------:R-:W-:Y:S01]  /*0d50*/  LEA.HI R13, R13, R12, RZ, 0x3 ;  /* 0x0000000c0d0d7211 */ /* 0x000fe200078f18ff */
[----:B------:R-:W-:Y:S01]  /*0d60*/  IMAD.IADD R5, R2, 0x1, -R5 ;  /* 0x0000000102057824 */ /* 0x000fe200078e0a05 */
[----:B------:R-:W-:Y:S01]  /*0d70*/  SHF.R.S32.HI R15, RZ, 0x1f, R14 ;  /* 0x0000001fff0f7819 */ /* 0x000fe2000001140e */
[----:B------:R-:W-:Y:S01]  /*0d80*/  IMAD.SHL.U32 R4, R4, 0x80, RZ ;  /* 0x0000008004047824 */ /* 0x000fe200078e00ff */
[----:B------:R-:W-:Y:S01]  /*0d90*/  LOP3.LUT R13, R13, 0xfffffff8, RZ, 0xc0, !PT ;  /* 0xfffffff80d0d7812 */ /* 0x000fe200078ec0ff */
[----:B------:R-:W-:Y:S01]  /*0da0*/  IMAD.HI R2, R18, 0x55555556, RZ ;  /* 0x5555555612027827 */ /* 0x000fe200078e02ff */
[----:B------:R-:W-:Y:S02]  /*0db0*/  LEA.HI R3, R3, R21, RZ, 0x5 ;  /* 0x0000001503037211 */ /* 0x000fe400078f28ff */
[CC--:B------:R-:W-:Y:S01]  /*0dc0*/  LEA.HI R6, R15.reuse, R14.reuse, RZ, 0x4 ;  /* 0x0000000e0f067211 */ /* 0x0c0fe200078f20ff */
[----:B------:R-:W-:Y:S01]  /*0dd0*/  IMAD.IADD R12, R12, 0x1, -R13 ;  /* 0x000000010c0c7824 */ /* 0x000fe200078e0a0d */
[----:B------:R-:W-:Y:S01]  /*0de0*/  LEA.HI R14, R15, R14, RZ, 0x5 ;  /* 0x0000000e0f0e7211 */ /* 0x000fe200078f28ff */
[----:B------:R-:W-:Y:S01]  /*0df0*/  IMAD.SHL.U32 R20, R17, 0x20, RZ ;  /* 0x0000002011147824 */ /* 0x000fe200078e00ff */
[----:B------:R-:W-:Y:S01]  /*0e00*/  LOP3.LUT R25, R4, 0x80, RZ, 0xc0, !PT ;  /* 0x0000008004197812 */ /* 0x000fe200078ec0ff */
[----:B------:R-:W-:Y:S01]  /*0e10*/  IMAD R5, R5, 0x8, R8 ;  /* 0x0000000805057824 */ /* 0x000fe200078e0208 */
[----:B------:R-:W-:Y:S01]  /*0e20*/  LEA.HI R2, R2, R2, RZ, 0x1 ;  /* 0x0000000202027211 */ /* 0x000fe200078f08ff */
[----:B------:R-:W-:Y:S01]  /*0e30*/  IMAD.MOV.U32 R17, RZ, RZ, RZ ;  /* 0x000000ffff117224 */ /* 0x000fe200078e00ff */
[----:B------:R-:W-:Y:S01]  /*0e40*/  SHF.R.S32.HI R3, RZ, 0x5, R3 ;  /* 0x00000005ff037819 */ /* 0x000fe20000011403 */
[----:B------:R-:W-:Y:S01]  /*0e50*/  STL [R1+0x1c], R25 ;  /* 0x00001c1901007387 */ /* 0x000fe20000100800 */
[----:B------:R-:W-:Y:S01]  /*0e60*/  SHF.R.S32.HI R14, RZ, 0x5, R14 ;  /* 0x00000005ff0e7819 */ /* 0x000fe2000001140e */
[----:B------:R-:W-:Y:S01]  /*0e70*/  IMAD R2, R2, -0x3, R18 ;  /* 0xfffffffd02027824 */ /* 0x000fe200078e0212 */
[----:B------:R-:W-:Y:S01]  /*0e80*/  SHF.R.U32.HI R22, RZ, 0x3, R25 ;  /* 0x00000003ff167819 */ /* 0x000fe20000011619 */
[----:B------:R-:W-:Y:S01]  /*0e90*/  IMAD R3, R3, 0x10, R12 ;  /* 0x0000001003037824 */ /* 0x000fe200078e020c */
[----:B------:R-:W-:Y:S01]  /*0ea0*/  LOP3.LUT R4, R25, 0x10, R6, 0xf8, !PT ;  /* 0x0000001019047812 */ /* 0x000fe200078ef806 */
[----:B------:R-:W-:Y:S01]  /*0eb0*/  IMAD R13, R14, 0x1800, R20 ;  /* 0x000018000e0d7824 */ /* 0x000fe200078e0214 */
[----:B------:R-:W-:Y:S01]  /*0ec0*/  LEA.HI R0, R0, R29, RZ, 0x2 ;  /* 0x0000001d00007211 */ /* 0x000fe200078f10ff */
[----:B------:R-:W-:Y:S01]  /*0ed0*/  IMAD R3, R2, 0x40, R3 ;  /* 0x0000004002037824 */ /* 0x000fe200078e0203 */
[----:B------:R-:W-:Y:S01]  /*0ee0*/  LOP3.LUT R4, R4, R22, RZ, 0x3c, !PT ;  /* 0x0000001604047212 */ /* 0x000fe200078e3cff */
[----:B------:R-:W-:Y:S01]  /*0ef0*/  STL [R1+0x2c], R20 ;  /* 0x00002c1401007387 */ /* 0x000fe20000100800 */
[----:B------:R-:W-:-:S02]  /*0f00*/  LOP3.LUT R2, R0, 0xfffffffc, RZ, 0xc0, !PT ;  /* 0xfffffffc00027812 */ /* 0x000fc400078ec0ff */
[----:B------:R-:W-:Y:S02]  /*0f10*/  CS2R R18, SRZ ;  /* 0x0000000000127805 */ /* 0x000fe4000001ff00 */
[----:B------:R-:W-:Y:S01]  /*0f20*/  IADD3 R4, R16, R13, R4 ;  /* 0x0000000d10047210 */ /* 0x000fe20007ffe004 */
[----:B------:R-:W-:Y:S01]  /*0f30*/  STL [R1+0x74], R22 ;  /* 0x0000741601007387 */ /* 0x000fe20000100800 */
[----:B------:R-:W-:Y:S01]  /*0f40*/  SHF.R.S32.HI R0, RZ, 0x2, R0 ;  /* 0x00000002ff007819 */ /* 0x000fe20000011400 */
[----:B------:R-:W-:Y:S01]  /*0f50*/  IMAD.IADD R8, R29, 0x1, -R2 ;  /* 0x000000011d087824 */ /* 0x000fe200078e0a02 */
[----:B------:R-:W-:Y:S01]  /*0f60*/  SHF.R.S32.HI R2, RZ, 0x1f, R23 ;  /* 0x0000001fff027819 */ /* 0x000fe20000011417 */
[----:B------:R-:W-:Y:S01]  /*0f70*/  STL [R1+0x7c], R5 ;  /* 0x00007c0501007387 */ /* 0x000fe20000100800 */
[----:B------:R-:W-:Y:S02]  /*0f80*/  LOP3.LUT R7, R7, 0x7ffffffc, RZ, 0xc0, !PT ;  /* 0x7ffffffc07077812 */ /* 0x000fe400078ec0ff */
[----:B------:R-:W-:Y:S01]  /*0f90*/  LEA.HI R0, R8, R8, RZ, 0x1 ;  /* 0x0000000808007211 */ /* 0x000fe200078f08ff */
[----:B------:R0:W-:Y:S02]  /*0fa0*/  STL [R1+0x70], R4 ;  /* 0x0000700401007387 */ /* 0x0001e40000100800 */
[----:B------:R-:W-:Y:S01]  /*0fb0*/  IMAD.IADD R7, R21, 0x1, -R7 ;  /* 0x0000000115077824 */ /* 0x000fe200078e0a07 */
[----:B------:R-:W-:Y:S01]  /*0fc0*/  LOP3.LUT R2, R0, 0x1ffffffe, RZ, 0xc0, !PT ;  /* 0x1ffffffe00027812 */ /* 0x000fe200078ec0ff */
[----:B------:R1:W-:Y:S01]  /*0fd0*/  STL [R1+0x44], R9 ;  /* 0x0000440901007387 */ /* 0x0003e20000100800 */
[----:B------:R-:W-:-:S03]  /*0fe0*/  LOP3.LUT R0, R25, 0x10, R152, 0xf8, !PT ;  /* 0x0000001019007812 */ /* 0x000fc600078ef898 */
[----:B------:R2:W-:Y:S01]  /*0ff0*/  STL [R1+0x48], R10 ;  /* 0x0000480a01007387 */ /* 0x0005e20000100800 */
[----:B------:R-:W-:Y:S01]  /*1000*/  LOP3.LUT R0, R0, R22, RZ, 0x3c, !PT ;  /* 0x0000001600007212 */ /* 0x000fe200078e3cff */
[C---:B0-----:R-:W-:Y:S02]  /*1010*/  IMAD.SHL.U32 R4, R8.reuse, 0x8, RZ ;  /* 0x0000000808047824 */ /* 0x041fe400078e00ff */
[----:B------:R-:W-:Y:S01]  /*1020*/  STL [R1+0x78], R3 ;  /* 0x0000780301007387 */ /* 0x000fe20000100800 */
[----:B------:R-:W-:Y:S02]  /*1030*/  IMAD.IADD R2, R8, 0x1, -R2 ;  /* 0x0000000108027824 */ /* 0x000fe400078e0a02 */
[----:B-1----:R-:W-:Y:S01]  /*1040*/  VIADD R9, R26, 0x10 ;  /* 0x000000101a097836 */ /* 0x002fe20000000000 */
[----:B------:R-:W-:Y:S01]  /*1050*/  STL [R1+0x4c], R11 ;  /* 0x00004c0b01007387 */ /* 0x000fe20000100800 */
[----:B------:R-:W-:-:S03]  /*1060*/  VIADD R5, R4, 0x20 ;  /* 0x0000002004057836 */ /* 0x000fc60000000000 */
[----:B------:R-:W-:Y:S01]  /*1070*/  STL [R1+0x58], RZ ;  /* 0x000058ff01007387 */ /* 0x000fe20000100800 */
[----:B--2---:R-:W-:-:S03]  /*1080*/  SHF.R.S32.HI R10, RZ, 0x1f, R9 ;  /* 0x0000001fff0a7819 */ /* 0x004fc60000011409 */
[----:B------:R-:W-:Y:S04]  /*1090*/  STL [R1+0x4], RZ ;  /* 0x000004ff01007387 */ /* 0x000fe80000100800 */
[----:B------:R0:W-:Y:S04]  /*10a0*/  STL [R1+0x3c], R4 ;  /* 0x00003c0401007387 */ /* 0x0001e80000100800 */
[----:B------:R1:W-:Y:S04]  /*10b0*/  STL [R1+0x24], R9 ;  /* 0x0000240901007387 */ /* 0x0003e80000100800 */
[----:B------:R2:W-:Y:S01]  /*10c0*/  STL [R1+0x5c], R5 ;  /* 0x00005c0501007387 */ /* 0x0005e20000100800 */
[----:B0-----:R-:W-:-:S03]  /*10d0*/  VIADD R4, R4, 0x40 ;  /* 0x0000004004047836 */ /* 0x001fc60000000000 */
[----:B------:R-:W-:Y:S01]  /*10e0*/  STL [R1+0x6c], R10 ;  /* 0x00006c0a01007387 */ /* 0x000fe20000100800 */
[----:B-1----:R-:W-:Y:S02]  /*10f0*/  SHF.R.S32.HI R9, RZ, 0x1f, R24 ;  /* 0x0000001fff097819 */ /* 0x002fe40000011418 */
[----:B--2---:R-:W-:-:S03]  /*1100*/  SHF.R.S32.HI R5, RZ, 0x1f, R5 ;  /* 0x0000001fff057819 */ /* 0x004fc60000011405 */
[----:B------:R-:W-:Y:S04]  /*1110*/  STL [R1+0x68], R9 ;  /* 0x0000680901007387 */ /* 0x000fe80000100800 */
[----:B------:R0:W-:Y:S04]  /*1120*/  STL [R1+0x60], R4 ;  /* 0x0000600401007387 */ /* 0x0001e80000100800 */
[----:B------:R1:W-:Y:S01]  /*1130*/  STL [R1+0x84], R5 ;  /* 0x0000840501007387 */ /* 0x0003e20000100800 */
[----:B0-----:R-:W-:Y:S01]  /*1140*/  SHF.R.S32.HI R4, RZ, 0x1f, R4 ;  /* 0x0000001fff047819 */ /* 0x001fe20000011404 */
[----:B-1----:R-:W-:-:S04]  /*1150*/  IMAD.IADD R5, R20, 0x1, R0 ;  /* 0x0000000114057824 */ /* 0x002fc800078e0200 */
[----:B------:R0:W-:Y:S01]  /*1160*/  STL [R1+0x80], R4 ;  /* 0x0000800401007387 */ /* 0x0001e20000100800 */
[----:B------:R-:W-:-:S03]  /*1170*/  IMAD R0, R2, 0x8, R3 ;  /* 0x0000000802007824 */ /* 0x000fc600078e0203 */
[----:B------:R1:W-:Y:S04]  /*1180*/  STL [R1], R7 ;  /* 0x0000000701007387 */ /* 0x0003e80000100800 */
[----:B------:R1:W-:Y:S01]  /*1190*/  STL [R1+0x38], R5 ;  /* 0x0000380501007387 */ /* 0x0003e20000100800 */
[----:B0-----:R-:W-:-:S03]  /*11a0*/  SHF.R.S32.HI R4, RZ, 0x4, R6 ;  /* 0x00000004ff047819 */ /* 0x001fc60000011406 */
[----:B------:R1:W-:Y:S04]  /*11b0*/  STL [R1+0x30], R0 ;  /* 0x0000300001007387 */ /* 0x0003e80000100800 */
[----:B------:R1:W-:Y:S02]  /*11c0*/  STL [R1+0x64], R4 ;  /* 0x0000640401007387 */ /* 0x0003e40000100800 */
.L_x_1327:
[----:B0-----:R-:W2:Y:S01]  /*11d0*/  LDL R35, [R1+0x4c] ;  /* 0x00004c0001237983 */ /* 0x001ea20000100800 */
[----:B------:R-:W-:Y:S01]  /*11e0*/  ULDC.64 UR4, c[0x0][0xa28] ;  /* 0x00028a0000047ab9 */ /* 0x000fe20000000a00 */
[----:B-1-34-:R-:W2:Y:S01]  /*11f0*/  LDC.64 R4, c[0x0][0xa08] ;  /* 0x00028200ff047b82 */ /* 0x01aea20000000a00 */
[----:B------:R-:W-:Y:S01]  /*1200*/  ISETP.NE.U32.AND P0, PT, RZ, UR4, PT ;  /* 0x00000004ff007c0c */ /* 0x000fe2000bf05070 */
[----:B------:R-:W3:Y:S01]  /*1210*/  LDL R34, [R1+0x48] ;  /* 0x0000480001227983 */ /* 0x000ee20000100800 */
[----:B------:R-:W-:Y:S01]  /*1220*/  IMAD.MOV.U32 R0, RZ, RZ, RZ ;  /* 0x000000ffff007224 */ /* 0x000fe200078e00ff */
[----:B------:R-:W-:Y:S01]  /*1230*/  ULDC.64 UR6, c[0x0][0xa20] ;  /* 0x0002880000067ab9 */ /* 0x000fe20000000a00 */
[----:B------:R-:W-:Y:S01]  /*1240*/  ISETP.NE.AND.EX P0, PT, RZ, UR5, PT, P0 ;  /* 0x00000005ff007c0c */ /* 0x000fe2000bf05300 */
[----:B------:R-:W-:Y:S01]  /*1250*/  ULDC.64 UR4, c[0x0][0xa18] ;  /* 0x0002860000047ab9 */ /* 0x000fe20000000a00 */
[----:B------:R-:W-:Y:S01]  /*1260*/  IMAD.MOV.U32 R28, RZ, RZ, RZ ;  /* 0x000000ffff1c7224 */ /* 0x000fe200078e00ff */
[----:B------:R-:W-:-:S04]  /*1270*/  ISETP.NE.U32.AND P1, PT, RZ, UR4, PT ;  /* 0x00000004ff007c0c */ /* 0x000fc8000bf25070 */
[----:B------:R-:W-:Y:S01]  /*1280*/  ISETP.NE.AND.EX P1, PT, RZ, UR5, PT, P1 ;  /* 0x00000005ff007c0c */ /* 0x000fe2000bf25310 */
[----:B------:R-:W-:Y:S02]  /*1290*/  ULDC.64 UR4, c[0x0][0xa08] ;  /* 0x0002820000047ab9 */ /* 0x000fe40000000a00 */
[----:B------:R-:W-:-:S03]  /*12a0*/  ISETP.NE.U32.AND P3, PT, RZ, UR4, PT ;  /* 0x00000004ff007c0c */ /* 0x000fc6000bf65070 */
[----:B------:R-:W0:Y:S01]  /*12b0*/  @P0 LDC.64 R2, c[0x0][0xa28] ;  /* 0x00028a00ff020b82 */ /* 0x000e220000000a00 */
[----:B------:R-:W-:-:S07]  /*12c0*/  ISETP.NE.AND.EX P3, PT, RZ, UR5, PT, P3 ;  /* 0x00000005ff007c0c */ /* 0x000fce000bf65330 */
[----:B------:R-:W1:Y:S01]  /*12d0*/  @P1 LDC.64 R6, c[0x0][0xa18] ;  /* 0x00028600ff061b82 */ /* 0x000e620000000a00 */
[----:B------:R-:W-:Y:S02]  /*12e0*/  ULDC UR4, c[0x0][0x288] ;  /* 0x0000a20000047ab9 */ /* 0x000fe40000000800 */
[----:B------:R-:W-:Y:S01]  /*12f0*/  IMAD.U32 R156, RZ, RZ, UR4 ;  /* 0x00000004ff9c7e24 */ /* 0x000fe2000f8e00ff */
[----:B------:R-:W-:Y:S01]  /*1300*/  ULDC.64 UR4, c[0x0][0x418] ;  /* 0x0001060000047ab9 */ /* 0x000fe20000000a00 */
[----:B--2---:R-:W-:-:S04]  /*1310*/  IMAD.WIDE R8, R35, 0x4, R4 ;  /* 0x0000000423087825 */ /* 0x004fc800078e0204 */
[C---:B0-----:R-:W-:Y:S01]  /*1320*/  @P0 IMAD.WIDE R2, R35.reuse, 0x4, R2 ;  /* 0x0000000423020825 */ /* 0x041fe200078e0202 */
[----:B-----5:R0:W5:Y:S03]  /*1330*/  @P3 LDG.E R28, desc[UR42][R8.64] ;  /* 0x0000002a081c3981 */ /* 0x020166000c1e1900 */
[----:B-1----:R-:W-:Y:S01]  /*1340*/  @P1 IMAD.WIDE R4, R35, 0x4, R6 ;  /* 0x0000000423041825 */ /* 0x002fe200078e0206 */
[----:B------:R0:W5:Y:S04]  /*1350*/  @P0 LDG.E R0, desc[UR42][R2.64] ;  /* 0x0000002a02000981 */ /* 0x000168000c1e1900 */
[----:B------:R0:W5:Y:S01]  /*1360*/  @P1 LDG.E R156, desc[UR42][R4.64] ;  /* 0x0000002a049c1981 */ /* 0x000162000c1e1900 */
[----:B------:R-:W-:Y:S01]  /*1370*/  UISETP.NE.U32.AND UP0, UPT, UR4, URZ, UPT ;  /* 0x0000003f0400728c */ /* 0x000fe2000bf05070 */
[----:B------:R-:W-:-:S02]  /*1380*/  ISETP.NE.U32.AND P2, PT, RZ, UR6, PT ;  /* 0x00000006ff007c0c */ /* 0x000fc4000bf45070 */
[----:B---3--:R0:W-:Y:S01]  /*1390*/  STL [R1+0x50], R34 ;  /* 0x0000502201007387 */ /* 0x0081e20000100800 */
[----:B------:R-:W-:Y:S01]  /*13a0*/  UISETP.NE.AND.EX UP0, UPT, UR5, URZ, UPT, UP0 ;  /* 0x0000003f0500728c */ /* 0x000fe2000bf05300 */
[----:B------:R-:W-:Y:S01]  /*13b0*/  ISETP.NE.AND.EX P2, PT, RZ, UR7, PT, P2 ;  /* 0x00000007ff007c0c */ /* 0x000fe2000bf45320 */
[----:B------:R-:W-:Y:S01]  /*13c0*/  ULDC UR4, c[0x0][0x424] ;  /* 0x0001090000047ab9 */ /* 0x000fe20000000800 */
[----:B------:R0:W-:Y:S01]  /*13d0*/  STL [R1+0x54], R35 ;  /* 0x0000542301007387 */ /* 0x0001e20000100800 */
[----:B------:R-:W-:Y:S01]  /*13e0*/  USEL UR4, UR4, 0x1, UP0 ;  /* 0x0000000104047887 */ /* 0x000fe20008000000 */
[----:B------:R-:W-:-:S03]  /*13f0*/  ULDC UR5, c[0x0][0x2f0] ;  /* 0x0000bc0000057ab9 */ /* 0x000fc60000000800 */
[----:B------:R-:W-:-:S03]  /*1400*/  UIMAD UR4, UR4, UR5, URZ ;  /* 0x00000005040472a4 */ /* 0x000fc6000f8e023f */
[----:B------:R-:W-:Y:S01]  /*1410*/  ULDC UR5, c[0x0][0x348] ;  /* 0x0000d20000057ab9 */ /* 0x000fe20000000800 */
[----:B------:R-:W-:Y:S08]  /*1420*/  @P1 BRA `(.L_x_1136) ;  /* 0x0000000000241947 */ /* 0x000ff00003800000 */
[----:B------:R-:W-:Y:S02]  /*1430*/  ULDC.64 UR6, c[0x0][0xa00] ;  /* 0x0002800000067ab9 */ /* 0x000fe40000000a00 */
[----:B------:R-:W-:-:S04]  /*1440*/  ISETP.NE.U32.AND P0, PT, RZ, UR6, PT ;  /* 0x00000006ff007c0c */ /* 0x000fc8000bf05070 */
[----:B------:R-:W-:-:S13]  /*1450*/  ISETP.NE.AND.EX P0, PT, RZ, UR7, PT, P0 ;  /* 0x00000007ff007c0c */ /* 0x000fda000bf05300 */
[----:B------:R-:W-:Y:S05]  /*1460*/  @!P0 BRA `(.L_x_1136) ;  /* 0x0000000000148947 */ /* 0x000fea0003800000 */
[----:B0-----:R-:W0:Y:S02]  /*1470*/  LDC.64 R2, c[0x0][0xa00] ;  /* 0x00028000ff027b82 */ /* 0x001e240000000a00 */
[----:B0-----:R-:W-:-:S05]  /*1480*/  IMAD.WIDE R2, R35, 0x4, R2 ;  /* 0x0000000423027825 */ /* 0x001fca00078e0202 */
[----:B-----5:R-:W2:Y:S04]  /*1490*/  LDG.E R156, desc[UR42][R2.64] ;  /* 0x0000002a029c7981 */ /* 0x020ea8000c1e1900 */
[----:B------:R-:W2:Y:S02]  /*14a0*/  LDG.E R5, desc[UR42][R2.64+0x4] ;  /* 0x0000042a02057981 */ /* 0x000ea4000c1e1900 */
[----:B--2---:R-:W-:-:S07]  /*14b0*/  IMAD.IADD R156, R5, 0x1, -R156 ;  /* 0x00000001059c7824 */ /* 0x004fce00078e0a9c */
.L_x_1136:
[----:B------:R-:W-:Y:S02]  /*14c0*/  IMAD.U32 R27, RZ, RZ, UR5 ;  /* 0x00000005ff1b7e24 */ /* 0x000fe4000f8e00ff */
[----:B------:R-:W-:Y:S01]  /*14d0*/  IMAD.U32 R29, RZ, RZ, UR4 ;  /* 0x00000004ff1d7e24 */ /* 0x000fe2000f8e00ff */
[----:B------:R-:W-:Y:S06]  /*14e0*/  @!P2 BRA `(.L_x_1137) ;  /* 0x000000000010a947 */ /* 0x000fec0003800000 */
[----:B0-----:R-:W0:Y:S02]  /*14f0*/  LDC.64 R2, c[0x0][0xa20] ;  /* 0x00028800ff027b82 */ /* 0x001e240000000a00 */
[----:B0-----:R-:W-:-:S05]  /*1500*/  IMAD.WIDE R2, R35, 0x4, R2 ;  /* 0x0000000423027825 */ /* 0x001fca00078e0202 */
[----:B------:R1:W5:Y:S01]  /*1510*/  LDG.E R29, desc[UR42][R2.64] ;  /* 0x0000002a021d7981 */ /* 0x000362000c1e1900 */
[----:B------:R-:W-:Y:S05]  /*1520*/  BRA `(.L_x_1138) ;  /* 0x0000000000107947 */ /* 0x000fea0003800000 */
.L_x_1137:
[----:B------:R-:W-:Y:S05]  /*1530*/  @!P3 BRA `(.L_x_1138) ;  /* 0x00000000000cb947 */ /* 0x000fea0003800000 */
[----:B0-----:R-:W2:Y:S04]  /*1540*/  LDG.E R2, desc[UR42][R8.64] ;  /* 0x0000002a08027981 */ /* 0x001ea8000c1e1900 */
[----:B------:R-:W2:Y:S02]  /*1550*/  LDG.E R29, desc[UR42][R8.64+0x4] ;  /* 0x0000042a081d7981 */ /* 0x000ea4000c1e1900 */
[----:B--2---:R-:W-:-:S07]  /*1560*/  IMAD.IADD R29, R29, 0x1, -R2 ;  /* 0x000000011d1d7824 */ /* 0x004fce00078e0a02 */
.L_x_1138:
[----:B------:R-:W-:Y:S01]  /*1570*/  ULDC.64 UR4, c[0x0][0xa10] ;  /* 0x0002840000047ab9 */ /* 0x000fe20000000a00 */
[----:B------:R-:W2:Y:S01]  /*1580*/  LDL R10, [R1+0x44] ;  /* 0x00004400010a7983 */ /* 0x000ea20000100800 */
[----:B------:R-:W-:Y:S01]  /*1590*/  ISETP.NE.U32.AND P0, PT, RZ, UR4, PT ;  /* 0x00000004ff007c0c */ /* 0x000fe2000bf05070 */
[----:B01----:R-:W0:Y:S03]  /*15a0*/  LDC R2, c[0x0][0x448] ;  /* 0x00011200ff027b82 */ /* 0x003e260000000800 */
[----:B------:R-:W-:Y:S01]  /*15b0*/  ISETP.NE.AND.EX P0, PT, RZ, UR5, PT, P0 ;  /* 0x00000005ff007c0c */ /* 0x000fe2000bf05300 */
[----:B------:R-:W-:Y:S02]  /*15c0*/  ULDC.64 UR4, c[0x0][0xa30] ;  /* 0x00028c0000047ab9 */ /* 0x000fe40000000a00 */
[----:B------:R-:W-:-:S04]  /*15d0*/  ISETP.NE.U32.AND P1, PT, RZ, UR4, PT ;  /* 0x00000004ff007c0c */ /* 0x000fc8000bf25070 */
[----:B------:R-:W-:-:S06]  /*15e0*/  ISETP.NE.AND.EX P1, PT, RZ, UR5, PT, P1 ;  /* 0x00000005ff007c0c */ /* 0x000fcc000bf25310 */
[----:B------:R-:W1:Y:S08]  /*15f0*/  @P0 LDC.64 R4, c[0x0][0xa10] ;  /* 0x00028400ff040b82 */ /* 0x000e700000000a00 */
[----:B------:R-:W3:Y:S01]  /*1600*/  @P1 LDC.64 R6, c[0x0][0xa30] ;  /* 0x00028c00ff061b82 */ /* 0x000ee20000000a00 */
[----:B-1----:R-:W-:-:S05]  /*1610*/  @P0 IMAD.WIDE R4, R35, 0x4, R4 ;  /* 0x0000000423040825 */ /* 0x002fca00078e0204 */
[----:B------:R-:W4:Y:S04]  /*1620*/  @P0 LDG.E R8, desc[UR42][R4.64] ;  /* 0x0000002a04080981 */ /* 0x000f28000c1e1900 */
[----:B------:R-:W4:Y:S01]  /*1630*/  @P0 LDG.E R9, desc[UR42][R4.64+0x4] ;  /* 0x0000042a04090981 */ /* 0x000f22000c1e1900 */
[----:B-----5:R-:W-:Y:S02]  /*1640*/  IMAD.MOV.U32 R24, RZ, RZ, R29 ;  /* 0x000000ffff187224 */ /* 0x020fe400078e001d */
[----:B---3--:R-:W-:-:S05]  /*1650*/  @P1 IMAD.WIDE R6, R35, 0x4, R6 ;  /* 0x0000000423061825 */ /* 0x008fca00078e0206 */
[----:B------:R1:W5:Y:S01]  /*1660*/  @P1 LDG.E R24, desc[UR42][R6.64] ;  /* 0x0000002a06181981 */ /* 0x000362000c1e1900 */
[----:B0-----:R-:W-:Y:S02]  /*1670*/  ISETP.NE.AND P1, PT, R2, 0x1, PT ;  /* 0x000000010200780c */ /* 0x001fe40003f25270 */
[----:B------:R-:W0:Y:S11]  /*1680*/  LDC.64 R2, c[0x0][0x9e0] ;  /* 0x00027800ff027b82 */ /* 0x000e360000000a00 */
[----:B------:R-:W3:Y:S08]  /*1690*/  @P1 LDC R11, c[0x0][0x44c] ;  /* 0x00011300ff0b1b82 */ /* 0x000ef00000000800 */
[----:B------:R-:W1:Y:S01]  /*16a0*/  @P1 LDC R13, c[0x0][0x450] ;  /* 0x00011400ff0d1b82 */ /* 0x000e620000000800 */
[----:B0-----:R-:W-:Y:S01]  /*16b0*/  ISETP.GE.AND P2, PT, R3, 0x1, PT ;  /* 0x000000010300780c */ /* 0x001fe20003f46270 */
[----:B--2---:R-:W-:-:S05]  /*16c0*/  IMAD R10, R10, 0xc0, RZ ;  /* 0x000000c00a0a7824 */ /* 0x004fca00078e02ff */
[----:B------:R0:W-:Y:S01]  /*16d0*/  STL [R1+0x10], R10 ;  /* 0x0000100a01007387 */ /* 0x0001e20000100800 */
[----:B----4-:R-:W-:Y:S02]  /*16e0*/  @P0 IMAD.IADD R27, R9, 0x1, -R8 ;  /* 0x00000001091b0824 */ /* 0x010fe400078e0a08 */
[----:B------:R-:W-:Y:S02]  /*16f0*/  IMAD.IADD R8, R29, 0x1, -R0 ;  /* 0x000000011d087824 */ /* 0x000fe400078e0a00 */
[----:B------:R-:W-:Y:S02]  /*1700*/  VIADD R0, R10, 0xbf ;  /* 0x000000bf0a007836 */ /* 0x000fe40000000000 */
[----:B------:R-:W-:Y:S02]  /*1710*/  IMAD.IADD R157, R8, 0x1, R27 ;  /* 0x00000001089d7824 */ /* 0x000fe400078e021b */
[----:B---3--:R-:W-:-:S03]  /*1720*/  @P1 IMAD.HI.U32 R4, R0, R11, RZ ;  /* 0x0000000b00041227 */ /* 0x008fc600078e00ff */
[C---:B------:R-:W-:Y:S01]  /*1730*/  IADD3 R26, R157.reuse, 0x1, -R156 ;  /* 0x000000019d1a7810 */ /* 0x040fe20007ffe89c */
[----:B-1----:R-:W-:Y:S01]  /*1740*/  IMAD.MOV.U32 R7, RZ, RZ, R0 ;  /* 0x000000ffff077224 */ /* 0x002fe200078e0000 */
[----:B------:R-:W-:Y:S01]  /*1750*/  @P1 SHF.R.U32.HI R7, RZ, R13, R4 ;  /* 0x0000000dff071219 */ /* 0x000fe20000011604 */
[----:B------:R-:W-:-:S04]  /*1760*/  VIADD R0, R157, 0x7f ;  /* 0x0000007f9d007836 */ /* 0x000fc80000000000 */
[----:B------:R-:W-:Y:S01]  /*1770*/  IMAD.IADD R9, R26, 0x1, R7 ;  /* 0x000000011a097824 */ /* 0x000fe200078e0207 */
[----:B------:R-:W-:-:S03]  /*1780*/  SHF.R.S32.HI R5, RZ, 0x1f, R0 ;  /* 0x0000001fff057819 */ /* 0x000fc60000011400 */
[----:B------:R-:W-:Y:S01]  /*1790*/  IMAD.IADD R2, R9, 0x1, R2 ;  /* 0x0000000109027824 */ /* 0x000fe200078e0202 */
[----:B------:R-:W-:-:S04]  /*17a0*/  LEA.HI R5, R5, R0, RZ, 0x7 ;  /* 0x0000000005057211 */ /* 0x000fc800078f38ff */
[----:B------:R-:W-:Y:S01]  /*17b0*/  SHF.R.S32.HI R88, RZ, 0x7, R5 ;  /* 0x00000007ff587819 */ /* 0x000fe20000011405 */
[----:B0-----:R-:W-:Y:S06]  /*17c0*/  @!P2 BRA `(.L_x_1139) ;  /* 0x000000000048a947 */ /* 0x001fec0003800000 */
[C---:B------:R-:W-:Y:S01]  /*17d0*/  ISETP.GT.AND P0, PT, R9.reuse, RZ, PT ;  /* 0x000000ff0900720c */ /* 0x040fe20003f04270 */
[----:B------:R-:W-:Y:S01]  /*17e0*/  BSSY B0, `(.L_x_1140) ;  /* 0x000000e000007945 */ /* 0x000fe20003800000 */
[----:B------:R-:W-:-:S11]  /*17f0*/  VIADD R0, R9, 0xffffffff ;  /* 0xffffffff09007836 */ /* 0x000fd60000000000 */
[----:B------:R-:W-:Y:S05]  /*1800*/  @P0 BRA `(.L_x_1141) ;  /* 0x00000000001c0947 */ /* 0x000fea0003800000 */
[----:B------:R-:W-:Y:S01]  /*1810*/  ISETP.NE.AND P0, PT, R3, 0x1, PT ;  /* 0x000000010300780c */ /* 0x000fe20003f05270 */
[----:B------:R-:W-:-:S12]  /*1820*/  IMAD.MOV R5, RZ, RZ, -R9 ;  /* 0x000000ffff057224 */ /* 0x000fd800078e0a09 */
[----:B------:R-:W0:Y:S02]  /*1830*/  @P0 LDC.64 R6, c[0x0][0x9e8] ;  /* 0x00027a00ff060b82 */ /* 0x000e240000000a00 */
[----:B0-----:R-:W-:-:S05]  /*1840*/  @P0 IMAD.HI.U32 R0, R5, R6, RZ ;  /* 0x0000000605000227 */ /* 0x001fca00078e00ff */
[----:B------:R-:W-:-:S04]  /*1850*/  @P0 SHF.R.U32.HI R5, RZ, R7, R0 ;  /* 0x00000007ff050219 */ /* 0x000fc80000011600 */
[----:B------:R-:W-:Y:S01]  /*1860*/  LOP3.LUT R0, RZ, R5, RZ, 0x33, !PT ;  /* 0x00000005ff007212 */ /* 0x000fe200078e33ff */
[----:B------:R-:W-:Y:S06]  /*1870*/  BRA `(.L_x_1142) ;  /* 0x0000000000107947 */ /* 0x000fec0003800000 */
.L_x_1141:
[----:B------:R-:W-:-:S13]  /*1880*/  ISETP.NE.AND P0, PT, R3, 0x1, PT ;  /* 0x000000010300780c */ /* 0x000fda0003f05270 */
[----:B------:R-:W0:Y:S02]  /*1890*/  @P0 LDC.64 R4, c[0x0][0x9e8] ;  /* 0x00027a00ff040b82 */ /* 0x000e240000000a00 */
[----:B0-----:R-:W-:-:S05]  /*18a0*/  @P0 IMAD.HI.U32 R4, R0, R4, RZ ;  /* 0x0000000400040227 */ /* 0x001fca00078e00ff */
[----:B------:R-:W-:-:S07]  /*18b0*/  @P0 SHF.R.U32.HI R0, RZ, R5, R4 ;  /* 0x00000005ff000219 */ /* 0x000fce0000011604 */
.L_x_1142:
[----:B------:R-:W-:Y:S05]  /*18c0*/  BSYNC B0 ;  /* 0x0000000000007941 */ /* 0x000fea0003800000 */
.L_x_1140:
[----:B------:R-:W-:-:S05]  /*18d0*/  IMAD R5, R0, R3, R3 ;  /* 0x0000000300057224 */ /* 0x000fca00078e0203 */
[----:B------:R-:W-:-:S07]  /*18e0*/  VIMNMX R2, R2, R5, PT ;  /* 0x0000000502027248 */ /* 0x000fce0003fe0100 */
.L_x_1139:
[----:B------:R-:W0:Y:S01]  /*18f0*/  @P1 LDC R4, c[0x0][0x44c] ;  /* 0x00011300ff041b82 */ /* 0x000e220000000800 */
[----:B------:R-:W-:Y:S01]  /*1900*/  IMAD.MOV.U32 R0, RZ, RZ, R10 ;  /* 0x000000ffff007224 */ /* 0x000fe200078e000a */
[----:B------:R-:W-:Y:S01]  /*1910*/  ULDC UR4, c[0x0][0x9dc] ;  /* 0x0002770000047ab9 */ /* 0x000fe20000000800 */
[----:B------:R-:W-:-:S05]  /*1920*/  IMAD.IADD R89, R157, 0x1, -R156 ;  /* 0x000000019d597824 */ /* 0x000fca00078e0a9c */
[----:B------:R-:W1:Y:S01]  /*1930*/  @P1 LDC R5, c[0x0][0x450] ;  /* 0x00011400ff051b82 */ /* 0x000e620000000800 */
[----:B0-----:R-:W-:-:S05]  /*1940*/  @P1 IMAD.HI.U32 R4, R10, R4, RZ ;  /* 0x000000040a041227 */ /* 0x001fca00078e00ff */
[----:B-1----:R-:W-:-:S05]  /*1950*/  @P1 SHF.R.U32.HI R0, RZ, R5, R4 ;  /* 0x00000005ff001219 */ /* 0x002fca0000011604 */
[----:B------:R-:W-:-:S04]  /*1960*/  IMAD.IADD R0, R89, 0x1, R0 ;  /* 0x0000000159007824 */ /* 0x000fc800078e0200 */
[----:B------:R-:W-:Y:S01]  /*1970*/  VIADD R4, R0, -UR4 ;  /* 0x8000000400047c36 */ /* 0x000fe20008000000 */
[----:B------:R-:W-:Y:S06]  /*1980*/  @!P2 BRA `(.L_x_1143) ;  /* 0x000000000044a947 */ /* 0x000fec0003800000 */
[----:B------:R-:W-:Y:S01]  /*1990*/  ISETP.GT.AND P0, PT, R0, -0x1, PT ;  /* 0xffffffff0000780c */ /* 0x000fe20003f04270 */
[----:B------:R-:W-:-:S12]  /*19a0*/  BSSY B0, `(.L_x_1144) ;  /* 0x000000d000007945 */ /* 0x000fd80003800000 */
        /* <DEDUP_REMOVED lines=8> */
.L_x_1145:
[----:B------:R-:W-:-:S13]  /*1a30*/  ISETP.NE.AND P0, PT, R3, 0x1, PT ;  /* 0x000000010300780c */ /* 0x000fda0003f05270 */
[----:B------:R-:W0:Y:S02]  /*1a40*/  @P0 LDC.64 R6, c[0x0][0x9e8] ;  /* 0x00027a00ff060b82 */ /* 0x000e240000000a00 */
[----:B0-----:R-:W-:-:S05]  /*1a50*/  @P0 IMAD.HI.U32 R6, R0, R6, RZ ;  /* 0x0000000600060227 */ /* 0x001fca00078e00ff */
[----:B------:R-:W-:-:S07]  /*1a60*/  @P0 SHF.R.U32.HI R0, RZ, R7, R6 ;  /* 0x00000007ff000219 */ /* 0x000fce0000011606 */
.L_x_1146:
[----:B------:R-:W-:Y:S05]  /*1a70*/  BSYNC B0 ;  /* 0x0000000000007941 */ /* 0x000fea0003800000 */
.L_x_1144:
[----:B------:R-:W-:-:S05]  /*1a80*/  IMAD R3, R0, R3, RZ ;  /* 0x0000000300037224 */ /* 0x000fca00078e02ff */
[----:B------:R-:W-:-:S07]  /*1a90*/  VIMNMX R4, R4, R3, !PT ;  /* 0x0000000304047248 */ /* 0x000fce0007fe0100 */
.L_x_1143:
[----:B------:R-:W-:Y:S01]  /*1aa0*/  VIADD R2, R2, 0x7f ;  /* 0x0000007f02027836 */ /* 0x000fe20000000000 */
[----:B------:R-:W-:Y:S02]  /*1ab0*/  SHF.R.S32.HI R5, RZ, 0x1f, R4 ;  /* 0x0000001fff057819 */ /* 0x000fe40000011404 */
[----:B------:R-:W-:Y:S02]  /*1ac0*/  PLOP3.LUT P3, PT, PT, PT, PT, 0x80, 0x0 ;  /* 0x000000000000781c */ /* 0x000fe40003f6f070 */
[----:B------:R-:W-:Y:S02]  /*1ad0*/  SHF.R.S32.HI R3, RZ, 0x1f, R2 ;  /* 0x0000001fff037819 */ /* 0x000fe40000011402 */
[----:B------:R-:W-:Y:S02]  /*1ae0*/  LEA.HI R5, R5, R4, RZ, 0x7 ;  /* 0x0000000405057211 */ /* 0x000fe400078f38ff */
[----:B------:R-:W-:Y:S02]  /*1af0*/  LEA.HI R3, R3, R2, RZ, 0x7 ;  /* 0x0000000203037211 */ /* 0x000fe400078f38ff */
[----:B------:R-:W-:-:S02]  /*1b00*/  SHF.R.S32.HI R5, RZ, 0x7, R5 ;  /* 0x00000007ff057819 */ /* 0x000fc40000011405 */
[----:B------:R-:W-:Y:S02]  /*1b10*/  SHF.R.S32.HI R3, RZ, 0x7, R3 ;  /* 0x00000007ff037819 */ /* 0x000fe40000011403 */
[----:B------:R-:W-:Y:S02]  /*1b20*/  VIMNMX R5, RZ, R5, !PT ;  /* 0x00000005ff057248 */ /* 0x000fe40007fe0100 */
[----:B------:R-:W-:-:S03]  /*1b30*/  VIMNMX R3, R88, R3, PT ;  /* 0x0000000358037248 */ /* 0x000fc60003fe0100 */
[--C-:B------:R-:W-:Y:S02]  /*1b40*/  IMAD R5, R5, 0x80, -R8.reuse ;  /* 0x0000008005057824 */ /* 0x100fe400078e0a08 */
[----:B------:R-:W-:-:S03]  /*1b50*/  IMAD R0, R3, 0x80, -R8 ;  /* 0x0000008003007824 */ /* 0x000fc600078e0a08 */
[----:B------:R-:W-:Y:S02]  /*1b60*/  VIMNMX R5, RZ, R5, !PT ;  /* 0x00000005ff057248 */ /* 0x000fe40007fe0100 */
[----:B------:R-:W-:Y:S02]  /*1b70*/  VIMNMX R0, R0, R27, PT ;  /* 0x0000001b00007248 */ /* 0x000fe40003fe0100 */
[----:B------:R-:W-:Y:S02]  /*1b80*/  SHF.R.U32.HI R25, RZ, 0x7, R5 ;  /* 0x00000007ff197819 */ /* 0x000fe40000011605 */
[----:B------:R-:W-:-:S03]  /*1b90*/  ISETP.GT.AND P0, PT, R0, R5, PT ;  /* 0x000000050000720c */ /* 0x000fc60003f04270 */
[----:B------:R-:W-:-:S10]  /*1ba0*/  IMAD.MOV.U32 R2, RZ, RZ, R25 ;  /* 0x000000ffff027224 */ /* 0x000fd400078e0019 */
[----:B------:R-:W-:-:S05]  /*1bb0*/  @P0 VIADD R0, R0, 0x7f ;  /* 0x0000007f00000836 */ /* 0x000fca0000000000 */
[----:B------:R-:W-:-:S04]  /*1bc0*/  @P0 SHF.R.S32.HI R3, RZ, 0x1f, R0 ;  /* 0x0000001fff030819 */ /* 0x000fc80000011400 */
[----:B------:R-:W-:-:S04]  /*1bd0*/  @P0 LEA.HI R3, R3, R0, RZ, 0x7 ;  /* 0x0000000003030211 */ /* 0x000fc800078f38ff */
[----:B------:R-:W-:-:S04]  /*1be0*/  @P0 SHF.R.S32.HI R2, RZ, 0x7, R3 ;  /* 0x00000007ff020819 */ /* 0x000fc80000011403 */
[----:B------:R-:W-:-:S13]  /*1bf0*/  ISETP.GT.AND P0, PT, R2, R25, PT ;  /* 0x000000190200720c */ /* 0x000fda0003f04270 */
[----:B------:R-:W-:Y:S05]  /*1c00*/  @!P0 BRA `(.L_x_1147) ;  /* 0x0000004c00708947 */ /* 0x000fea0003800000 */
        /* <DEDUP_REMOVED lines=20> */
.L_x_1149:
[----:B------:R-:W-:Y:S05]  /*1d50*/  BSYNC B6 ;  /* 0x0000000000067941 */ /* 0x000fea0003800000 */
.L_x_1148:
        /* <DEDUP_REMOVED lines=20> */
.L_x_1151:
[----:B------:R-:W-:Y:S05]  /*1ea0*/  BSYNC B6 ;  /* 0x0000000000067941 */ /* 0x000fea0003800000 */
.L_x_1150:
[----:B------:R-:W-:Y:S01]  /*1eb0*/  ULDC.64 UR4, c[0x0][0x9f8] ;  /* 0x00027e0000047ab9 */ /* 0x000fe20000000a00 */
[----:B------:R-:W-:Y:S01]  /*1ec0*/  IMAD.MOV.U32 R0, RZ, RZ, R35 ;  /* 0x000000ffff007224 */ /* 0x000fe200078e0023 */
[----:B------:R-:W-:Y:S01]  /*1ed0*/  ISETP.NE.U32.AND P0, PT, RZ, UR4, PT ;  /* 0x00000004ff007c0c */ /* 0x000fe2000bf05070 */
[----:B------:R-:W2:Y:S01]  /*1ee0*/  LDL.64 R32, [R1+0x8] ;  /* 0x0000080001207983 */ /* 0x000ea20000100a00 */
[----:B------:R-:W0:Y:S03]  /*1ef0*/  LDC.64 R68, c[0x0][0x300] ;  /* 0x0000c000ff447b82 */ /* 0x000e260000000a00 */
[----:B------:R-:W2:Y:S01]  /*1f00*/  LDL.64 R30, [R1+0x8] ;  /* 0x00000800011e7983 */ /* 0x000ea20000100a00 */
[----:B------:R-:W-:Y:S01]  /*1f10*/  ISETP.NE.AND.EX P0, PT, RZ, UR5, PT, P0 ;  /* 0x00000005ff007c0c */ /* 0x000fe2000bf05300 */
[----:B------:R-:W-:Y:S01]  /*1f20*/  IMAD.IADD R28, R28, 0x1, R29 ;  /* 0x000000011c1c7824 */ /* 0x000fe200078e021d */
[----:B------:R-:W-:Y:S01]  /*1f30*/  ULDC.64 UR6, c[0x0][0x330] ;  /* 0x0000cc0000067ab9 */ /* 0x000fe20000000a00 */
[----:B------:R-:W-:Y:S01]  /*1f40*/  SHF.R.S32.HI R153, RZ, 0x1f, R152 ;  /* 0x0000001fff997819 */ /* 0x000fe20000011498 */
[----:B------:R-:W-:Y:S01]  /*1f50*/  ULDC.64 UR8, c[0x0][0xa08] ;  /* 0x0002820000087ab9 */ /* 0x000fe20000000a00 */
[----:B------:R-:W-:Y:S01]  /*1f60*/  ULDC.64 UR4, c[0x0][0x308] ;  /* 0x0000c20000047ab9 */ /* 0x000fe20000000a00 */
[----:B------:R-:W-:Y:S01]  /*1f70*/  VIADD R81, R152, 0x20 ;  /* 0x0000002098517836 */ /* 0x000fe20000000000 */
[----:B------:R-:W3:Y:S01]  /*1f80*/  LDL R21, [R1+0x1c] ;  /* 0x00001c0001157983 */ /* 0x000ee20000100800 */
[----:B------:R-:W1:Y:S03]  /*1f90*/  LDC R61, c[0x0][0x3f4] ;  /* 0x0000fd00ff3d7b82 */ /* 0x000e660000000800 */
[----:B------:R-:W4:Y:S05]  /*1fa0*/  LDL R14, [R1+0x74] ;  /* 0x00007400010e7983 */ /* 0x000f2a0000100800 */
[----:B------:R-:W0:Y:S08]  /*1fb0*/  @P0 LDC.64 R4, c[0x0][0x9f8] ;  /* 0x00027e00ff040b82 */ /* 0x000e300000000a00 */
[----:B------:R-:W1:Y:S01]  /*1fc0*/  LDC.64 R66, c[0x0][0x3f8] ;  /* 0x0000fe00ff427b82 */ /* 0x000e620000000a00 */
[----:B0-----:R-:W-:-:S05]  /*1fd0*/  @P0 IMAD.WIDE R4, R35, 0x4, R4 ;  /* 0x0000000423040825 */ /* 0x001fca00078e0204 */
[----:B------:R0:W3:Y:S01]  /*1fe0*/  @P0 LDG.E R0, desc[UR42][R4.64] ;  /* 0x0000002a04000981 */ /* 0x0000e2000c1e1900 */
[----:B------:R-:W-:Y:S01]  /*1ff0*/  SHF.R.S32.HI R3, RZ, 0x1f, R28 ;  /* 0x0000001fff037819 */ /* 0x000fe2000001141c */
[----:B------:R-:W-:Y:S01]  /*2000*/  IMAD.WIDE.U32 R6, R28, R68, RZ ;  /* 0x000000441c067225 */ /* 0x000fe200078e00ff */
[----:B------:R-:W-:-:S03]  /*2010*/  ISETP.NE.U32.AND P0, PT, RZ, UR8, PT ;  /* 0x00000008ff007c0c */ /* 0x000fc6000bf05070 */
[----:B------:R-:W-:Y:S02]  /*2020*/  IMAD R8, R3, R68, RZ ;  /* 0x0000004403087224 */ /* 0x000fe400078e02ff */
[----:B------:R-:W-:-:S04]  /*2030*/  IMAD.WIDE.U32 R56, R34, UR6, R152 ;  /* 0x0000000622387c25 */ /* 0x000fc8000f8e0098 */
[----:B------:R-:W-:Y:S01]  /*2040*/  IMAD R9, R28, R69, R8 ;  /* 0x000000451c097224 */ /* 0x000fe200078e0208 */
[----:B------:R-:W-:-:S03]  /*2050*/  SHF.R.S32.HI R8, RZ, 0x1f, R34 ;  /* 0x0000001fff087819 */ /* 0x000fc60000011422 */
[----:B------:R-:W-:Y:S02]  /*2060*/  IMAD.IADD R7, R7, 0x1, R9 ;  /* 0x0000000107077824 */ /* 0x000fe400078e0209 */
[C---:B0-----:R-:W-:Y:S02]  /*2070*/  IMAD R4, R8.reuse, UR6, RZ ;  /* 0x0000000608047c24 */ /* 0x041fe4000f8e02ff */
[----:B------:R-:W-:Y:S02]  /*2080*/  IMAD R8, R8, UR4, RZ ;  /* 0x0000000408087c24 */ /* 0x000fe4000f8e02ff */
[C---:B------:R-:W-:Y:S01]  /*2090*/  IMAD R9, R34.reuse, UR7, R4 ;  /* 0x0000000722097c24 */ /* 0x040fe2000f8e0204 */
[----:B------:R-:W-:Y:S01]  /*20a0*/  ISETP.NE.AND.EX P0, PT, RZ, UR9, PT, P0 ;  /* 0x00000009ff007c0c */ /* 0x000fe2000bf05300 */
[----:B------:R-:W-:Y:S01]  /*20b0*/  IMAD.WIDE.U32 R4, R34, UR4, R6 ;  /* 0x0000000422047c25 */ /* 0x000fe2000f8e0006 */
[----:B------:R-:W-:-:S03]  /*20c0*/  ULDC.64 UR6, c[0x0][0x338] ;  /* 0x0000ce0000067ab9 */ /* 0x000fc60000000a00 */
[----:B------:R-:W-:Y:S01]  /*20d0*/  IMAD R59, R34, UR5, R8 ;  /* 0x00000005223b7c24 */ /* 0x000fe2000f8e0208 */
[----:B------:R-:W-:Y:S01]  /*20e0*/  ULDC.64 UR4, c[0x0][0x310] ;  /* 0x0000c40000047ab9 */ /* 0x000fe20000000a00 */
[----:B------:R-:W-:Y:S02]  /*20f0*/  IMAD.IADD R57, R57, 0x1, R9 ;  /* 0x0000000139397824 */ /* 0x000fe400078e0209 */
[----:B------:R-:W-:Y:S02]  /*2100*/  IMAD.IADD R59, R5, 0x1, R59 ;  /* 0x00000001053b7824 */ /* 0x000fe400078e023b */
[----:B------:R-:W-:Y:S02]  /*2110*/  IMAD.MOV.U32 R58, RZ, RZ, R4 ;  /* 0x000000ffff3a7224 */ /* 0x000fe400078e0004 */
[----:B------:R-:W0:Y:S01]  /*2120*/  LDC.64 R4, c[0x0][0x408] ;  /* 0x00010200ff047b82 */ /* 0x000e220000000a00 */
[----:B--2---:R-:W-:-:S05]  /*2130*/  IMAD.MOV.U32 R30, RZ, RZ, R32 ;  /* 0x000000ffff1e7224 */ /* 0x004fca00078e0020 */
[----:B------:R-:W-:-:S05]  /*2140*/  SHF.R.S32.HI R31, RZ, 0x1f, R30 ;  /* 0x0000001fff1f7819 */ /* 0x000fca000001141e */
[----:B------:R2:W-:Y:S01]  /*2150*/  STL [R1+0xc], R31 ;  /* 0x00000c1f01007387 */ /* 0x0005e20000100800 */
[----:B---3--:R-:W-:Y:S02]  /*2160*/  SHF.R.S32.HI R6, RZ, 0x1f, R0 ;  /* 0x0000001fff067819 */ /* 0x008fe40000011400 */
[----:B------:R-:W-:Y:S02]  /*2170*/  SEL R9, R0, RZ, !P0 ;  /* 0x000000ff00097207 */ /* 0x000fe40004000000 */
[----:B------:R-:W-:-:S03]  /*2180*/  SEL R10, R6, RZ, !P0 ;  /* 0x000000ff060a7207 */ /* 0x000fc60004000000 */
[----:B------:R-:W-:-:S04]  /*2190*/  IMAD.WIDE.U32 R58, R9, UR4, R58 ;  /* 0x00000004093a7c25 */ /* 0x000fc8000f8e003a */
[----:B------:R-:W-:Y:S01]  /*21a0*/  IMAD R0, R10, UR4, RZ ;  /* 0x000000040a007c24 */ /* 0x000fe2000f8e02ff */
[----:B------:R-:W-:Y:S02]  /*21b0*/  ULDC UR4, c[0x0][0x2f4] ;  /* 0x0000bd0000047ab9 */ /* 0x000fe40000000800 */
[----:B------:R-:W-:Y:S02]  /*21c0*/  ISETP.GE.AND P1, PT, R81, UR4, PT ;  /* 0x0000000451007c0c */ /* 0x000fe4000bf26270 */
[----:B------:R-:W-:Y:S02]  /*21d0*/  ISETP.GE.AND P0, PT, R152, UR4, PT ;  /* 0x0000000498007c0c */ /* 0x000fe4000bf06270 */
[----:B------:R-:W-:Y:S01]  /*21e0*/  SEL R8, RZ, 0xffffffff, P1 ;  /* 0xffffffffff087807 */ /* 0x000fe20000800000 */
[----:B------:R-:W-:Y:S01]  /*21f0*/  IMAD R11, R9, UR5, R0 ;  /* 0x00000005090b7c24 */ /* 0x000fe2000f8e0200 */
[----:B------:R-:W-:Y:S01]  /*2200*/  SEL R0, RZ, 0x1, P0 ;  /* 0x00000001ff007807 */ /* 0x000fe20000000000 */
[----:B------:R-:W-:-:S02]  /*2210*/  IMAD R10, R10, UR6, RZ ;  /* 0x000000060a0a7c24 */ /* 0x000fc4000f8e02ff */
[----:B------:R-:W-:-:S05]  /*2220*/  IMAD.SHL.U32 R15, R8, 0x2, RZ ;  /* 0x00000002080f7824 */ /* 0x000fca00078e00ff */
[----:B------:R-:W-:Y:S01]  /*2230*/  LOP3.LUT R0, R15, 0x2, R0, 0xe2, !PT ;  /* 0x000000020f007812 */ /* 0x000fe200078ee200 */
[----:B------:R-:W-:Y:S02]  /*2240*/  IMAD R15, R9, UR7, R10 ;  /* 0x00000007090f7c24 */ /* 0x000fe4000f8e020a */
[----:B------:R-:W3:Y:S01]  /*2250*/  LDL R10, [R1+0x2c] ;  /* 0x00002c00010a7983 */ /* 0x000ee20000100800 */
[----:B------:R-:W-:Y:S01]  /*2260*/  SHF.R.S32.HI R20, RZ, 0x1f, R23 ;  /* 0x0000001fff147819 */ /* 0x000fe20000011417 */
[----:B------:R-:W-:-:S04]  /*2270*/  IMAD.WIDE.U32 R6, R23, R68, R152 ;  /* 0x0000004417067225 */ /* 0x000fc800078e0098 */
[----:B------:R-:W-:Y:S01]  /*2280*/  IMAD R12, R20, R68, RZ ;  /* 0x00000044140c7224 */ /* 0x000fe200078e02ff */
[----:B------:R-:W-:Y:S01]  /*2290*/  IADD3 R75, P0, R58, R6, RZ ;  /* 0x000000063a4b7210 */ /* 0x000fe20007f1e0ff */
[----:B------:R-:W-:Y:S02]  /*22a0*/  IMAD.IADD R80, R59, 0x1, R11 ;  /* 0x000000013b507824 */ /* 0x000fe400078e020b */
[----:B------:R-:W-:-:S05]  /*22b0*/  IMAD R13, R23, R69, R12 ;  /* 0x00000045170d7224 */ /* 0x000fca00078e020c */
[----:B------:R-:W-:Y:S02]  /*22c0*/  IADD3.X R74, R80, R7, R13, P0, !PT ;  /* 0x00000007504a7210 */ /* 0x000fe400007fe40d */
[-C--:B-1----:R-:W-:Y:S01]  /*22d0*/  ISETP.GE.AND P0, PT, R152, R61.reuse, PT ;  /* 0x0000003d9800720c */ /* 0x082fe20003f06270 */
[-C--:B------:R-:W-:Y:S01]  /*22e0*/  IMAD R6, R20, R66.reuse, RZ ;  /* 0x0000004214067224 */ /* 0x080fe200078e02ff */
[----:B------:R-:W-:Y:S01]  /*22f0*/  ISETP.GE.AND P2, PT, R81, R61, PT ;  /* 0x0000003d5100720c */ /* 0x000fe20003f46270 */
[----:B------:R-:W-:Y:S01]  /*2300*/  IMAD.WIDE.U32 R54, R23, R66, R30 ;  /* 0x0000004217367225 */ /* 0x000fe200078e001e */
[----:B------:R-:W-:-:S03]  /*2310*/  SEL R7, R61, RZ, P0 ;  /* 0x000000ff3d077207 */ /* 0x000fc60000000000 */
[----:B0-----:R-:W-:Y:S02]  /*2320*/  IMAD.WIDE.U32 R50, R23, R4, R30 ;  /* 0x0000000417327225 */ /* 0x001fe400078e001e */
[----:B------:R-:W0:Y:S02]  /*2330*/  S2R R30, SR_TID.X ;  /* 0x00000000001e7919 */ /* 0x000e240000002100 */
[----:B------:R-:W-:-:S04]  /*2340*/  IMAD.WIDE.U32 R56, R9, UR6, R56 ;  /* 0x0000000609387c25 */ /* 0x000fc8000f8e0038 */
[----:B------:R-:W-:Y:S01]  /*2350*/  IMAD R9, R23, R67, R6 ;  /* 0x0000004317097224 */ /* 0x000fe200078e0206 */
[----:B------:R-:W-:Y:S01]  /*2360*/  SEL R6, R61, RZ, P2 ;  /* 0x000000ff3d067207 */ /* 0x000fe20001000000 */
[----:B------:R-:W-:Y:S02]  /*2370*/  IMAD R8, R20, R4, RZ ;  /* 0x0000000414087224 */ /* 0x000fe400078e02ff */
[----:B------:R-:W-:Y:S02]  /*2380*/  IMAD.IADD R7, R152, 0x1, R7 ;  /* 0x0000000198077824 */ /* 0x000fe400078e0207 */
[C---:B------:R-:W-:Y:S02]  /*2390*/  IMAD R13, R23.reuse, R5, R8 ;  /* 0x00000005170d7224 */ /* 0x040fe400078e0208 */
[----:B------:R-:W-:-:S04]  /*23a0*/  IMAD.WIDE.U32 R52, R23, R66, R152 ;  /* 0x0000004217347225 */ /* 0x000fc800078e0098 */
[----:B------:R-:W-:Y:S01]  /*23b0*/  IMAD.IADD R8, R81, 0x1, R6 ;  /* 0x0000000151087824 */ /* 0x000fe200078e0206 */
[----:B------:R-:W-:Y:S01]  /*23c0*/  SHF.R.S32.HI R6, RZ, 0x1f, R7 ;  /* 0x0000001fff067819 */ /* 0x000fe20000011407 */
[----:B------:R-:W-:Y:S02]  /*23d0*/  IMAD.IADD R55, R55, 0x1, R9 ;  /* 0x0000000137377824 */ /* 0x000fe400078e0209 */
[----:B------:R-:W-:Y:S01]  /*23e0*/  IMAD.IADD R53, R9, 0x1, R53 ;  /* 0x0000000109357824 */ /* 0x000fe200078e0235 */
[----:B------:R-:W-:Y:S02]  /*23f0*/  SHF.R.S32.HI R9, RZ, 0x1f, R8 ;  /* 0x0000001fff097819 */ /* 0x000fe40000011408 */
[CC--:B------:R-:W-:Y:S02]  /*2400*/  LEA.HI R73, R6.reuse, R7.reuse, RZ, 0x4 ;  /* 0x0000000706497211 */ /* 0x0c0fe400078f20ff */
[----:B------:R-:W-:Y:S02]  /*2410*/  LEA.HI R6, R6, R7, RZ, 0x5 ;  /* 0x0000000706067211 */ /* 0x000fe400078f28ff */
[----:B------:R-:W-:-:S02]  /*2420*/  LEA.HI R72, R9, R8, RZ, 0x4 ;  /* 0x0000000809487211 */ /* 0x000fc400078f20ff */
[----:B------:R-:W-:Y:S01]  /*2430*/  LEA.HI R8, R9, R8, RZ, 0x5 ;  /* 0x0000000809087211 */ /* 0x000fe200078f28ff */
[----:B------:R-:W-:Y:S01]  /*2440*/  IMAD.SHL.U32 R7, R6, 0x80, RZ ;  /* 0x0000008006077824 */ /* 0x000fe200078e00ff */
[C---:B------:R-:W-:Y:S02]  /*2450*/  LOP3.LUT R6, R21.reuse, 0x10, R73, 0xf8, !PT ;  /* 0x0000001015067812 */ /* 0x040fe400078ef849 */
[----:B-----5:R-:W-:Y:S01]  /*2460*/  SHF.R.S32.HI R11, RZ, 0x1f, R24 ;  /* 0x0000001fff0b7819 */ /* 0x020fe20000011418 */
[----:B------:R-:W-:Y:S01]  /*2470*/  IMAD.SHL.U32 R9, R8, 0x80, RZ ;  /* 0x0000008008097824 */ /* 0x000fe200078e00ff */
[----:B------:R-:W-:Y:S02]  /*2480*/  LOP3.LUT R8, R21, 0x10, R72, 0xf8, !PT ;  /* 0x0000001015087812 */ /* 0x000fe400078ef848 */
[----:B------:R-:W-:Y:S02]  /*2490*/  LOP3.LUT R7, R7, 0xfffff000, RZ, 0xc0, !PT ;  /* 0xfffff00007077812 */ /* 0x000fe400078ec0ff */
[----:B----4-:R-:W-:Y:S01]  /*24a0*/  LOP3.LUT R6, R6, R14, RZ, 0x3c, !PT ;  /* 0x0000000e06067212 */ /* 0x010fe200078e3cff */
[----:B------:R-:W-:Y:S01]  /*24b0*/  IMAD.WIDE.U32 R48, R23, R4, R152 ;  /* 0x0000000417307225 */ /* 0x000fe200078e0098 */
[----:B------:R-:W-:-:S02]  /*24c0*/  P2R R82, PR, RZ, 0x4 ;  /* 0x00000004ff527803 */ /* 0x000fc40000000000 */
[----:B------:R-:W-:Y:S02]  /*24d0*/  LOP3.LUT R9, R9, 0xfffff000, RZ, 0xc0, !PT ;  /* 0xfffff00009097812 */ /* 0x000fe400078ec0ff */
[----:B------:R-:W-:Y:S02]  /*24e0*/  LOP3.LUT R8, R8, R14, RZ, 0x3c, !PT ;  /* 0x0000000e08087212 */ /* 0x000fe400078e3cff */
[----:B------:R-:W-:Y:S01]  /*24f0*/  IADD3 R46, P2, R23, R28, RZ ;  /* 0x0000001c172e7210 */ /* 0x000fe20007f5e0ff */
[----:B------:R-:W-:Y:S02]  /*2500*/  IMAD.IADD R51, R51, 0x1, R13 ;  /* 0x0000000133337824 */ /* 0x000fe400078e020d */
[----:B------:R-:W-:Y:S02]  /*2510*/  IMAD.IADD R49, R13, 0x1, R49 ;  /* 0x000000010d317824 */ /* 0x000fe400078e0231 */
[----:B------:R-:W-:-:S04]  /*2520*/  IMAD.WIDE.U32 R54, R24, R66, R54 ;  /* 0x0000004218367225 */ /* 0x000fc800078e0036 */
[----:B------:R-:W-:Y:S02]  /*2530*/  VIADD R65, R152, 0x40 ;  /* 0x0000004098417836 */ /* 0x000fe40000000000 */
[----:B------:R-:W-:Y:S01]  /*2540*/  IMAD.X R47, R20, 0x1, R3, P2 ;  /* 0x00000001142f7824 */ /* 0x000fe200010e0603 */
[----:B------:R-:W-:Y:S01]  /*2550*/  LOP3.LUT R20, R73, 0xfffffff0, RZ, 0xc0, !PT ;  /* 0xfffffff049147812 */ /* 0x000fe200078ec0ff */
[----:B------:R-:W-:Y:S01]  /*2560*/  IMAD.WIDE.U32 R52, R24, R66, R52 ;  /* 0x0000004218347225 */ /* 0x000fe200078e0034 */
[----:B------:R-:W-:-:S03]  /*2570*/  SHF.L.U64.HI R69, R68, 0x7, R69 ;  /* 0x0000000744457819 */ /* 0x000fc60000010245 */
[----:B------:R-:W-:Y:S01]  /*2580*/  IMAD.WIDE.U32 R50, R24, R4, R50 ;  /* 0x0000000418327225 */ /* 0x000fe200078e0032 */
[----:B------:R-:W-:-:S03]  /*2590*/  SHF.L.U64.HI R64, R4, 0x7, R5 ;  /* 0x0000000704407819 */ /* 0x000fc60000010205 */
[----:B------:R-:W-:Y:S01]  /*25a0*/  IMAD.WIDE.U32 R48, R24, R4, R48 ;  /* 0x0000000418307225 */ /* 0x000fe200078e0030 */
[C---:B------:R-:W-:Y:S02]  /*25b0*/  LOP3.LUT R60, R0.reuse, 0x1, RZ, 0xc0, !PT ;  /* 0x00000001003c7812 */ /* 0x040fe400078ec0ff */
[----:B------:R-:W-:Y:S01]  /*25c0*/  LOP3.LUT R45, R0, 0x2, RZ, 0xc0, !PT ;  /* 0x00000002002d7812 */ /* 0x000fe200078ec0ff */
[----:B------:R-:W-:Y:S01]  /*25d0*/  IMAD.SHL.U32 R63, R4, 0x80, RZ ;  /* 0x00000080043f7824 */ /* 0x000fe200078e00ff */
[----:B------:R-:W-:Y:S01]  /*25e0*/  ISETP.GE.AND P1, PT, R65, UR4, PT ;  /* 0x0000000441007c0c */ /* 0x000fe2000bf26270 */
[----:B------:R-:W-:Y:S02]  /*25f0*/  IMAD.SHL.U32 R68, R68, 0x80, RZ ;  /* 0x0000008044447824 */ /* 0x000fe400078e00ff */
[----:B------:R-:W-:Y:S02]  /*2600*/  IMAD.SHL.U32 R61, R61, 0x2, RZ ;  /* 0x000000023d3d7824 */ /* 0x000fe400078e00ff */
[----:B------:R-:W-:Y:S01]  /*2610*/  IMAD.IADD R0, R57, 0x1, R15 ;  /* 0x0000000139007824 */ /* 0x000fe200078e020f */
[----:B---3--:R-:W-:Y:S01]  /*2620*/  IADD3 R71, R6, R7, R10 ;  /* 0x0000000706477210 */ /* 0x008fe20007ffe00a */
[----:B------:R-:W-:-:S02]  /*2630*/  IMAD R6, R11, R66, RZ ;  /* 0x000000420b067224 */ /* 0x000fc400078e02ff */
[----:B------:R-:W-:Y:S01]  /*2640*/  IMAD R11, R11, R4, RZ ;  /* 0x000000040b0b7224 */ /* 0x000fe200078e02ff */
[----:B------:R-:W-:Y:S01]  /*2650*/  IADD3 R70, R8, R9, R10 ;  /* 0x0000000908467210 */ /* 0x000fe20007ffe00a */
[C---:B------:R-:W-:Y:S01]  /*2660*/  IMAD R21, R24.reuse, R67, R6 ;  /* 0x0000004318157224 */ /* 0x040fe200078e0206 */
[----:B0-----:R-:W-:Y:S01]  /*2670*/  SHF.R.U32.HI R10, RZ, 0x7, R30 ;  /* 0x00000007ff0a7819 */ /* 0x001fe2000001161e */
[----:B------:R-:W-:Y:S01]  /*2680*/  IMAD R11, R24, R5, R11 ;  /* 0x00000005180b7224 */ /* 0x000fe200078e020b */
[----:B------:R-:W-:Y:S01]  /*2690*/  LOP3.LUT R7, R72, 0xfffffff0, RZ, 0xc0, !PT ;  /* 0xfffffff048077812 */ /* 0x000fe200078ec0ff */
[----:B------:R-:W-:Y:S01]  /*26a0*/  IMAD.IADD R44, R55, 0x1, R21 ;  /* 0x00000001372c7824 */ /* 0x000fe200078e0215 */
[C---:B------:R-:W-:Y:S01]  /*26b0*/  SHF.L.U64.HI R67, R66.reuse, 0x7, R67 ;  /* 0x0000000742437819 */ /* 0x040fe20000010243 */
[----:B------:R-:W-:Y:S01]  /*26c0*/  IMAD.SHL.U32 R66, R66, 0x80, RZ ;  /* 0x0000008042427824 */ /* 0x000fe200078e00ff */
[----:B------:R-:W-:Y:S01]  /*26d0*/  SHF.R.S32.HI R4, RZ, 0x1f, R20 ;  /* 0x0000001fff047819 */ /* 0x000fe20000011414 */
[----:B------:R-:W-:Y:S01]  /*26e0*/  VIADD R62, R10, 0x8 ;  /* 0x000000080a3e7836 */ /* 0x000fe20000000000 */
[----:B------:R-:W-:Y:S01]  /*26f0*/  SHF.R.S32.HI R3, RZ, 0x1f, R7 ;  /* 0x0000001fff037819 */ /* 0x000fe20000011407 */
[----:B------:R-:W-:-:S02]  /*2700*/  IMAD.IADD R21, R21, 0x1, R53 ;  /* 0x0000000115157824 */ /* 0x000fc400078e0235 */
[----:B------:R-:W-:Y:S02]  /*2710*/  IMAD.IADD R6, R51, 0x1, R11 ;  /* 0x0000000133067824 */ /* 0x000fe400078e020b */
[----:B--2---:R-:W-:-:S07]  /*2720*/  IMAD.IADD R5, R11, 0x1, R49 ;  /* 0x000000010b057824 */ /* 0x004fce00078e0231 */
.L_x_1191:
[----:B------:R-:W2:Y:S01]  /*2730*/  LDL R8, [R1+0x38] ;  /* 0x0000380001087983 */ /* 0x000ea20000100800 */
[----:B0-----:R-:W0:Y:S01]  /*2740*/  LDC R87, c[0x0][0x3f4] ;  /* 0x0000fd00ff577b82 */ /* 0x001e220000000800 */
[----:B------:R-:W-:Y:S01]  /*2750*/  VIADD R2, R2, 0xffffffff ;  /* 0xffffffff02027836 */ /* 0x000fe20000000000 */
        /* <DEDUP_REMOVED lines=37> */
[----:B------:R-:W2:Y:S01]  /*29b0*/  LDL.64 R90, [R1+0x8] ;  /* 0x00000800015a7983 */ /* 0x000ea20000100a00 */
[----:B------:R-:W-:Y:S01]  /*29c0*/  ULDC.64 UR4, c[0x0][0x3e8] ;  /* 0x0000fa0000047ab9 */ /* 0x000fe20000000a00 */
[----:B------:R-:W-:Y:S02]  /*29d0*/  ULDC.64 UR6, c[0x0][0x400] ;  /* 0x0001000000067ab9 */ /* 0x000fe40000000a00 */
[----:B------:R-:W3:Y:S04]  /*29e0*/  LDL R83, [R1+0x24] ;  /* 0x0000240001537983 */ /* 0x000ee80000100800 */
[----:B------:R-:W4:Y:S01]  /*29f0*/  LDL R78, [R1+0x28] ;  /* 0x00002800014e7983 */ /* 0x000f220000100800 */
[----:B------:R-:W-:Y:S02]  /*2a00*/  IADD3 R40, P3, P5, R54, UR4, R40 ;  /* 0x0000000436287c10 */ /* 0x000fe4000fd7e028 */
[----:B------:R-:W-:-:S02]  /*2a10*/  CS2R R34, SRZ ;  /* 0x0000000000227805 */ /* 0x000fc4000001ff00 */
[----:B------:R-:W-:Y:S02]  /*2a20*/  CS2R R36, SRZ ;  /* 0x0000000000247805 */ /* 0x000fe4000001ff00 */
[----:B------:R-:W-:Y:S02]  /*2a30*/  IADD3.X R41, R44, UR5, R42, P3, P5 ;  /* 0x000000052c297c10 */ /* 0x000fe40009fea42a */
[----:B------:R-:W-:-:S04]  /*2a40*/  IADD3 R38, P3, P5, R50, UR6, R38 ;  /* 0x0000000632267c10 */ /* 0x000fc8000fd7e026 */
[----:B------:R-:W-:Y:S02]  /*2a50*/  IADD3.X R39, R6, UR7, R43, P3, P5 ;  /* 0x0000000706277c10 */ /* 0x000fe40009fea42b */
[----:B------:R-:W-:Y:S02]  /*2a60*/  CS2R R28, SRZ ;  /* 0x00000000001c7805 */ /* 0x000fe4000001ff00 */
[----:B------:R-:W-:Y:S02]  /*2a70*/  CS2R R12, SRZ ;  /* 0x00000000000c7805 */ /* 0x000fe4000001ff00 */
[----:B------:R-:W-:Y:S02]  /*2a80*/  CS2R R30, SRZ ;  /* 0x00000000001e7805 */ /* 0x000fe4000001ff00 */
[----:B------:R-:W-:Y:S02]  /*2a90*/  CS2R R14, SRZ ;  /* 0x00000000000e7805 */ /* 0x000fe4000001ff00 */
[----:B--2---:R-:W-:-:S02]  /*2aa0*/  ISETP.GE.AND P5, PT, R90, R87, PT ;  /* 0x000000575a00720c */ /* 0x004fc40003fa6270 */
[----:B---3--:R-:W-:-:S11]  /*2ab0*/  ISETP.GE.AND P3, PT, R83, R87, PT ;  /* 0x000000575300720c */ /* 0x008fd60003f66270 */
[----:B------:R0:W5:Y:S04]  /*2ac0*/  @!P5 LDG.E.64 R34, desc[UR42][R40.64] ;  /* 0x0000002a2822d981 */ /* 0x000168000c1e1b00 */
[----:B------:R0:W5:Y:S01]  /*2ad0*/  @!P5 LDG.E.64 R36, desc[UR42][R38.64] ;  /* 0x0000002a2624d981 */ /* 0x000162000c1e1b00 */
[----:B----4-:R-:W-:-:S03]  /*2ae0*/  ISETP.GE.AND P5, PT, R78, R87, PT ;  /* 0x000000574e00720c */ /* 0x010fc60003fa6270 */
[----:B------:R0:W5:Y:S04]  /*2af0*/  @!P3 LDG.E.64 R28, desc[UR42][R40.64+0x10] ;  /* 0x0000102a281cb981 */ /* 0x000168000c1e1b00 */
[----:B------:R0:W5:Y:S06]  /*2b00*/  @!P3 LDG.E.64 R30, desc[UR42][R38.64+0x10] ;  /* 0x0000102a261eb981 */ /* 0x00016c000c1e1b00 */
[----:B------:R0:W5:Y:S04]  /*2b10*/  @!P5 LDG.E.64 R12, desc[UR42][R40.64+0x20] ;  /* 0x0000202a280cd981 */ /* 0x000168000c1e1b00 */
[----:B------:R0:W5:Y:S02]  /*2b20*/  @!P5 LDG.E.64 R14, desc[UR42][R38.64+0x20] ;  /* 0x0000202a260ed981 */ /* 0x000164000c1e1b00 */
.L_x_1156:
[----:B------:R-:W-:Y:S05]  /*2b30*/  BSYNC B1 ;  /* 0x0000000000017941 */ /* 0x000fea0003800000 */
.L_x_1155:
        /* <DEDUP_REMOVED lines=10> */
.L_x_1157:
[----:B------:R-:W2:Y:S01]  /*2be0*/  LDL R8, [R1+0x4] ;  /* 0x0000040001087983 */ /* 0x000ea20000100800 */
[----:B------:R-:W-:Y:S01]  /*2bf0*/  IMAD R83, R18, 0x8, R16 ;  /* 0x0000000812537824 */ /* 0x000fe200078e0210 */
[----:B------:R-:W-:Y:S01]  /*2c00*/  BSSY B1, `(.L_x_1158) ;  /* 0x0000004000017945 */ /* 0x000fe20003800000 */
[----:B--2---:R-:W-:-:S04]  /*2c10*/  SHF.L.U32 R86, R8, 0x1f, RZ ;  /* 0x0000001f08567819 */ /* 0x004fc800000006ff */
[----:B------:R-:W0:Y:S02]  /*2c20*/  SYNCS.PHASECHK.TRANS64.TRYWAIT P5, [R83+URZ+0x19c90], R86 ;  /* 0x019c9056530075a7 */ /* 0x000e2400080a017f */
[----:B0-----:R-:W-:Y:S05]  /*2c30*/  @!P5 BRA `(.L_x_1159) ;  /* 0x00000200005cd947 */ /* 0x001fea0003800000 */
.L_x_1484:
[----:B------:R-:W-:Y:S05]  /*2c40*/  BSYNC B1 ;  /* 0x0000000000017941 */ /* 0x000fea0003800000 */
.L_x_1158:
[----:B------:R-:W-:Y:S05]  /*2c50*/  @P4 BRA `(.L_x_1160) ;  /* 0x0000003800544947 */ /* 0x000fea0003800000 */
[----:B------:R-:W-:Y:S01]  /*2c60*/  ISETP.NE.AND P4, PT, R60, RZ, PT ;  /* 0x000000ff3c00720c */ /* 0x000fe20003f85270 */
[----:B------:R-:W-:-:S12]  /*2c70*/  BSSY B1, `(.L_x_1161) ;  /* 0x0000070000017945 */ /* 0x000fd80003800000 */
[----:B------:R-:W-:Y:S05]  /*2c80*/  @!P4 BRA `(.L_x_1162) ;  /* 0x0000000400b8c947 */ /* 0x000fea0003800000 */
[----:B------:R-:W2:Y:S01]  /*2c90*/  LDL.64 R76, [R1+0x8] ;  /* 0x00000800014c7983 */ /* 0x000ea20000100a00 */
[----:B------:R-:W-:Y:S03]  /*2ca0*/  BSSY B2, `(.L_x_1163) ;  /* 0x000006b000027945 */ /* 0x000fe60003800000 */
[----:B------:R1:W3:Y:S01]  /*2cb0*/  LDS.128 R8, [R84+0x13800] ;  /* 0x0138000054087984 */ /* 0x0002e20000000c00 */
[----:B--2---:R-:W-:-:S13]  /*2cc0*/  ISETP.GE.AND P4, PT, R76, R87, PT ;  /* 0x000000574c00720c */ /* 0x004fda0003f86270 */
[----:B-1-3--:R-:W-:Y:S05]  /*2cd0*/  @P4 BRA `(.L_x_1164) ;  /* 0x00000004009c4947 */ /* 0x00afea0003800000 */
        /* <DEDUP_REMOVED lines=24> */
[-C--:B------:R-:W-:Y:S01]  /*2e60*/  FMUL.FTZ R93, R37, R90.reuse ;  /* 0x0000005a255d7220 */ /* 0x080fe20000410000 */
[--C-:B------:R-:W-:Y:S02]  /*2e70*/  HADD2.F32 R79, -RZ, R78.reuse.H0_H0 ;  /* 0x2000004eff4f7230 */ /* 0x100fe40000004100 */
[C---:B------:R-:W-:Y:S01]  /*2e80*/  FMUL.FTZ R90, R8.reuse, R90 ;  /* 0x0000005a085a7220 */ /* 0x040fe20000410000 */
[--C-:B------:R-:W-:Y:S02]  /*2e90*/  HADD2.F32 R77, -RZ, R9.reuse.H1_H1 ;  /* 0x30000009ff4d7230 */ /* 0x100fe40000004100 */
[----:B------:R-:W-:Y:S02]  /*2ea0*/  HADD2.F32 R76, -RZ, R9.H0_H0 ;  /* 0x20000009ff4c7230 */ /* 0x000fe40000004100 */
[----:B------:R-:W-:Y:S01]  /*2eb0*/  FFMA.FTZ R8, R8, R79, -R93 ;  /* 0x0000004f08087223 */ /* 0x000fe2000001085d */
[----:B------:R-:W-:Y:S02]  /*2ec0*/  HADD2.F32 R78, -RZ, R78.H1_H1 ;  /* 0x3000004eff4e7230 */ /* 0x000fe40000004100 */
[----:B------:R-:W-:Y:S01]  /*2ed0*/  FMUL.FTZ R93, R77, R91 ;  /* 0x0000005b4d5d7220 */ /* 0x000fe20000410000 */
[----:B------:R-:W-:Y:S01]  /*2ee0*/  FFMA.FTZ R9, R37, R79, R90 ;  /* 0x0000004f25097223 */ /* 0x000fe2000001005a */
[C---:B------:R-:W-:Y:S01]  /*2ef0*/  FMUL.FTZ R92, R76.reuse, R91 ;  /* 0x0000005b4c5c7220 */ /* 0x040fe20000410000 */
[----:B------:R-:W-:Y:S01]  /*2f00*/  F2FP.F16.E4M3.UNPACK_B R37, R36.H1 ;  /* 0x00000024ff25723e */ /* 0x000fe200030006ff */
[----:B------:R-:W-:Y:S01]  /*2f10*/  FFMA.FTZ R93, R76, R78, -R93 ;  /* 0x0000004e4c5d7223 */ /* 0x000fe2000001085d */
[----:B------:R-:W-:Y:S01]  /*2f20*/  F2FP.F16.E4M3.UNPACK_B R36, R36 ;  /* 0x00000024ff24723e */ /* 0x000fe200020006ff */
        /* <DEDUP_REMOVED lines=21> */
[--C-:B------:R-:W-:Y:S01]  /*3080*/  HADD2.F32 R79, -RZ, R76.reuse.H1_H1 ;  /* 0x3000004cff4f7230 */ /* 0x100fe20000004100 */
[----:B------:R-:W-:Y:S01]  /*3090*/  F2FP.SATFINITE.E4M3.F32.PACK_AB_MERGE_C R43, R78, R43, RZ ;  /* 0x0000002b4e2b723e */ /* 0x000fe200048070ff */
[----:B------:R-:W-:Y:S01]  /*30a0*/  HADD2.F32 R78, -RZ, R76.H0_H0 ;  /* 0x2000004cff4e7230 */ /* 0x000fe20000004100 */
[----:B------:R-:W-:Y:S01]  /*30b0*/  F2FP.F16.E4M3.UNPACK_B R77, R10.H1 ;  /* 0x0000000aff4d723e */ /* 0x000fe200030006ff */
[--C-:B------:R-:W-:Y:S01]  /*30c0*/  HADD2.F32 R92, -RZ, R94.reuse.H1_H1 ;  /* 0x3000005eff5c7230 */ /* 0x100fe20000004100 */
[----:B------:R-:W-:Y:S01]  /*30d0*/  F2FP.F16.E4M3.UNPACK_B R93, R35 ;  /* 0x00000023ff5d723e */ /* 0x000fe200020006ff */
[----:B------:R-:W-:Y:S01]  /*30e0*/  HADD2.F32 R94, -RZ, R94.H0_H0 ;  /* 0x2000005eff5e7230 */ /* 0x000fe20000004100 */
[-C--:B------:R-:W-:Y:S01]  /*30f0*/  F2FP.F16.E4M3.UNPACK_B R76, R34.reuse.H1 ;  /* 0x00000022ff4c723e */ /* 0x080fe200030006ff */
[----:B------:R-:W-:Y:S01]  /*3100*/  HADD2.F32 R35, -RZ, R77.H1_H1 ;  /* 0x3000004dff237230 */ /* 0x000fe20000004100 */
[----:B------:R-:W-:Y:S01]  /*3110*/  F2FP.F16.E4M3.UNPACK_B R90, R34 ;  /* 0x00000022ff5a723e */ /* 0x000fe200020006ff */
[----:B------:R-:W-:-:S02]  /*3120*/  HADD2.F32 R96, -RZ, R93.H1_H1 ;  /* 0x3000005dff607230 */ /* 0x000fc40000004100 */
[-C--:B------:R-:W-:Y:S01]  /*3130*/  FMUL.FTZ R95, R79, R92.reuse ;  /* 0x0000005c4f5f7220 */ /* 0x080fe20000410000 */
[----:B------:R-:W-:Y:S02]  /*3140*/  HADD2.F32 R91, -RZ, R76.H1_H1 ;  /* 0x3000004cff5b7230 */ /* 0x000fe40000004100 */
[C---:B------:R-:W-:Y:S01]  /*3150*/  FMUL.FTZ R100, R78.reuse, R92 ;  /* 0x0000005c4e647220 */ /* 0x040fe20000410000 */
[----:B------:R-:W-:Y:S02]  /*3160*/  HADD2.F32 R77, -RZ, R77.H0_H0 ;  /* 0x2000004dff4d7230 */ /* 0x000fe40000004100 */
[----:B------:R-:W-:Y:S01]  /*3170*/  FMUL.FTZ R98, R35, R96 ;  /* 0x0000006023627220 */ /* 0x000fe20000410000 */
[----:B------:R-:W-:Y:S02]  /*3180*/  HADD2.F32 R92, -RZ, R90.H1_H1 ;  /* 0x3000005aff5c7230 */ /* 0x000fe40000004100 */
[----:B------:R-:W-:Y:S01]  /*3190*/  FFMA.FTZ R34, R78, R91, -R95 ;  /* 0x0000005b4e227223 */ /* 0x000fe2000001085f */
[----:B------:R-:W-:Y:S01]  /*31a0*/  F2FP.F16.E4M3.UNPACK_B R10, R10 ;  /* 0x0000000aff0a723e */ /* 0x000fe200020006ff */
[----:B------:R-:W-:Y:S01]  /*31b0*/  FMUL.FTZ R96, R77, R96 ;  /* 0x000000604d607220 */ /* 0x000fe20000410000 */
[----:B------:R-:W-:Y:S01]  /*31c0*/  F2FP.F16.E4M3.UNPACK_B R78, R11 ;  /* 0x0000000bff4e723e */ /* 0x000fe200020006ff */
[----:B------:R-:W-:Y:S01]  /*31d0*/  FFMA.FTZ R11, R79, R91, R100 ;  /* 0x0000005b4f0b7223 */ /* 0x000fe20000010064 */
[-C--:B------:R-:W-:Y:S01]  /*31e0*/  FFMA.FTZ R98, R77, R92.reuse, -R98 ;  /* 0x0000005c4d627223 */ /* 0x080fe20000010862 */
[----:B------:R-:W-:Y:S01]  /*31f0*/  FFMA.FTZ R79, R35, R92, R96 ;  /* 0x0000005c234f7223 */ /* 0x000fe20000010060 */
[----:B------:R-:W-:Y:S01]  /*3200*/  HADD2.F32 R35, -RZ, R10.H0_H0 ;  /* 0x2000000aff237230 */ /* 0x000fe20000004100 */
[----:B------:R-:W-:Y:S01]  /*3210*/  F2FP.SATFINITE.E4M3.F32.PACK_AB_MERGE_C R9, R9, R8, R42 ;  /* 0x000000080909723e */ /* 0x000fe2000480702a */
[----:B------:R-:W-:Y:S01]  /*3220*/  HADD2.F32 R77, -RZ, R78.H0_H0 ;  /* 0x2000004eff4d7230 */ /* 0x000fe20000004100 */
[----:B------:R-:W-:Y:S01]  /*3230*/  F2FP.SATFINITE.E4M3.F32.PACK_AB_MERGE_C R11, R11, R34, RZ ;  /* 0x000000220b0b723e */ /* 0x000fe200048070ff */
[----:B------:R-:W-:Y:S01]  /*3240*/  HADD2.F32 R10, -RZ, R10.H1_H1 ;  /* 0x3000000aff0a7230 */ /* 0x000fe20000004100 */
[----:B------:R-:W-:Y:S01]  /*3250*/  F2FP.SATFINITE.E4M3.F32.PACK_AB_MERGE_C R79, R79, R98, RZ ;  /* 0x000000624f4f723e */ /* 0x000fe200048070ff */
[----:B------:R-:W-:-:S02]  /*3260*/  HADD2.F32 R93, -RZ, R93.H0_H0 ;  /* 0x2000005dff5d7230 */ /* 0x000fc40000004100 */
[----:B------:R-:W-:Y:S01]  /*3270*/  FMUL.FTZ R91, R77, R94 ;  /* 0x0000005e4d5b7220 */ /* 0x000fe20000410000 */
[----:B------:R-:W-:Y:S01]  /*3280*/  HADD2.F32 R78, -RZ, R78.H1_H1 ;  /* 0x3000004eff4e7230 */ /* 0x000fe20000004100 */
[----:B------:R-:W-:Y:S01]  /*3290*/  F2FP.SATFINITE.E4M3.F32.PACK_AB_MERGE_C R8, R37, R36, R43 ;  /* 0x000000242508723e */ /* 0x000fe2000480702b */
[----:B------:R-:W-:Y:S02]  /*32a0*/  HADD2.F32 R76, -RZ, R76.H0_H0 ;  /* 0x2000004cff4c7230 */ /* 0x000fe40000004100 */
[-C--:B------:R-:W-:Y:S01]  /*32b0*/  FMUL.FTZ R92, R10, R93.reuse ;  /* 0x0000005d0a5c7220 */ /* 0x080fe20000410000 */
[----:B------:R-:W-:Y:S02]  /*32c0*/  HADD2.F32 R90, -RZ, R90.H0_H0 ;  /* 0x2000005aff5a7230 */ /* 0x000fe40000004100 */
[C---:B------:R-:W-:Y:S01]  /*32d0*/  FMUL.FTZ R96, R78.reuse, R94 ;  /* 0x0000005e4e607220 */ /* 0x040fe20000410000 */
[----:B------:R-:W-:Y:S01]  /*32e0*/  FMUL.FTZ R93, R35, R93 ;  /* 0x0000005d235d7220 */ /* 0x000fe20000410000 */
[----:B------:R-:W-:-:S02]  /*32f0*/  FFMA.FTZ R91, R78, R76, R91 ;  /* 0x0000004c4e5b7223 */ /* 0x000fc4000001005b */
[----:B------:R-:W-:Y:S01]  /*3300*/  FFMA.FTZ R96, R77, R76, -R96 ;  /* 0x0000004c4d607223 */ /* 0x000fe20000010860 */
[-C--:B------:R-:W-:Y:S01]  /*3310*/  FFMA.FTZ R92, R35, R90.reuse, -R92 ;  /* 0x0000005a235c7223 */ /* 0x080fe2000001085c */
[----:B------:R-:W-:-:S03]  /*3320*/  FFMA.FTZ R93, R10, R90, R93 ;  /* 0x0000005a0a5d7223 */ /* 0x000fc6000001005d */
[----:B------:R-:W-:Y:S02]  /*3330*/  F2FP.SATFINITE.E4M3.F32.PACK_AB_MERGE_C R11, R91, R96, R11 ;  /* 0x000000605b0b723e */ /* 0x000fe4000480700b */
[----:B------:R-:W-:-:S07]  /*3340*/  F2FP.SATFINITE.E4M3.F32.PACK_AB_MERGE_C R10, R93, R92, R79 ;  /* 0x0000005c5d0a723e */ /* 0x000fce000480704f */
.L_x_1164:
[----:B------:R-:W-:Y:S05]  /*3350*/  BSYNC B2 ;  /* 0x0000000000027941 */ /* 0x000fea0003800000 */
.L_x_1163:
[----:B------:R1:W-:Y:S02]  /*3360*/  STG.E.128 desc[UR42][R32.64], R8 ;  /* 0x0000000820007986 */ /* 0x0003e4000c101d2a */
.L_x_1162:
[----:B------:R-:W-:Y:S05]  /*3370*/  BSYNC B1 ;  /* 0x0000000000017941 */ /* 0x000fea0003800000 */
.L_x_1161:
[----:B------:R-:W-:Y:S01]  /*3380*/  ISETP.NE.AND P4, PT, R45, RZ, PT ;  /* 0x000000ff2d00720c */ /* 0x000fe20003f85270 */
[----:B------:R-:W-:-:S12]  /*3390*/  BSSY B1, `(.L_x_1165) ;  /* 0x0000070000017945 */ /* 0x000fd80003800000 */
[----:B------:R-:W-:Y:S05]  /*33a0*/  @!P4 BRA `(.L_x_1166) ;  /* 0x0000000400b8c947 */ /* 0x000fea0003800000 */
[----:B------:R-:W2:Y:S01]  /*33b0*/  LDL R34, [R1+0x24] ;  /* 0x0000240001227983 */ /* 0x000ea20000100800 */
[----:B------:R-:W-:Y:S03]  /*33c0*/  BSSY B2, `(.L_x_1167) ;  /* 0x000006b000027945 */ /* 0x000fe60003800000 */
[----:B-1----:R1:W3:Y:S01]  /*33d0*/  LDS.128 R8, [R84+0x14800] ;  /* 0x0148000054087984 */ /* 0x0022e20000000c00 */
[----:B--2---:R-:W-:-:S13]  /*33e0*/  ISETP.GE.AND P4, PT, R34, R87, PT ;  /* 0x000000572200720c */ /* 0x004fda0003f86270 */
[----:B-1-3--:R-:W-:Y:S05]  /*33f0*/  @P4 BRA `(.L_x_1168) ;  /* 0x00000004009c4947 */ /* 0x00afea0003800000 */
[----:B------:R-:W-:Y:S02]  /*3400*/  SHF.R.U32.HI R37, RZ, 0x8, R29 ;  /* 0x00000008ff257819 */ /* 0x000fe4000001161d */
[----:B------:R-:W-:Y:S02]  /*3410*/  SHF.R.U32.HI R30, RZ, 0x8, R31 ;  /* 0x00000008ff1e7819 */ /* 0x000fe4000001161f */
[----:B------:R-:W-:Y:S02]  /*3420*/  LOP3.LUT R28, R29, 0xff0000ff, RZ, 0xc0, !PT ;  /* 0xff0000ff1d1c7812 */ /* 0x000fe400078ec0ff */
[----:B------:R-:W-:Y:S01]  /*3430*/  SHF.R.U32.HI R35, RZ, 0x10, R29 ;  /* 0x00000010ff237819 */ /* 0x000fe2000001161d */
[----:B------:R-:W-:Y:S01]  /*3440*/  IMAD.SHL.U32 R29, R37, 0x100, RZ ;  /* 0x00000100251d7824 */ /* 0x000fe200078e00ff */
[----:B------:R-:W-:Y:S02]  /*3450*/  LOP3.LUT R34, R31, 0xff0000ff, RZ, 0xc0, !PT ;  /* 0xff0000ff1f227812 */ /* 0x000fe400078ec0ff */
[----:B------:R-:W-:Y:S01]  /*3460*/  SHF.R.U32.HI R36, RZ, 0x10, R31 ;  /* 0x00000010ff247819 */ /* 0x000fe2000001161f */
[----:B------:R-:W-:Y:S01]  /*3470*/  IMAD.SHL.U32 R31, R30, 0x100, RZ ;  /* 0x000001001e1f7824 */ /* 0x000fe200078e00ff */
[----:B------:R-:W-:Y:S01]  /*3480*/  LOP3.LUT R28, R28, 0xff00, R29, 0xf8, !PT ;  /* 0x0000ff001c1c7812 */ /* 0x000fe200078ef81d */
[----:B------:R-:W-:-:S02]  /*3490*/  IMAD.U32 R29, R35, 0x10000, RZ ;  /* 0x00010000231d7824 */ /* 0x000fc400078e00ff */
[----:B------:R-:W-:Y:S01]  /*34a0*/  IMAD.MOV.U32 R30, RZ, RZ, R8 ;  /* 0x000000ffff1e7224 */ /* 0x000fe200078e0008 */
[----:B------:R-:W-:Y:S01]  /*34b0*/  LOP3.LUT R31, R34, 0xff00, R31, 0xf8, !PT ;  /* 0x0000ff00221f7812 */ /* 0x000fe200078ef81f */
[----:B------:R-:W-:Y:S01]  /*34c0*/  IMAD.U32 R36, R36, 0x10000, RZ ;  /* 0x0001000024247824 */ /* 0x000fe200078e00ff */
        /* <DEDUP_REMOVED lines=44> */
[----:B------:R-:W-:Y:S01]  /*3790*/  F2FP.SATFINITE.E4M3.F32.PACK_AB_MERGE_C R35, R36, R35, RZ ;  /* 0x000000232423723e */ /* 0x000fe200048070ff */
[--C-:B------:R-:W-:Y:S01]  /*37a0*/  HADD2.F32 R40, -RZ, R37.reuse.H0_H0 ;  /* 0x20000025ff287230 */ /* 0x100fe20000004100 */
[-C--:B------:R-:W-:Y:S01]  /*37b0*/  F2FP.F16.E4M3.UNPACK_B R77, R29.reuse.H1 ;  /* 0x0000001dff4d723e */ /* 0x080fe200030006ff */
[----:B------:R-:W-:Y:S01]  /*37c0*/  HADD2.F32 R37, -RZ, R37.H1_H1 ;  /* 0x30000025ff257230 */ /* 0x000fe20000004100 */
[----:B------:R-:W-:Y:S02]  /*37d0*/  F2FP.F16.E4M3.UNPACK_B R36, R10.H1 ;  /* 0x0000000aff24723e */ /* 0x000fe400030006ff */
[----:B------:R-:W-:Y:S01]  /*37e0*/  F2FP.F16.E4M3.UNPACK_B R76, R29 ;  /* 0x0000001dff4c723e */ /* 0x000fe200020006ff */
[----:B------:R-:W-:Y:S01]  /*37f0*/  HADD2.F32 R79, -RZ, R77.H1_H1 ;  /* 0x3000004dff4f7230 */ /* 0x000fe20000004100 */
[-C--:B------:R-:W-:Y:S01]  /*3800*/  F2FP.F16.E4M3.UNPACK_B R41, R28.reuse ;  /* 0x0000001cff29723e */ /* 0x080fe200020006ff */
[----:B------:R-:W-:Y:S01]  /*3810*/  HADD2.F32 R29, -RZ, R36.H1_H1 ;  /* 0x30000024ff1d7230 */ /* 0x000fe20000004100 */
[----:B------:R-:W-:Y:S01]  /*3820*/  F2FP.F16.E4M3.UNPACK_B R42, R28.H1 ;  /* 0x0000001cff2a723e */ /* 0x000fe200030006ff */
[----:B------:R-:W-:-:S02]  /*3830*/  HADD2.F32 R78, -RZ, R76.H1_H1 ;  /* 0x3000004cff4e7230 */ /* 0x000fc40000004100 */
[-C--:B------:R-:W-:Y:S01]  /*3840*/  FMUL.FTZ R91, R37, R79.reuse ;  /* 0x0000004f255b7220 */ /* 0x080fe20000410000 */
[----:B------:R-:W-:Y:S02]  /*3850*/  HADD2.F32 R36, -RZ, R36.H0_H0 ;  /* 0x20000024ff247230 */ /* 0x000fe40000004100 */
[----:B------:R-:W-:Y:S01]  /*3860*/  FMUL.FTZ R90, R40, R79 ;  /* 0x0000004f285a7220 */ /* 0x000fe20000410000 */
[----:B------:R-:W-:Y:S02]  /*3870*/  HADD2.F32 R28, -RZ, R41.H1_H1 ;  /* 0x30000029ff1c7230 */ /* 0x000fe40000004100 */
[-C--:B------:R-:W-:Y:S01]  /*3880*/  FMUL.FTZ R79, R29, R78.reuse ;  /* 0x0000004e1d4f7220 */ /* 0x080fe20000410000 */
[----:B------:R-:W-:Y:S01]  /*3890*/  F2FP.F16.E4M3.UNPACK_B R11, R11 ;  /* 0x0000000bff0b723e */ /* 0x000fe200020006ff */
[C---:B------:R-:W-:Y:S01]  /*38a0*/  FMUL.FTZ R78, R36.reuse, R78 ;  /* 0x0000004e244e7220 */ /* 0x040fe20000410000 */
[----:B------:R-:W-:Y:S01]  /*38b0*/  F2FP.F16.E4M3.UNPACK_B R10, R10 ;  /* 0x0000000aff0a723e */ /* 0x000fe200020006ff */
[----:B------:R-:W-:Y:S01]  /*38c0*/  FFMA.FTZ R79, R36, R28, -R79 ;  /* 0x0000001c244f7223 */ /* 0x000fe2000001084f */
[----:B------:R-:W-:-:S02]  /*38d0*/  HADD2.F32 R43, -RZ, R42.H1_H1 ;  /* 0x3000002aff2b7230 */ /* 0x000fc40000004100 */
[----:B------:R-:W-:Y:S01]  /*38e0*/  FFMA.FTZ R78, R29, R28, R78 ;  /* 0x0000001c1d4e7223 */ /* 0x000fe2000001004e */
[--C-:B------:R-:W-:Y:S01]  /*38f0*/  HADD2.F32 R28, -RZ, R11.reuse.H0_H0 ;  /* 0x2000000bff1c7230 */ /* 0x100fe20000004100 */
[----:B------:R-:W-:Y:S01]  /*3900*/  F2FP.SATFINITE.E4M3.F32.PACK_AB_MERGE_C R9, R9, R8, R34 ;  /* 0x000000080909723e */ /* 0x000fe20004807022 */
[----:B------:R-:W-:Y:S02]  /*3910*/  HADD2.F32 R29, -RZ, R11.H1_H1 ;  /* 0x3000000bff1d7230 */ /* 0x000fe40000004100 */
[-C--:B------:R-:W-:Y:S01]  /*3920*/  FFMA.FTZ R91, R40, R43.reuse, -R91 ;  /* 0x0000002b285b7223 */ /* 0x080fe2000001085b */
[--C-:B------:R-:W-:Y:S02]  /*3930*/  HADD2.F32 R11, -RZ, R10.reuse.H0_H0 ;  /* 0x2000000aff0b7230 */ /* 0x100fe40000004100 */
[----:B------:R-:W-:Y:S01]  /*3940*/  FFMA.FTZ R90, R37, R43, R90 ;  /* 0x0000002b255a7223 */ /* 0x000fe2000001005a */
[----:B------:R-:W-:Y:S01]  /*3950*/  HADD2.F32 R77, -RZ, R77.H0_H0 ;  /* 0x2000004dff4d7230 */ /* 0x000fe20000004100 */
[----:B------:R-:W-:Y:S01]  /*3960*/  F2FP.SATFINITE.E4M3.F32.PACK_AB_MERGE_C R78, R78, R79, RZ ;  /* 0x0000004f4e4e723e */ /* 0x000fe200048070ff */
[----:B------:R-:W-:Y:S01]  /*3970*/  HADD2.F32 R10, -RZ, R10.H1_H1 ;  /* 0x3000000aff0a7230 */ /* 0x000fe20000004100 */
[----:B------:R-:W-:Y:S01]  /*3980*/  F2FP.SATFINITE.E4M3.F32.PACK_AB_MERGE_C R8, R31, R30, R35 ;  /* 0x0000001e1f08723e */ /* 0x000fe20004807023 */
[----:B------:R-:W-:-:S02]  /*3990*/  HADD2.F32 R76, -RZ, R76.H0_H0 ;  /* 0x2000004cff4c7230 */ /* 0x000fc40000004100 */
[-C--:B------:R-:W-:Y:S01]  /*39a0*/  FMUL.FTZ R43, R29, R77.reuse ;  /* 0x0000004d1d2b7220 */ /* 0x080fe20000410000 */
[----:B------:R-:W-:Y:S02]  /*39b0*/  HADD2.F32 R42, -RZ, R42.H0_H0 ;  /* 0x2000002aff2a7230 */ /* 0x000fe40000004100 */
        /* <DEDUP_REMOVED lines=11> */
.L_x_1168:
[----:B------:R-:W-:Y:S05]  /*3a70*/  BSYNC B2 ;  /* 0x0000000000027941 */ /* 0x000fea0003800000 */
.L_x_1167:
[----:B------:R2:W-:Y:S02]  /*3a80*/  STG.E.128 desc[UR42][R32.64+0x20], R8 ;  /* 0x0000200820007986 */ /* 0x0005e4000c101d2a */
.L_x_1166:
[----:B------:R-:W-:Y:S05]  /*3a90*/  BSYNC B1 ;  /* 0x0000000000017941 */ /* 0x000fea0003800000 */
.L_x_1165:
        /* <DEDUP_REMOVED lines=39> */
[-C--:B------:R-:W-:Y:S01]  /*3d10*/  FMUL.FTZ R37, R29, R35.reuse ;  /* 0x000000231d257220 */ /* 0x080fe20000410000 */
[----:B------:R-:W-:Y:S01]  /*3d20*/  FMUL.FTZ R36, R28, R35 ;  /* 0x000000231c247220 */ /* 0x000fe20000410000 */
[----:B------:R-:W-:Y:S01]  /*3d30*/  F2FP.F16.E4M3.UNPACK_B R15, R14.H1 ;  /* 0x0000000eff0f723e */ /* 0x000fe200030006ff */
[----:B------:R-:W-:-:S02]  /*3d40*/  HADD2.F32 R31, -RZ, R39.H1_H1 ;  /* 0x30000027ff1f7230 */ /* 0x000fc40000004100 */
[-C--:B------:R-:W-:Y:S01]  /*3d50*/  FFMA.FTZ R37, R28, R30.reuse, -R37 ;  /* 0x0000001e1c257223 */ /* 0x080fe20000010825 */
[----:B------:R-:W-:Y:S01]  /*3d60*/  FFMA.FTZ R40, R29, R30, R36 ;  /* 0x0000001e1d287223 */ /* 0x000fe20000010024 */
[----:B------:R-:W-:Y:S01]  /*3d70*/  F2FP.F16.E4M3.UNPACK_B R14, R14 ;  /* 0x0000000eff0e723e */ /* 0x000fe200020006ff */
[--C-:B------:R-:W-:Y:S01]  /*3d80*/  HADD2.F32 R30, -RZ, R15.reuse.H1_H1 ;  /* 0x3000000fff1e7230 */ /* 0x100fe20000004100 */
[----:B------:R-:W-:Y:S01]  /*3d90*/  F2FP.F16.E4M3.UNPACK_B R35, R12 ;  /* 0x0000000cff23723e */ /* 0x000fe200020006ff */
[----:B------:R-:W-:Y:S02]  /*3da0*/  HADD2.F32 R29, -RZ, R15.H0_H0 ;  /* 0x2000000fff1d7230 */ /* 0x000fe40000004100 */
[----:B------:R-:W-:Y:S02]  /*3db0*/  HADD2.F32 R39, -RZ, R39.H0_H0 ;  /* 0x20000027ff277230 */ /* 0x000fe40000004100 */
[----:B------:R-:W-:Y:S01]  /*3dc0*/  FMUL.FTZ R36, R30, R31 ;  /* 0x0000001f1e247220 */ /* 0x000fe20000410000 */
[----:B------:R-:W-:-:S02]  /*3dd0*/  HADD2.F32 R15, -RZ, R14.H0_H0 ;  /* 0x2000000eff0f7230 */ /* 0x000fc40000004100 */
[----:B------:R-:W-:Y:S01]  /*3de0*/  FMUL.FTZ R31, R29, R31 ;  /* 0x0000001f1d1f7220 */ /* 0x000fe20000410000 */
[----:B------:R-:W-:Y:S02]  /*3df0*/  HADD2.F32 R28, -RZ, R14.H1_H1 ;  /* 0x3000000eff1c7230 */ /* 0x000fe40000004100 */
[--C-:B------:R-:W-:Y:S02]  /*3e00*/  HADD2.F32 R14, -RZ, R38.reuse.H1_H1 ;  /* 0x30000026ff0e7230 */ /* 0x100fe40000004100 */
[----:B------:R-:W-:Y:S02]  /*3e10*/  HADD2.F32 R38, -RZ, R38.H0_H0 ;  /* 0x20000026ff267230 */ /* 0x000fe40000004100 */
[-C--:B------:R-:W-:Y:S01]  /*3e20*/  FMUL.FTZ R34, R28, R39.reuse ;  /* 0x000000271c227220 */ /* 0x080fe20000410000 */
[----:B------:R-:W-:Y:S01]  /*3e30*/  FMUL.FTZ R39, R15, R39 ;  /* 0x000000270f277220 */ /* 0x000fe20000410000 */
[-C--:B------:R-:W-:Y:S01]  /*3e40*/  FFMA.FTZ R29, R29, R14.reuse, -R36 ;  /* 0x0000000e1d1d7223 */ /* 0x080fe20000010824 */
[----:B------:R-:W-:Y:S01]  /*3e50*/  FFMA.FTZ R30, R30, R14, R31 ;  /* 0x0000000e1e1e7223 */ /* 0x000fe2000001001f */
[-C--:B------:R-:W-:Y:S01]  /*3e60*/  FFMA.FTZ R14, R15, R38.reuse, -R34 ;  /* 0x000000260f0e7223 */ /* 0x080fe20000010822 */
[----:B------:R-:W-:Y:S01]  /*3e70*/  FFMA.FTZ R15, R28, R38, R39 ;  /* 0x000000261c0f7223 */ /* 0x000fe20000010027 */
[----:B------:R-:W-:-:S02]  /*3e80*/  F2FP.F16.E4M3.UNPACK_B R31, R11.H1 ;  /* 0x0000000bff1f723e */ /* 0x000fc400030006ff */
[----:B------:R-:W-:Y:S02]  /*3e90*/  F2FP.SATFINITE.E4M3.F32.PACK_AB_MERGE_C R29, R30, R29, RZ ;  /* 0x0000001d1e1d723e */ /* 0x000fe400048070ff */
[-C--:B------:R-:W-:Y:S01]  /*3ea0*/  F2FP.F16.E4M3.UNPACK_B R39, R13.reuse.H1 ;  /* 0x0000000dff27723e */ /* 0x080fe200030006ff */
[--C-:B------:R-:W-:Y:S01]  /*3eb0*/  HADD2.F32 R34, -RZ, R31.reuse.H0_H0 ;  /* 0x2000001fff227230 */ /* 0x100fe20000004100 */
[----:B------:R-:W-:Y:S01]  /*3ec0*/  F2FP.F16.E4M3.UNPACK_B R30, R10.H1 ;  /* 0x0000000aff1e723e */ /* 0x000fe200030006ff */
[----:B------:R-:W-:Y:S01]  /*3ed0*/  HADD2.F32 R31, -RZ, R31.H1_H1 ;  /* 0x3000001fff1f7230 */ /* 0x000fe20000004100 */
[----:B------:R-:W-:Y:S01]  /*3ee0*/  F2FP.F16.E4M3.UNPACK_B R38, R13 ;  /* 0x0000000dff26723e */ /* 0x000fe200020006ff */
[----:B------:R-:W-:Y:S01]  /*3ef0*/  HADD2.F32 R41, -RZ, R39.H1_H1 ;  /* 0x30000027ff297230 */ /* 0x000fe20000004100 */
[----:B------:R-:W-:Y:S01]  /*3f00*/  F2FP.SATFINITE.E4M3.F32.PACK_AB_MERGE_C R28, R40, R37, RZ ;  /* 0x00000025281c723e */ /* 0x000fe200048070ff */
        /* <DEDUP_REMOVED lines=38> */
.L_x_1170:
[----:B------:R-:W-:Y:S05]  /*4170*/  BSYNC B1 ;  /* 0x0000000000017941 */ /* 0x000fea0003800000 */
.L_x_1169:
[----:B------:R3:W-:Y:S01]  /*4180*/  STG.E.128 desc[UR42][R32.64+0x40], R8 ;  /* 0x0000400820007986 */ /* 0x0007e2000c101d2a */
[----:B------:R-:W-:Y:S05]  /*4190*/  BRA `(.L_x_1160) ;  /* 0x0000002400047947 */ /* 0x000fea0003800000 */
.L_x_1154:
        /* <DEDUP_REMOVED lines=27> */
.L_x_1172:
[----:B------:R-:W-:Y:S05]  /*4350*/  BSYNC B1 ;  /* 0x0000000000017941 */ /* 0x000fea0003800000 */
.L_x_1171:
[----:B------:R-:W-:Y:S01]  /*4360*/  UISETP.NE.AND UP0, UPT, UR38, 0x3, UPT ;  /* 0x000000032600788c */ /* 0x000fe2000bf05270 */
[----:B-----5:R-:W-:Y:S02]  /*4370*/  IMAD.MOV.U32 R93, RZ, RZ, R10 ;  /* 0x000000ffff5d7224 */ /* 0x020fe400078e000a */
[----:B------:R-:W-:Y:S02]  /*4380*/  IMAD.MOV.U32 R92, RZ, RZ, R8 ;  /* 0x000000ffff5c7224 */ /* 0x000fe400078e0008 */
[----:B------:R-:W-:Y:S01]  /*4390*/  IMAD.MOV.U32 R100, RZ, RZ, R14 ;  /* 0x000000ffff647224 */ /* 0x000fe200078e000e */
[----:B------:R-:W-:Y:S01]  /*43a0*/  PLOP3.LUT P3, PT, PT, PT, UP0, 0x80, 0x0 ;  /* 0x000000000000781c */ /* 0x000fe20003f6f008 */
[----:B------:R-:W-:Y:S02]  /*43b0*/  IMAD.MOV.U32 R97, RZ, RZ, R12 ;  /* 0x000000ffff617224 */ /* 0x000fe400078e000c */
[----:B------:R-:W-:Y:S02]  /*43c0*/  IMAD.MOV.U32 R91, RZ, RZ, R30 ;  /* 0x000000ffff5b7224 */ /* 0x000fe400078e001e */
[----:B------:R-:W-:-:S02]  /*43d0*/  IMAD.MOV.U32 R90, RZ, RZ, R28 ;  /* 0x000000ffff5a7224 */ /* 0x000fc400078e001c */
[----:B------:R-:W-:Y:S02]  /*43e0*/  IMAD.MOV.U32 R99, RZ, RZ, R34 ;  /* 0x000000ffff637224 */ /* 0x000fe400078e0022 */
[----:B------:R-:W-:-:S04]  /*43f0*/  IMAD.MOV.U32 R98, RZ, RZ, R32 ;  /* 0x000000ffff627224 */ /* 0x000fc800078e0020 */
[----:B------:R-:W-:Y:S05]  /*4400*/  @!P3 BRA `(.L_x_1173) ;  /* 0x000000000004b947 */ /* 0x000fea0003800000 */
[----:B------:R-:W-:Y:S01]  /*4410*/  BPT.TRAP 0x1 ;  /* 0x000000040000795c */ /* 0x000fe20000300000 */
.L_x_1173:
[----:B0-----:R-:W2:Y:S01]  /*4420*/  LDL R38, [R1+0x4] ;  /* 0x0000040001267983 */ /* 0x001ea20000100800 */
[----:B------:R-:W-:Y:S01]  /*4430*/  IMAD R83, R18, 0x8, R16 ;  /* 0x0000000812537824 */ /* 0x000fe200078e0210 */
[----:B------:R-:W-:Y:S01]  /*4440*/  BSSY B1, `(.L_x_1174) ;  /* 0x0000004000017945 */ /* 0x000fe20003800000 */
[----:B--2---:R-:W-:-:S04]  /*4450*/  SHF.L.U32 R86, R38, 0x1f, RZ ;  /* 0x0000001f26567819 */ /* 0x004fc800000006ff */
[----:B------:R-:W0:Y:S02]  /*4460*/  SYNCS.PHASECHK.TRANS64.TRYWAIT P5, [R83+URZ+0x19c90], R86 ;  /* 0x019c9056530075a7 */ /* 0x000e2400080a017f */
[----:B0-----:R-:W-:Y:S05]  /*4470*/  @!P5 BRA `(.L_x_1175) ;  /* 0x000001e80060d947 */ /* 0x001fea0003800000 */
.L_x_1485:
[----:B------:R-:W-:Y:S05]  /*4480*/  BSYNC B1 ;  /* 0x0000000000017941 */ /* 0x000fea0003800000 */
.L_x_1174:
[----:B------:R-:W-:Y:S05]  /*4490*/  @P4 BRA `(.L_x_1160) ;  /* 0x0000002000444947 */ /* 0x000fea0003800000 */
[----:B------:R-:W1:Y:S01]  /*44a0*/  LDC R94, c[0x0][0x2f4] ;  /* 0x0000bd00ff5e7b82 */ /* 0x000e620000000800 */
[----:B------:R-:W-:Y:S01]  /*44b0*/  ISETP.NE.AND P4, PT, R60, RZ, PT ;  /* 0x000000ff3c00720c */ /* 0x000fe20003f85270 */
[----:B------:R-:W-:Y:S01]  /*44c0*/  ULDC.64 UR4, c[0x0][0x300] ;  /* 0x0000c00000047ab9 */ /* 0x000fe20000000a00 */
[----:B------:R-:W-:Y:S01]  /*44d0*/  SHF.R.S32.HI R38, RZ, 0x1f, R23 ;  /* 0x0000001fff267819 */ /* 0x000fe20000011417 */
[----:B------:R-:W-:Y:S01]  /*44e0*/  IMAD.MOV.U32 R78, RZ, RZ, R36 ;  /* 0x000000ffff4e7224 */ /* 0x000fe200078e0024 */
[----:B------:R-:W-:Y:S03]  /*44f0*/  BSSY B1, `(.L_x_1176) ;  /* 0x00000fd000017945 */ /* 0x000fe60003800000 */
[----:B------:R-:W-:Y:S02]  /*4500*/  IMAD R38, R38, UR4, RZ ;  /* 0x0000000426267c24 */ /* 0x000fe4000f8e02ff */
[----:B------:R-:W-:-:S04]  /*4510*/  IMAD.WIDE.U32 R78, R23, UR4, R78 ;  /* 0x00000004174e7c25 */ /* 0x000fc8000f8e004e */
[----:B------:R-:W-:-:S04]  /*4520*/  IMAD R95, R23, UR5, R38 ;  /* 0x00000005175f7c24 */ /* 0x000fc8000f8e0226 */
[----:B------:R-:W-:Y:S02]  /*4530*/  IMAD.IADD R95, R95, 0x1, R79 ;  /* 0x000000015f5f7824 */ /* 0x000fe400078e024f */
[----:B-1----:R-:W-:Y:S01]  /*4540*/  IMAD.IADD R96, R94, 0x1, -R61 ;  /* 0x000000015e607824 */ /* 0x002fe200078e0a3d */
[----:B------:R-:W-:Y:S06]  /*4550*/  @!P4 BRA `(.L_x_1177) ;  /* 0x0000000c00d8c947 */ /* 0x000fec0003800000 */
[----:B------:R-:W2:Y:S04]  /*4560*/  LDL R41, [R1+0x1c] ;  /* 0x00001c0001297983 */ /* 0x000ea80000100800 */
[----:B------:R-:W3:Y:S04]  /*4570*/  LDL R40, [R1+0x74] ;  /* 0x0000740001287983 */ /* 0x000ee80000100800 */
[----:B------:R-:W4:Y:S01]  /*4580*/  LDL R39, [R1+0x2c] ;  /* 0x00002c0001277983 */ /* 0x000f220000100800 */
[----:B------:R-:W-:Y:S01]  /*4590*/  SEL R36, R61, R96, !P0 ;  /* 0x000000603d247207 */ /* 0x000fe20004000000 */
[----:B------:R-:W-:Y:S01]  /*45a0*/  BSSY B2, `(.L_x_1178) ;  /* 0x00000e8000027945 */ /* 0x000fe20003800000 */
[----:B------:R-:W-:-:S02]  /*45b0*/  IADD3 R103, P4, P5, R58, R78, R20 ;  /* 0x0000004e3a677210 */ /* 0x000fc40007d9e014 */
[----:B------:R-:W-:Y:S02]  /*45c0*/  SHF.R.S32.HI R37, RZ, 0x1f, R36 ;  /* 0x0000001fff257819 */ /* 0x000fe40000011424 */
[----:B------:R-:W-:Y:S02]  /*45d0*/  IADD3.X R101, R80, R95, R4, P4, P5 ;  /* 0x0000005f50657210 */ /* 0x000fe400027ea404 */
[----:B------:R-:W-:Y:S02]  /*45e0*/  LEA.HI R37, R37, R36, RZ, 0x5 ;  /* 0x0000002425257211 */ /* 0x000fe400078f28ff */
[----:B------:R-:W-:Y:S02]  /*45f0*/  ISETP.GE.AND P5, PT, R152, R87, PT ;  /* 0x000000579800720c */ /* 0x000fe40003fa6270 */
[----:B------:R-:W-:-:S04]  /*4600*/  SHF.R.S32.HI R36, RZ, 0x5, R37 ;  /* 0x00000005ff247819 */ /* 0x000fc80000011425 */
[----:B------:R-:W-:-:S04]  /*4610*/  LEA.HI.SX32 R36, R73, R36, 0x1c ;  /* 0x0000002449247211 */ /* 0x000fc800078fe2ff */
[C---:B------:R-:W-:Y:S01]  /*4620*/  LEA.HI R37, R36.reuse, R36, RZ, 0x1 ;  /* 0x0000002424257211 */ /* 0x040fe200078f08ff */
[----:B------:R-:W-:-:S04]  /*4630*/  IMAD.SHL.U32 R102, R36, 0x10, RZ ;  /* 0x0000001024667824 */ /* 0x000fc800078e00ff */
[----:B------:R-:W-:Y:S01]  /*4640*/  IMAD.SHL.U32 R37, R37, 0x800, RZ ;  /* 0x0000080025257824 */ /* 0x000fe200078e00ff */
[----:B------:R-:W-:-:S04]  /*4650*/  ISETP.GE.AND P4, PT, R102, R94, PT ;  /* 0x0000005e6600720c */ /* 0x000fc80003f86270 */
[----:B------:R-:W-:Y:S02]  /*4660*/  LOP3.LUT R37, R37, 0xfffff000, RZ, 0xc0, !PT ;  /* 0xfffff00025257812 */ /* 0x000fe400078ec0ff */
[----:B--2---:R-:W-:-:S04]  /*4670*/  LOP3.LUT R36, R41, 0x10, R102, 0xf8, !PT ;  /* 0x0000001029247812 */ /* 0x004fc800078ef866 */
[----:B---3--:R-:W-:-:S04]  /*4680*/  LOP3.LUT R36, R36, R40, RZ, 0x3c, !PT ;  /* 0x0000002824247212 */ /* 0x008fc800078e3cff */
[----:B----4-:R-:W-:Y:S01]  /*4690*/  IADD3 R39, R36, R37, R39 ;  /* 0x0000002524277210 */ /* 0x010fe20007ffe027 */
[----:B------:R-:W-:-:S04]  /*46a0*/  IMAD R37, R18, 0x3000, R71 ;  /* 0x0000300012257824 */ /* 0x000fc800078e0247 */
[----:B------:R-:W-:Y:S02]  /*46b0*/  IMAD R39, R18, 0x3000, R39 ;  /* 0x0000300012277824 */ /* 0x000fe400078e0227 */
[C---:B------:R-:W-:Y:S02]  /*46c0*/  IMAD.IADD R37, R16.reuse, 0x1, R37 ;  /* 0x0000000110257824 */ /* 0x040fe400078e0225 */
[----:B------:R-:W-:-:S04]  /*46d0*/  IMAD.IADD R40, R16, 0x1, R39 ;  /* 0x0000000110287824 */ /* 0x000fc800078e0227 */
[----:B------:R-:W1:Y:S04]  /*46e0*/  LDS.128 R36, [R37+0x13800] ;  /* 0x0138000025247984 */ /* 0x000e680000000c00 */
        /* <DEDUP_REMOVED lines=9> */
[----:B------:R-:W-:Y:S01]  /*4780*/  LOP3.LUT R14, R13, 0xff0000ff, RZ, 0xc0, !PT ;  /* 0xff0000ff0d0e7812 */ /* 0x000fe200078ec0ff */
[----:B------:R-:W-:Y:S01]  /*4790*/  IMAD.SHL.U32 R13, R104, 0x100, RZ ;  /* 0x00000100680d7824 */ /* 0x000fe200078e00ff */
[----:B------:R-:W-:Y:S01]  /*47a0*/  LOP3.LUT R33, R33, 0xff00, R32, 0xf8, !PT ;  /* 0x0000ff0021217812 */ /* 0x000fe200078ef820 */
[----:B------:R-:W-:Y:S01]  /*47b0*/  IMAD.U32 R12, R12, 0x10000, RZ ;  /* 0x000100000c0c7824 */ /* 0x000fe200078e00ff */
[----:B--2---:R-:W-:-:S02]  /*47c0*/  F2FP.F16.E4M3.UNPACK_B R105, R41 ;  /* 0x00000029ff69723e */ /* 0x004fc400020006ff */
[----:B------:R-:W-:Y:S02]  /*47d0*/  LOP3.LUT R13, R14, 0xff00, R13, 0xf8, !PT ;  /* 0x0000ff000e0d7812 */ /* 0x000fe400078ef80d */
[----:B------:R-:W-:Y:S01]  /*47e0*/  LOP3.LUT R34, R33, 0xff0000, R34, 0xf8, !PT ;  /* 0x00ff000021227812 */ /* 0x000fe200078ef822 */
[--C-:B------:R-:W-:Y:S01]  /*47f0*/  HADD2.F32 R14, -RZ, R105.reuse.H0_H0 ;  /* 0x20000069ff0e7230 */ /* 0x100fe20000004100 */
[----:B------:R-:W-:Y:S01]  /*4800*/  LOP3.LUT R12, R13, 0xff0000, R12, 0xf8, !PT ;  /* 0x00ff00000d0c7812 */ /* 0x000fe200078ef80c */
[----:B------:R-:W-:Y:S01]  /*4810*/  HADD2.F32 R105, -RZ, R105.H1_H1 ;  /* 0x30000069ff697230 */ /* 0x000fe20000004100 */
[----:B------:R-:W-:Y:S02]  /*4820*/  F2FP.F16.E4M3.UNPACK_B R32, R34 ;  /* 0x00000022ff20723e */ /* 0x000fe400020006ff */
[----:B-1----:R-:W-:Y:S02]  /*4830*/  F2FP.F16.E4M3.UNPACK_B R104, R37 ;  /* 0x00000025ff68723e */ /* 0x002fe400020006ff */
[----:B------:R-:W-:Y:S01]  /*4840*/  F2FP.F16.E4M3.UNPACK_B R13, R12 ;  /* 0x0000000cff0d723e */ /* 0x000fe200020006ff */
[----:B------:R-:W-:Y:S01]  /*4850*/  HADD2.F32 R33, -RZ, R32.H0_H0 ;  /* 0x20000020ff217230 */ /* 0x000fe20000004100 */
[----:B------:R-:W-:Y:S01]  /*4860*/  F2FP.F16.E4M3.UNPACK_B R41, R41.H1 ;  /* 0x00000029ff29723e */ /* 0x000fe200030006ff */
[----:B------:R-:W-:Y:S01]  /*4870*/  HADD2.F32 R106, -RZ, R104.H0_H0 ;  /* 0x20000068ff6a7230 */ /* 0x000fe20000004100 */
[----:B------:R-:W-:Y:S01]  /*4880*/  F2FP.F16.E4M3.UNPACK_B R34, R34.H1 ;  /* 0x00000022ff22723e */ /* 0x000fe200030006ff */
        /* <DEDUP_REMOVED lines=8> */
[-C--:B------:R-:W-:Y:S01]  /*4910*/  FMUL.FTZ R107, R105, R32.reuse ;  /* 0x00000020696b7220 */ /* 0x080fe20000410000 */
[----:B------:R-:W-:Y:S01]  /*4920*/  FMUL.FTZ R106, R104, R32 ;  /* 0x00000020686a7220 */ /* 0x000fe20000410000 */
[----:B------:R-:W-:-:S02]  /*4930*/  LOP3.LUT R108, R35, 0xff0000ff, RZ, 0xc0, !PT ;  /* 0xff0000ff236c7812 */ /* 0x000fc400078ec0ff */
[-C--:B------:R-:W-:Y:S01]  /*4940*/  FFMA.FTZ R32, R104, R13.reuse, -R107 ;  /* 0x0000000d68207223 */ /* 0x080fe2000001086b */
[----:B------:R-:W-:Y:S01]  /*4950*/  FFMA.FTZ R13, R105, R13, R106 ;  /* 0x0000000d690d7223 */ /* 0x000fe2000001006a */
[----:B------:R-:W-:Y:S01]  /*4960*/  F2FP.F16.E4M3.UNPACK_B R104, R37.H1 ;  /* 0x00000025ff68723e */ /* 0x000fe200030006ff */
[----:B------:R-:W-:Y:S01]  /*4970*/  HADD2.F32 R37, -RZ, R34.H0_H0 ;  /* 0x20000022ff257230 */ /* 0x000fe20000004100 */
[----:B------:R-:W-:Y:S01]  /*4980*/  F2FP.F16.E4M3.UNPACK_B R105, R12.H1 ;  /* 0x0000000cff69723e */ /* 0x000fe200030006ff */
[----:B------:R-:W-:Y:S02]  /*4990*/  HADD2.F32 R12, -RZ, R41.H0_H0 ;  /* 0x20000029ff0c7230 */ /* 0x000fe40000004100 */
[--C-:B------:R-:W-:Y:S02]  /*49a0*/  HADD2.F32 R106, -RZ, R104.reuse.H0_H0 ;  /* 0x20000068ff6a7230 */ /* 0x100fe40000004100 */
        /* <DEDUP_REMOVED lines=8> */
[----:B------:R-:W-:-:S05]  /*4a30*/  HADD2.F32 R41, -RZ, R34.H1_H1 ;  /* 0x30000022ff297230 */ /* 0x000fca0000004100 */
[-C--:B------:R-:W-:Y:S01]  /*4a40*/  FMUL.FTZ R107, R106, R41.reuse ;  /* 0x000000296a6b7220 */ /* 0x080fe20000410000 */
[----:B------:R-:W-:-:S03]  /*4a50*/  FMUL.FTZ R109, R104, R41 ;  /* 0x00000029686d7220 */ /* 0x000fc60000410000 */
[-C--:B------:R-:W-:Y:S01]  /*4a60*/  FFMA.FTZ R41, R104, R105.reuse, -R107 ;  /* 0x0000006968297223 */ /* 0x080fe2000001086b */
[----:B------:R-:W-:Y:S01]  /*4a70*/  FFMA.FTZ R34, R106, R105, R109 ;  /* 0x000000696a227223 */ /* 0x000fe2000001006d */
[----:B------:R-:W-:Y:S02]  /*4a80*/  SHF.R.U32.HI R105, RZ, 0x8, R35 ;  /* 0x00000008ff697819 */ /* 0x000fe40000011623 */
[--C-:B------:R-:W-:Y:S02]  /*4a90*/  SHF.R.U32.HI R107, RZ, 0x8, R15.reuse ;  /* 0x00000008ff6b7819 */ /* 0x100fe4000001160f */
[----:B------:R-:W-:Y:S01]  /*4aa0*/  SHF.R.U32.HI R104, RZ, 0x10, R15 ;  /* 0x00000010ff687819 */ /* 0x000fe2000001160f */
[----:B------:R-:W-:Y:S01]  /*4ab0*/  IMAD.SHL.U32 R105, R105, 0x100, RZ ;  /* 0x0000010069697824 */ /* 0x000fe200078e00ff */
[----:B------:R-:W-:Y:S02]  /*4ac0*/  LOP3.LUT R106, R15, 0xff0000ff, RZ, 0xc0, !PT ;  /* 0xff0000ff0f6a7812 */ /* 0x000fe400078ec0ff */
[----:B------:R-:W-:Y:S01]  /*4ad0*/  SHF.R.U32.HI R15, RZ, 0x10, R35 ;  /* 0x00000010ff0f7819 */ /* 0x000fe20000011623 */
[----:B------:R-:W-:Y:S01]  /*4ae0*/  IMAD.SHL.U32 R35, R107, 0x100, RZ ;  /* 0x000001006b237824 */ /* 0x000fe200078e00ff */
[----:B------:R-:W-:Y:S01]  /*4af0*/  LOP3.LUT R108, R108, 0xff00, R105, 0xf8, !PT ;  /* 0x0000ff006c6c7812 */ /* 0x000fe200078ef869 */
[----:B------:R-:W-:Y:S01]  /*4b00*/  IMAD.U32 R104, R104, 0x10000, RZ ;  /* 0x0001000068687824 */ /* 0x000fe200078e00ff */
[----:B------:R-:W-:Y:S01]  /*4b10*/  F2FP.SATFINITE.E4M3.F32.PACK_AB_MERGE_C R37, R41, R37, RZ ;  /* 0x000000252925723e */ /* 0x000fe200048070ff */
[----:B------:R-:W-:Y:S01]  /*4b20*/  IMAD.U32 R105, R15, 0x10000, RZ ;  /* 0x000100000f697824 */ /* 0x000fe200078e00ff */
[----:B------:R-:W-:-:S02]  /*4b30*/  LOP3.LUT R35, R106, 0xff00, R35, 0xf8, !PT ;  /* 0x0000ff006a237812 */ /* 0x000fc400078ef823 */
[----:B------:R-:W-:Y:S02]  /*4b40*/  F2FP.F16.E4M3.UNPACK_B R41, R36.H1 ;  /* 0x00000024ff29723e */ /* 0x000fe400030006ff */
[----:B------:R-:W-:Y:S02]  /*4b50*/  LOP3.LUT R15, R35, 0xff0000, R104, 0xf8, !PT ;  /* 0x00ff0000230f7812 */ /* 0x000fe400078ef868 */
[----:B------:R-:W-:Y:S01]  /*4b60*/  LOP3.LUT R35, R108, 0xff0000, R105, 0xf8, !PT ;  /* 0x00ff00006c237812 */ /* 0x000fe200078ef869 */
[----:B------:R-:W-:Y:S01]  /*4b70*/  IMAD.MOV.U32 R105, RZ, RZ, R39 ;  /* 0x000000ffff697224 */ /* 0x000fe200078e0027 */
[----:B------:R-:W-:Y:S02]  /*4b80*/  F2FP.F16.E4M3.UNPACK_B R39, R43 ;  /* 0x0000002bff27723e */ /* 0x000fe400020006ff */
[----:B------:R-:W-:Y:S02]  /*4b90*/  F2FP.F16.E4M3.UNPACK_B R106, R35 ;  /* 0x00000023ff6a723e */ /* 0x000fe400020006ff */
[----:B------:R-:W-:Y:S01]  /*4ba0*/  F2FP.F16.E4M3.UNPACK_B R104, R105 ;  /* 0x00000069ff68723e */ /* 0x000fe200020006ff */
[----:B------:R-:W-:Y:S01]  /*4bb0*/  HADD2.F32 R108, -RZ, R39.H0_H0 ;  /* 0x20000027ff6c7230 */ /* 0x000fe20000004100 */
[----:B------:R-:W-:Y:S01]  /*4bc0*/  F2FP.F16.E4M3.UNPACK_B R107, R15 ;  /* 0x0000000fff6b723e */ /* 0x000fe200020006ff */
[----:B------:R-:W-:Y:S01]  /*4bd0*/  HADD2.F32 R110, -RZ, R106.H0_H0 ;  /* 0x2000006aff6e7230 */ /* 0x000fe20000004100 */
[----:B------:R-:W-:Y:S01]  /*4be0*/  F2FP.F16.E4M3.UNPACK_B R43, R43.H1 ;  /* 0x0000002bff2b723e */ /* 0x000fe200030006ff */
[----:B------:R-:W-:Y:S01]  /*4bf0*/  HADD2.F32 R111, -RZ, R104.H0_H0 ;  /* 0x20000068ff6f7230 */ /* 0x000fe20000004100 */
[----:B------:R-:W-:Y:S01]  /*4c00*/  F2FP.F16.E4M3.UNPACK_B R35, R35.H1 ;  /* 0x00000023ff23723e */ /* 0x000fe200030006ff */
[----:B------:R-:W-:-:S02]  /*4c10*/  HADD2.F32 R109, -RZ, R107.H0_H0 ;  /* 0x2000006bff6d7230 */ /* 0x000fc40000004100 */
[CC--:B------:R-:W-:Y:S01]  /*4c20*/  FMUL.FTZ R112, R108.reuse, R110.reuse ;  /* 0x0000006e6c707220 */ /* 0x0c0fe20000410000 */
[----:B------:R-:W-:Y:S02]  /*4c30*/  HADD2.F32 R39, -RZ, R39.H1_H1 ;  /* 0x30000027ff277230 */ /* 0x000fe40000004100 */
[----:B------:R-:W-:Y:S01]  /*4c40*/  FMUL.FTZ R110, R111, R110 ;  /* 0x0000006e6f6e7220 */ /* 0x000fe20000410000 */
        /* <DEDUP_REMOVED lines=25> */
[----:B------:R-:W-:Y:S01]  /*4de0*/  FMUL.FTZ R106, R43, R35 ;  /* 0x000000232b6a7220 */ /* 0x000fe20000410000 */
[----:B------:R-:W-:Y:S01]  /*4df0*/  F2FP.SATFINITE.E4M3.F32.PACK_AB_MERGE_C R37, R32, R33, R37 ;  /* 0x000000212025723e */ /* 0x000fe20004807025 */
[C---:B------:R-:W-:Y:S02]  /*4e00*/  FMUL.FTZ R107, R105.reuse, R35 ;  /* 0x00000023696b7220 */ /* 0x040fe40000410000 */
[----:B------:R-:W-:Y:S01]  /*4e10*/  FFMA.FTZ R35, R105, R15, -R106 ;  /* 0x0000000f69237223 */ /* 0x000fe2000001086a */
        /* <DEDUP_REMOVED lines=28> */
[----:B------:R-:W-:Y:S02]  /*4fe0*/  HADD2.F32 R106, -RZ, R36.H0_H0 ;  /* 0x20000024ff6a7230 */ /* 0x000fe40000004100 */
        /* <DEDUP_REMOVED lines=9> */
[-C--:B------:R-:W-:Y:S01]  /*5080*/  FMUL.FTZ R43, R40, R98.reuse ;  /* 0x00000062282b7220 */ /* 0x080fe20000410000 */
[----:B------:R-:W-:Y:S01]  /*5090*/  F2FP.SATFINITE.E4M3.F32.PACK_AB_MERGE_C R106, R41, R113, RZ ;  /* 0x00000071296a723e */ /* 0x000fe200048070ff */
[C---:B------:R-:W-:Y:S01]  /*50a0*/  FMUL.FTZ R98, R36.reuse, R98 ;  /* 0x0000006224627220 */ /* 0x040fe20000410000 */
[----:B------:R-:W-:Y:S01]  /*50b0*/  F2FP.SATFINITE.E4M3.F32.PACK_AB_MERGE_C R35, R35, R114, RZ ;  /* 0x000000722323723e */ /* 0x000fe200048070ff */
        /* <DEDUP_REMOVED lines=17> */
[----:B------:R-:W-:Y:S01]  /*51d0*/  FMUL.FTZ R115, R105, R115 ;  /* 0x0000007369737220 */ /* 0x000fe20000410000 */
[----:B------:R-:W-:Y:S01]  /*51e0*/  HADD2.F32 R41, -RZ, R41.H1_H1 ;  /* 0x30000029ff297230 */ /* 0x000fe20000004100 */
[----:B------:R-:W-:Y:S01]  /*51f0*/  F2FP.F16.E4M3.UNPACK_B R40, R40 ;  /* 0x00000028ff28723e */ /* 0x000fe200020006ff */
[----:B------:R-:W-:Y:S02]  /*5200*/  HADD2.F32 R98, -RZ, R98.H1_H1 ;  /* 0x30000062ff627230 */ /* 0x000fe40000004100 */
[----:B------:R-:W-:Y:S01]  /*5210*/  FFMA.FTZ R115, R97, R106, R115 ;  /* 0x0000006a61737223 */ /* 0x000fe20000010073 */
[-C--:B------:R-:W-:Y:S01]  /*5220*/  FMUL.FTZ R97, R43, R38.reuse ;  /* 0x000000262b617220 */ /* 0x080fe20000410000 */
[----:B------:R-:W-:Y:S01]  /*5230*/  FMUL.FTZ R38, R41, R38 ;  /* 0x0000002629267220 */ /* 0x000fe20000410000 */
[----:B------:R-:W-:Y:S01]  /*5240*/  FFMA.FTZ R113, R105, R106, -R113 ;  /* 0x0000006a69717223 */ /* 0x000fe20000010871 */
[----:B------:R-:W-:Y:S01]  /*5250*/  F2FP.F16.E4M3.UNPACK_B R100, R100 ;  /* 0x00000064ff64723e */ /* 0x000fe200020006ff */
[-C--:B------:R-:W-:Y:S01]  /*5260*/  FFMA.FTZ R41, R41, R98.reuse, -R97 ;  /* 0x0000006229297223 */ /* 0x080fe20000010861 */
[----:B------:R-:W-:Y:S01]  /*5270*/  FFMA.FTZ R38, R43, R98, R38 ;  /* 0x000000622b267223 */ /* 0x000fe20000010026 */
[----:B------:R-:W-:Y:S01]  /*5280*/  HADD2.F32 R106, -RZ, R99.H0_H0 ;  /* 0x20000063ff6a7230 */ /* 0x000fe20000004100 */
[----:B------:R-:W-:Y:S01]  /*5290*/  F2FP.SATFINITE.E4M3.F32.PACK_AB_MERGE_C R109, R36, R109, R35 ;  /* 0x0000006d246d723e */ /* 0x000fe20004807023 */
[----:B------:R-:W-:Y:S01]  /*52a0*/  HADD2.F32 R43, -RZ, R42.H0_H0 ;  /* 0x2000002aff2b7230 */ /* 0x000fe20000004100 */
[----:B------:R-:W-:Y:S01]  /*52b0*/  F2FP.SATFINITE.E4M3.F32.PACK_AB_MERGE_C R41, R41, R113, RZ ;  /* 0x000000712929723e */ /* 0x000fe200048070ff */
[----:B------:R-:W-:Y:S01]  /*52c0*/  HADD2.F32 R98, -RZ, R40.H0_H0 ;  /* 0x20000028ff627230 */ /* 0x000fe20000004100 */
[----:B------:R-:W-:Y:S01]  /*52d0*/  F2FP.SATFINITE.E4M3.F32.PACK_AB_MERGE_C R115, R38, R115, RZ ;  /* 0x000000732673723e */ /* 0x000fe200048070ff */
[----:B------:R-:W-:-:S02]  /*52e0*/  HADD2.F32 R97, -RZ, R100.H0_H0 ;  /* 0x20000064ff617230 */ /* 0x000fc40000004100 */
[CC--:B------:R-:W-:Y:S01]  /*52f0*/  FMUL.FTZ R105, R43.reuse, R106.reuse ;  /* 0x0000006a2b697220 */ /* 0x0c0fe20000410000 */
[----:B------:R-:W-:Y:S02]  /*5300*/  HADD2.F32 R99, -RZ, R99.H1_H1 ;  /* 0x30000063ff637230 */ /* 0x000fe40000004100 */
[C---:B------:R-:W-:Y:S01]  /*5310*/  FMUL.FTZ R106, R98.reuse, R106 ;  /* 0x0000006a626a7220 */ /* 0x040fe20000410000 */
[----:B------:R-:W-:Y:S02]  /*5320*/  HADD2.F32 R42, -RZ, R42.H1_H1 ;  /* 0x3000002aff2a7230 */ /* 0x000fe40000004100 */
[-C--:B------:R-:W-:Y:S01]  /*5330*/  FFMA.FTZ R105, R98, R97.reuse, -R105 ;  /* 0x0000006162697223 */ /* 0x080fe20000010869 */
[----:B------:R-:W-:Y:S02]  /*5340*/  HADD2.F32 R40, -RZ, R40.H1_H1 ;  /* 0x30000028ff287230 */ /* 0x000fe40000004100 */
[----:B------:R-:W-:Y:S01]  /*5350*/  FFMA.FTZ R106, R43, R97, R106 ;  /* 0x000000612b6a7223 */ /* 0x000fe2000001006a */
[----:B------:R-:W-:-:S02]  /*5360*/  HADD2.F32 R43, -RZ, R100.H1_H1 ;  /* 0x30000064ff2b7230 */ /* 0x000fc40000004100 */
[-C--:B------:R-:W-:Y:S01]  /*5370*/  FMUL.FTZ R97, R42, R99.reuse ;  /* 0x000000632a617220 */ /* 0x080fe20000410000 */
[----:B------:R-:W-:Y:S02]  /*5380*/  IMAD.MOV.U32 R36, RZ, RZ, R107 ;  /* 0x000000ffff247224 */ /* 0x000fe400078e006b */
[C---:B------:R-:W-:Y:S01]  /*5390*/  FMUL.FTZ R99, R40.reuse, R99 ;  /* 0x0000006328637220 */ /* 0x040fe20000410000 */
[----:B------:R-:W-:-:S03]  /*53a0*/  FFMA.FTZ R40, R40, R43, -R97 ;  /* 0x0000002b28287223 */ /* 0x000fc60000010861 */
[----:B------:R-:W-:Y:S01]  /*53b0*/  FFMA.FTZ R99, R42, R43, R99 ;  /* 0x0000002b2a637223 */ /* 0x000fe20000010063 */
[----:B------:R-:W-:Y:S01]  /*53c0*/  F2FP.SATFINITE.E4M3.F32.PACK_AB_MERGE_C R43, R39, R110, R15 ;  /* 0x0000006e272b723e */ /* 0x000fe2000480700f */
[----:B------:R-:W-:Y:S01]  /*53d0*/  IMAD.MOV.U32 R39, RZ, RZ, R111 ;  /* 0x000000ffff277224 */ /* 0x000fe200078e006f */
[----:B------:R-:W-:Y:S01]  /*53e0*/  F2FP.SATFINITE.E4M3.F32.PACK_AB_MERGE_C R38, R40, R105, R41 ;  /* 0x000000692826723e */ /* 0x000fe20004807029 */
[----:B------:R-:W-:Y:S01]  /*53f0*/  IMAD.MOV.U32 R40, RZ, RZ, R109 ;  /* 0x000000ffff287224 */ /* 0x000fe200078e006d */
[----:B------:R-:W-:Y:S02]  /*5400*/  F2FP.SATFINITE.E4M3.F32.PACK_AB_MERGE_C R42, R99, R106, R115 ;  /* 0x0000006a632a723e */ /* 0x000fe40004807073 */
[----:B------:R-:W-:-:S07]  /*5410*/  F2FP.SATFINITE.E4M3.F32.PACK_AB_MERGE_C R41, R13, R14, R12 ;  /* 0x0000000e0d29723e */ /* 0x000fce000480700c */
.L_x_1179:
[----:B------:R-:W-:Y:S05]  /*5420*/  BSYNC B2 ;  /* 0x0000000000027941 */ /* 0x000fea0003800000 */
.L_x_1178:
[--C-:B------:R-:W-:Y:S02]  /*5430*/  @!P4 SHF.R.S32.HI R12, RZ, 0x1f, R102.reuse ;  /* 0x0000001fff0cc819 */ /* 0x100fe40000011466 */
[----:B------:R-:W-:-:S04]  /*5440*/  @!P4 IADD3 R15, P5, P6, R58, R78, R102 ;  /* 0x0000004e3a0fc210 */ /* 0x000fc80007ebe066 */
[----:B------:R-:W-:Y:S02]  /*5450*/  @!P4 IADD3.X R32, R80, R95, R12, P5, P6 ;  /* 0x0000005f5020c210 */ /* 0x000fe40002fec40c */
[----:B------:R-:W-:-:S05]  /*5460*/  IADD3 R12, P5, R103, R76, RZ ;  /* 0x0000004c670c7210 */ /* 0x000fca0007fbe0ff */
[----:B------:R-:W-:Y:S01]  /*5470*/  IMAD.X R13, R101, 0x1, R77, P5 ;  /* 0x00000001650d7824 */ /* 0x000fe200028e064d */
[----:B------:R-:W-:-:S04]  /*5480*/  @!P4 IADD3 R14, P5, R15, R76, RZ ;  /* 0x0000004c0f0ec210 */ /* 0x000fc80007fbe0ff */
[----:B-1----:R1:W-:Y:S01]  /*5490*/  STG.E.128 desc[UR42][R12.64], R36 ;  /* 0x000000240c007986 */ /* 0x0023e2000c101d2a */
[----:B------:R-:W-:-:S05]  /*54a0*/  @!P4 IMAD.X R15, R32, 0x1, R77, P5 ;  /* 0x00000001200fc824 */ /* 0x000fca00028e064d */
[----:B--2---:R1:W-:Y:S03]  /*54b0*/  @!P4 STG.E.128 desc[UR42][R14.64], R40 ;  /* 0x000000280e00c986 */ /* 0x0043e6000c101d2a */
.L_x_1177:
[----:B------:R-:W-:Y:S05]  /*54c0*/  BSYNC B1 ;  /* 0x0000000000017941 */ /* 0x000fea0003800000 */
.L_x_1176:
[----:B------:R-:W-:-:S13]  /*54d0*/  ISETP.NE.AND P4, PT, R45, RZ, PT ;  /* 0x000000ff2d00720c */ /* 0x000fda0003f85270 */
[----:B------:R-:W-:Y:S05]  /*54e0*/  @!P4 BRA `(.L_x_1160) ;  /* 0x000000100030c947 */ /* 0x000fea0003800000 */
[----:B------:R-:W2:Y:S04]  /*54f0*/  LDL R32, [R1+0x1c] ;  /* 0x00001c0001207983 */ /* 0x000ea80000100800 */
[----:B-1----:R-:W3:Y:S04]  /*5500*/  LDL R15, [R1+0x74] ;  /* 0x00007400010f7983 */ /* 0x002ee80000100800 */
[----:B------:R-:W4:Y:S01]  /*5510*/  LDL R14, [R1+0x2c] ;  /* 0x00002c00010e7983 */ /* 0x000f220000100800 */
[----:B------:R-:W-:Y:S01]  /*5520*/  ISETP.NE.AND P5, PT, R82, RZ, PT ;  /* 0x000000ff5200720c */ /* 0x000fe20003fa5270 */
[----:B------:R-:W-:Y:S03]  /*5530*/  BSSY B1, `(.L_x_1180) ;  /* 0x00000e6000017945 */ /* 0x000fe60003800000 */
[----:B------:R-:W-:-:S02]  /*5540*/  SEL R96, R61, R96, !P5 ;  /* 0x000000603d607207 */ /* 0x000fc40006800000 */
[----:B------:R-:W-:Y:S02]  /*5550*/  IADD3 R37, P4, P5, R58, R78, R7 ;  /* 0x0000004e3a257210 */ /* 0x000fe40007d9e007 */
[----:B------:R-:W-:Y:S02]  /*5560*/  SHF.R.S32.HI R13, RZ, 0x1f, R96 ;  /* 0x0000001fff0d7819 */ /* 0x000fe40000011460 */
[----:B------:R-:W-:Y:S02]  /*5570*/  IADD3.X R38, R80, R95, R3, P4, P5 ;  /* 0x0000005f50267210 */ /* 0x000fe400027ea403 */
[----:B------:R-:W-:Y:S02]  /*5580*/  LEA.HI R13, R13, R96, RZ, 0x5 ;  /* 0x000000600d0d7211 */ /* 0x000fe400078f28ff */
[----:B------:R-:W-:Y:S02]  /*5590*/  ISETP.GE.AND P5, PT, R81, R87, PT ;  /* 0x000000575100720c */ /* 0x000fe40003fa6270 */
[----:B------:R-:W-:-:S02]  /*55a0*/  SHF.R.S32.HI R13, RZ, 0x5, R13 ;  /* 0x00000005ff0d7819 */ /* 0x000fc4000001140d */
[----:B------:R-:W-:Y:S02]  /*55b0*/  IADD3 R36, P4, R37, R76, RZ ;  /* 0x0000004c25247210 */ /* 0x000fe40007f9e0ff */
[----:B------:R-:W-:-:S03]  /*55c0*/  LEA.HI.SX32 R13, R72, R13, 0x1c ;  /* 0x0000000d480d7211 */ /* 0x000fc600078fe2ff */
[----:B------:R-:W-:Y:S01]  /*55d0*/  IMAD.X R37, R38, 0x1, R77, P4 ;  /* 0x0000000126257824 */ /* 0x000fe200020e064d */
[C---:B------:R-:W-:Y:S01]  /*55e0*/  LEA.HI R12, R13.reuse, R13, RZ, 0x1 ;  /* 0x0000000d0d0c7211 */ /* 0x040fe200078f08ff */
[----:B------:R-:W-:-:S04]  /*55f0*/  IMAD.SHL.U32 R39, R13, 0x10, RZ ;  /* 0x000000100d277824 */ /* 0x000fc800078e00ff */
[----:B------:R-:W-:-:S05]  /*5600*/  IMAD.SHL.U32 R13, R12, 0x800, RZ ;  /* 0x000008000c0d7824 */ /* 0x000fca00078e00ff */
        /* <DEDUP_REMOVED lines=12> */
[--C-:B------:R-:W-:Y:S02]  /*56d0*/  SHF.R.U32.HI R41, RZ, 0x8, R11.reuse ;  /* 0x00000008ff297819 */ /* 0x100fe4000001160b */
[----:B------:R-:W-:Y:S02]  /*56e0*/  LOP3.LUT R28, R11, 0xff0000ff, RZ, 0xc0, !PT ;  /* 0xff0000ff0b1c7812 */ /* 0x000fe400078ec0ff */
[----:B------:R-:W-:Y:S01]  /*56f0*/  SHF.R.U32.HI R8, RZ, 0x10, R11 ;  /* 0x00000010ff087819 */ /* 0x000fe2000001160b */
[----:B------:R-:W-:Y:S01]  /*5700*/  IMAD.SHL.U32 R41, R41, 0x100, RZ ;  /* 0x0000010029297824 */ /* 0x000fe200078e00ff */
        /* <DEDUP_REMOVED lines=14> */
[----:B-1----:R-:W-:Y:S01]  /*57f0*/  IMAD.MOV.U32 R29, RZ, RZ, R12 ;  /* 0x000000ffff1d7224 */ /* 0x002fe200078e000c */
[----:B------:R-:W-:Y:S01]  /*5800*/  LOP3.LUT R10, R10, 0xff0000, R31, 0xf8, !PT ;  /* 0x00ff00000a0a7812 */ /* 0x000fe200078ef81f */
[----:B------:R-:W-:Y:S01]  /*5810*/  IMAD.U32 R31, R8, 0x10000, RZ ;  /* 0x00010000081f7824 */ /* 0x000fe200078e00ff */
[----:B------:R-:W-:Y:S01]  /*5820*/  LOP3.LUT R87, R38, 0xff00, R87, 0xf8, !PT ;  /* 0x0000ff0026577812 */ /* 0x000fe200078ef857 */
[----:B------:R-:W-:Y:S01]  /*5830*/  IMAD.U32 R9, R9, 0x10000, RZ ;  /* 0x0001000009097824 */ /* 0x000fe200078e00ff */
[----:B------:R-:W-:-:S02]  /*5840*/  LOP3.LUT R28, R28, 0xff00, R41, 0xf8, !PT ;  /* 0x0000ff001c1c7812 */ /* 0x000fc400078ef829 */
[----:B------:R-:W-:Y:S02]  /*5850*/  LOP3.LUT R42, R30, 0xff00, R43, 0xf8, !PT ;  /* 0x0000ff001e2a7812 */ /* 0x000fe400078ef82b */
[----:B------:R-:W-:Y:S02]  /*5860*/  F2FP.F16.E4M3.UNPACK_B R40, R90.H1 ;  /* 0x0000005aff28723e */ /* 0x000fe400030006ff */
[----:B--2---:R-:W-:Y:S02]  /*5870*/  F2FP.F16.E4M3.UNPACK_B R38, R32.H1 ;  /* 0x00000020ff26723e */ /* 0x004fe400030006ff */
[----:B------:R-:W-:Y:S01]  /*5880*/  F2FP.F16.E4M3.UNPACK_B R30, R29.H1 ;  /* 0x0000001dff1e723e */ /* 0x000fe200030006ff */
[----:B------:R-:W-:Y:S01]  /*5890*/  HADD2.F32 R43, -RZ, R40.H0_H0 ;  /* 0x20000028ff2b7230 */ /* 0x000fe20000004100 */
[----:B------:R-:W-:Y:S01]  /*58a0*/  LOP3.LUT R8, R28, 0xff0000, R31, 0xf8, !PT ;  /* 0x00ff00001c087812 */ /* 0x000fe200078ef81f */
[----:B------:R-:W-:Y:S01]  /*58b0*/  HADD2.F32 R28, -RZ, R38.H0_H0 ;  /* 0x20000026ff1c7230 */ /* 0x000fe20000004100 */
[----:B------:R-:W-:Y:S01]  /*58c0*/  F2FP.F16.E4M3.UNPACK_B R31, R92.H1 ;  /* 0x0000005cff1f723e */ /* 0x000fe200030006ff */
[----:B------:R-:W-:Y:S01]  /*58d0*/  HADD2.F32 R12, -RZ, R30.H0_H0 ;  /* 0x2000001eff0c7230 */ /* 0x000fe20000004100 */
[----:B------:R-:W-:Y:S01]  /*58e0*/  LOP3.LUT R11, R42, 0xff0000, R9, 0xf8, !PT ;  /* 0x00ff00002a0b7812 */ /* 0x000fe200078ef809 */
[----:B------:R-:W-:-:S02]  /*58f0*/  HADD2.F32 R40, -RZ, R40.H1_H1 ;  /* 0x30000028ff287230 */ /* 0x000fc40000004100 */
[-C--:B------:R-:W-:Y:S01]  /*5900*/  FMUL.FTZ R97, R28, R43.reuse ;  /* 0x0000002b1c617220 */ /* 0x080fe20000410000 */
[--C-:B------:R-:W-:Y:S02]  /*5910*/  HADD2.F32 R41, -RZ, R31.reuse.H0_H0 ;  /* 0x2000001fff297230 */ /* 0x100fe40000004100 */
        /* <DEDUP_REMOVED lines=8> */
[-C--:B------:R-:W-:Y:S01]  /*59a0*/  FMUL.FTZ R98, R31, R40.reuse ;  /* 0x000000281f627220 */ /* 0x080fe20000410000 */
[----:B------:R-:W-:Y:S01]  /*59b0*/  F2FP.F16.E4M3.UNPACK_B R38, R29 ;  /* 0x0000001dff26723e */ /* 0x000fe200020006ff */
[----:B------:R-:W-:Y:S01]  /*59c0*/  HADD2.F32 R43, -RZ, R90.H0_H0 ;  /* 0x2000005aff2b7230 */ /* 0x000fe20000004100 */
[----:B------:R-:W-:Y:S01]  /*59d0*/  LOP3.LUT R9, R87, 0xff0000, R96, 0xf8, !PT ;  /* 0x00ff000057097812 */ /* 0x000fe200078ef860 */
[----:B------:R-:W-:Y:S01]  /*59e0*/  FMUL.FTZ R96, R41, R40 ;  /* 0x0000002829607220 */ /* 0x000fe20000410000 */
[----:B------:R-:W-:Y:S01]  /*59f0*/  F2FP.F16.E4M3.UNPACK_B R92, R92 ;  /* 0x0000005cff5c723e */ /* 0x000fe200020006ff */
[----:B------:R-:W-:-:S02]  /*5a00*/  HADD2.F32 R40, -RZ, R32.H0_H0 ;  /* 0x20000020ff287230 */ /* 0x000fc40000004100 */
[----:B------:R-:W-:Y:S02]  /*5a10*/  HADD2.F32 R30, -RZ, R38.H0_H0 ;  /* 0x20000026ff1e7230 */ /* 0x000fe40000004100 */
[-C--:B------:R-:W-:Y:S01]  /*5a20*/  FFMA.FTZ R29, R31, R42.reuse, -R96 ;  /* 0x0000002a1f1d7223 */ /* 0x080fe20000010860 */
[----:B------:R-:W-:Y:S01]  /*5a30*/  FFMA.FTZ R31, R41, R42, R98 ;  /* 0x0000002a291f7223 */ /* 0x000fe20000010062 */
[----:B------:R-:W-:Y:S02]  /*5a40*/  HADD2.F32 R41, -RZ, R92.H0_H0 ;  /* 0x2000005cff297230 */ /* 0x000fe40000004100 */
[-C--:B------:R-:W-:Y:S01]  /*5a50*/  FMUL.FTZ R87, R40, R43.reuse ;  /* 0x0000002b28577220 */ /* 0x080fe20000410000 */
[----:B------:R-:W-:Y:S01]  /*5a60*/  FMUL.FTZ R97, R30, R43 ;  /* 0x0000002b1e617220 */ /* 0x000fe20000410000 */
[----:B------:R-:W-:Y:S01]  /*5a70*/  HADD2.F32 R90, -RZ, R90.H1_H1 ;  /* 0x3000005aff5a7230 */ /* 0x000fe20000004100 */
[----:B------:R-:W-:Y:S01]  /*5a80*/  F2FP.F16.E4M3.UNPACK_B R42, R34.H1 ;  /* 0x00000022ff2a723e */ /* 0x000fe200030006ff */
[----:B------:R-:W-:-:S02]  /*5a90*/  HADD2.F32 R43, -RZ, R32.H1_H1 ;  /* 0x30000020ff2b7230 */ /* 0x000fc40000004100 */
[-C--:B------:R-:W-:Y:S01]  /*5aa0*/  FFMA.FTZ R30, R30, R41.reuse, -R87 ;  /* 0x000000291e1e7223 */ /* 0x080fe20000010857 */
[----:B------:R-:W-:Y:S01]  /*5ab0*/  FFMA.FTZ R32, R40, R41, R97 ;  /* 0x0000002928207223 */ /* 0x000fe20000010061 */
[----:B------:R-:W-:Y:S01]  /*5ac0*/  HADD2.F32 R38, -RZ, R38.H1_H1 ;  /* 0x30000026ff267230 */ /* 0x000fe20000004100 */
[----:B------:R-:W-:Y:S01]  /*5ad0*/  F2FP.F16.E4M3.UNPACK_B R40, R91.H1 ;  /* 0x0000005bff28723e */ /* 0x000fe200030006ff */
[----:B------:R-:W-:Y:S02]  /*5ae0*/  HADD2.F32 R92, -RZ, R92.H1_H1 ;  /* 0x3000005cff5c7230 */ /* 0x000fe40000004100 */
[-C--:B------:R-:W-:Y:S01]  /*5af0*/  FMUL.FTZ R41, R43, R90.reuse ;  /* 0x0000005a2b297220 */ /* 0x080fe20000410000 */
[----:B------:R-:W-:Y:S01]  /*5b00*/  F2FP.F16.E4M3.UNPACK_B R96, R93.H1 ;  /* 0x0000005dff60723e */ /* 0x000fe200030006ff */
[C---:B------:R-:W-:Y:S01]  /*5b10*/  FMUL.FTZ R98, R38.reuse, R90 ;  /* 0x0000005a26627220 */ /* 0x040fe20000410000 */
[----:B------:R-:W-:Y:S02]  /*5b20*/  HADD2.F32 R99, -RZ, R40.H0_H0 ;  /* 0x20000028ff637230 */ /* 0x000fe40000004100 */
[----:B------:R-:W-:Y:S01]  /*5b30*/  FFMA.FTZ R41, R38, R92, -R41 ;  /* 0x0000005c26297223 */ /* 0x000fe20000010829 */
[----:B------:R-:W-:Y:S01]  /*5b40*/  F2FP.F16.E4M3.UNPACK_B R38, R14.H1 ;  /* 0x0000000eff26723e */ /* 0x000fe200030006ff */
[----:B------:R-:W-:-:S02]  /*5b50*/  HADD2.F32 R90, -RZ, R42.H0_H0 ;  /* 0x2000002aff5a7230 */ /* 0x000fc40000004100 */
[----:B------:R-:W-:Y:S01]  /*5b60*/  FFMA.FTZ R43, R43, R92, R98 ;  /* 0x0000005c2b2b7223 */ /* 0x000fe20000010062 */
[----:B------:R-:W-:Y:S01]  /*5b70*/  HADD2.F32 R92, -RZ, R40.H1_H1 ;  /* 0x30000028ff5c7230 */ /* 0x000fe20000004100 */
[----:B------:R-:W-:Y:S01]  /*5b80*/  F2FP.F16.E4M3.UNPACK_B R14, R14 ;  /* 0x0000000eff0e723e */ /* 0x000fe200020006ff */
[----:B------:R-:W-:Y:S02]  /*5b90*/  HADD2.F32 R40, -RZ, R38.H0_H0 ;  /* 0x20000026ff287230 */ /* 0x000fe40000004100 */
[----:B------:R-:W-:Y:S01]  /*5ba0*/  FMUL.FTZ R101, R90, R99 ;  /* 0x000000635a657220 */ /* 0x000fe20000410000 */
[----:B------:R-:W-:Y:S01]  /*5bb0*/  HADD2.F32 R97, -RZ, R96.H0_H0 ;  /* 0x20000060ff617230 */ /* 0x000fe20000004100 */
[----:B------:R-:W-:Y:S01]  /*5bc0*/  F2FP.F16.E4M3.UNPACK_B R93, R93 ;  /* 0x0000005dff5d723e */ /* 0x000fe200020006ff */
[----:B------:R-:W-:Y:S02]  /*5bd0*/  HADD2.F32 R87, -RZ, R38.H1_H1 ;  /* 0x30000026ff577230 */ /* 0x000fe40000004100 */
[----:B------:R-:W-:Y:S01]  /*5be0*/  FMUL.FTZ R99, R40, R99 ;  /* 0x0000006328637220 */ /* 0x000fe20000410000 */
[----:B------:R-:W-:-:S02]  /*5bf0*/  HADD2.F32 R42, -RZ, R42.H1_H1 ;  /* 0x3000002aff2a7230 */ /* 0x000fc40000004100 */
[-C--:B------:R-:W-:Y:S01]  /*5c00*/  FFMA.FTZ R38, R40, R97.reuse, -R101 ;  /* 0x0000006128267223 */ /* 0x080fe20000010865 */
[----:B------:R-:W-:Y:S02]  /*5c10*/  HADD2.F32 R96, -RZ, R96.H1_H1 ;  /* 0x30000060ff607230 */ /* 0x000fe40000004100 */
[-C--:B------:R-:W-:Y:S01]  /*5c20*/  FMUL.FTZ R101, R87, R92.reuse ;  /* 0x0000005c57657220 */ /* 0x080fe20000410000 */
[----:B------:R-:W-:Y:S01]  /*5c30*/  FFMA.FTZ R40, R90, R97, R99 ;  /* 0x000000615a287223 */ /* 0x000fe20000010063 */
[----:B------:R-:W-:Y:S01]  /*5c40*/  F2FP.F16.E4M3.UNPACK_B R90, R91 ;  /* 0x0000005bff5a723e */ /* 0x000fe200020006ff */
[C---:B------:R-:W-:Y:S01]  /*5c50*/  FMUL.FTZ R98, R42.reuse, R92 ;  /* 0x0000005c2a627220 */ /* 0x040fe20000410000 */
[----:B------:R-:W-:Y:S01]  /*5c60*/  FFMA.FTZ R91, R42, R96, R101 ;  /* 0x000000602a5b7223 */ /* 0x000fe20000010065 */
[----:B------:R-:W-:Y:S01]  /*5c70*/  F2FP.F16.E4M3.UNPACK_B R42, R34 ;  /* 0x00000022ff2a723e */ /* 0x000fe200020006ff */
[----:B------:R-:W-:Y:S01]  /*5c80*/  HADD2.F32 R34, -RZ, R14.H0_H0 ;  /* 0x2000000eff227230 */ /* 0x000fe20000004100 */
[----:B------:R-:W-:Y:S01]  /*5c90*/  F2FP.SATFINITE.E4M3.F32.PACK_AB_MERGE_C R12, R29, R12, RZ ;  /* 0x0000000c1d0c723e */ /* 0x000fe200048070ff */
[----:B------:R-:W-:-:S02]  /*5ca0*/  HADD2.F32 R99, -RZ, R90.H0_H0 ;  /* 0x2000005aff637230 */ /* 0x000fc40000004100 */
[----:B------:R-:W-:Y:S01]  /*5cb0*/  FFMA.FTZ R87, R87, R96, -R98 ;  /* 0x0000006057577223 */ /* 0x000fe20000010862 */
[----:B------:R-:W-:Y:S01]  /*5cc0*/  HADD2.F32 R101, -RZ, R90.H1_H1 ;  /* 0x3000005aff657230 */ /* 0x000fe20000004100 */
[----:B------:R-:W-:Y:S01]  /*5cd0*/  F2FP.SATFINITE.E4M3.F32.PACK_AB_MERGE_C R29, R31, R28, RZ ;  /* 0x0000001c1f1d723e */ /* 0x000fe200048070ff */
[--C-:B------:R-:W-:Y:S01]  /*5ce0*/  HADD2.F32 R90, -RZ, R42.reuse.H0_H0 ;  /* 0x2000002aff5a7230 */ /* 0x100fe20000004100 */
[----:B------:R-:W-:Y:S01]  /*5cf0*/  F2FP.SATFINITE.E4M3.F32.PACK_AB_MERGE_C R12, R41, R30, R12 ;  /* 0x0000001e290c723e */ /* 0x000fe2000480700c */
[----:B------:R-:W-:Y:S01]  /*5d00*/  HADD2.F32 R42, -RZ, R42.H1_H1 ;  /* 0x3000002aff2a7230 */ /* 0x000fe20000004100 */
[----:B------:R-:W-:Y:S01]  /*5d10*/  F2FP.SATFINITE.E4M3.F32.PACK_AB_MERGE_C R32, R43, R32, R29 ;  /* 0x000000202b20723e */ /* 0x000fe2000480701d */
[----:B------:R-:W-:Y:S02]  /*5d20*/  HADD2.F32 R14, -RZ, R14.H1_H1 ;  /* 0x3000000eff0e7230 */ /* 0x000fe40000004100 */
[----:B------:R-:W-:Y:S01]  /*5d30*/  FMUL.FTZ R103, R90, R99 ;  /* 0x000000635a677220 */ /* 0x000fe20000410000 */
[----:B------:R-:W-:-:S02]  /*5d40*/  HADD2.F32 R97, -RZ, R93.H0_H0 ;  /* 0x2000005dff617230 */ /* 0x000fc40000004100 */
[-C--:B------:R-:W-:Y:S01]  /*5d50*/  FMUL.FTZ R105, R42, R101.reuse ;  /* 0x000000652a697220 */ /* 0x080fe20000410000 */
[----:B------:R-:W-:Y:S02]  /*5d60*/  HADD2.F32 R93, -RZ, R93.H1_H1 ;  /* 0x3000005dff5d7230 */ /* 0x000fe40000004100 */
[----:B------:R-:W-:Y:S01]  /*5d70*/  FMUL.FTZ R101, R14, R101 ;  /* 0x000000650e657220 */ /* 0x000fe20000410000 */
[C---:B------:R-:W-:Y:S01]  /*5d80*/  FMUL.FTZ R99, R34.reuse, R99 ;  /* 0x0000006322637220 */ /* 0x040fe20000410000 */
        /* <DEDUP_REMOVED lines=42> */
[----:B------:R-:W-:Y:S01]  /*6030*/  F2FP.F16.E4M3.UNPACK_B R91, R8.H1 ;  /* 0x00000008ff5b723e */ /* 0x000fe200030006ff */
        /* <DEDUP_REMOVED lines=12> */
[----:B------:R-:W-:Y:S01]  /*6100*/  HADD2.F32 R97, -RZ, R97.H1_H1 ;  /* 0x30000061ff617230 */ /* 0x000fe20000004100 */
[----:B------:R-:W-:Y:S01]  /*6110*/  F2FP.F16.E4M3.UNPACK_B R42, R35.H1 ;  /* 0x00000023ff2a723e */ /* 0x000fe200030006ff */
[----:B------:R-:W-:Y:S01]  /*6120*/  HADD2.F32 R35, -RZ, R33.H0_H0 ;  /* 0x20000021ff237230 */ /* 0x000fe20000004100 */
[----:B------:R-:W-:Y:S01]  /*6130*/  F2FP.F16.E4M3.UNPACK_B R90, R8 ;  /* 0x00000008ff5a723e */ /* 0x000fe200020006ff */
        /* <DEDUP_REMOVED lines=8> */
[----:B------:R-:W-:Y:S02]  /*61c0*/  HADD2.F32 R92, -RZ, R90.H0_H0 ;  /* 0x2000005aff5c7230 */ /* 0x000fe40000004100 */
[----:B------:R-:W-:Y:S01]  /*61d0*/  FMUL.FTZ R100, R35, R8 ;  /* 0x0000000823647220 */ /* 0x000fe20000410000 */
[----:B------:R-:W-:Y:S02]  /*61e0*/  HADD2.F32 R42, -RZ, R42.H1_H1 ;  /* 0x3000002aff2a7230 */ /* 0x000fe40000004100 */
[-C--:B------:R-:W-:Y:S01]  /*61f0*/  FMUL.FTZ R99, R87, R9.reuse ;  /* 0x0000000957637220 */ /* 0x080fe20000410000 */
[----:B------:R-:W-:Y:S02]  /*6200*/  HADD2.F32 R15, -RZ, R15.H1_H1 ;  /* 0x3000000fff0f7230 */ /* 0x000fe40000004100 */
[----:B------:R-:W-:Y:S01]  /*6210*/  FMUL.FTZ R102, R40, R9 ;  /* 0x0000000928667220 */ /* 0x000fe20000410000 */
[----:B------:R-:W-:-:S02]  /*6220*/  HADD2.F32 R93, -RZ, R91.H0_H0 ;  /* 0x2000005bff5d7230 */ /* 0x000fc40000004100 */
[-C--:B------:R-:W-:Y:S01]  /*6230*/  FFMA.FTZ R8, R35, R92.reuse, -R98 ;  /* 0x0000005c23087223 */ /* 0x080fe20000010862 */
        /* <DEDUP_REMOVED lines=8> */
[-C--:B------:R-:W-:Y:S01]  /*62c0*/  FMUL.FTZ R40, R41, R96.reuse ;  /* 0x0000006029287220 */ /* 0x080fe20000410000 */
        /* <DEDUP_REMOVED lines=12> */
.L_x_1181:
[----:B------:R-:W-:Y:S05]  /*6390*/  BSYNC B1 ;  /* 0x0000000000017941 */ /* 0x000fea0003800000 */
.L_x_1180:
[----:B-1----:R4:W-:Y:S01]  /*63a0*/  STG.E.128 desc[UR42][R36.64], R12 ;  /* 0x0000000c24007986 */ /* 0x0029e2000c101d2a */
        /* <DEDUP_REMOVED lines=9> */
.L_x_1153:
[----:B------:R-:W-:-:S06]  /*6440*/  UISETP.NE.AND UP0, UPT, UR38, 0x3, UPT ;  /* 0x000000032600788c */ /* 0x000fcc000bf05270 */
[----:B------:R-:W-:-:S13]  /*6450*/  PLOP3.LUT P3, PT, PT, PT, UP0, 0x80, 0x0 ;  /* 0x000000000000781c */ /* 0x000fda0003f6f008 */
[----:B------:R-:W-:Y:S05]  /*6460*/  @!P3 BRA `(.L_x_1182) ;  /* 0x000000000004b947 */ /* 0x000fea0003800000 */
[----:B------:R-:W-:Y:S01]  /*6470*/  BPT.TRAP 0x1 ;  /* 0x000000040000795c */ /* 0x000fe20000300000 */
.L_x_1182:
[----:B------:R-:W2:Y:S01]  /*6480*/  LDL R8, [R1+0x4] ;  /* 0x0000040001087983 */ /* 0x000ea20000100800 */
[----:B------:R-:W-:Y:S01]  /*6490*/  IMAD R83, R18, 0x8, R16 ;  /* 0x0000000812537824 */ /* 0x000fe200078e0210 */
[----:B------:R-:W-:Y:S01]  /*64a0*/  BSSY B1, `(.L_x_1183) ;  /* 0x0000007000017945 */ /* 0x000fe20003800000 */
[----:B------:R-:W-:-:S05]  /*64b0*/  IMAD R85, R2, -0x80, R27 ;  /* 0xffffff8002557824 */ /* 0x000fca00078e021b */
[----:B------:R-:W-:-:S04]  /*64c0*/  VIMNMX R85, R85, 0x80, PT ;  /* 0x0000008055557848 */ /* 0x000fc80003fe0100 */
[----:B------:R-:W-:Y:S02]  /*64d0*/  ISETP.GE.AND P4, PT, R23, R85, PT ;  /* 0x000000551700720c */ /* 0x000fe40003f86270 */
[----:B--2---:R-:W-:-:S04]  /*64e0*/  SHF.L.U32 R86, R8, 0x1f, RZ ;  /* 0x0000001f08567819 */ /* 0x004fc800000006ff */
[----:B------:R-:W0:Y:S02]  /*64f0*/  SYNCS.PHASECHK.TRANS64.TRYWAIT P5, [R83+URZ+0x19c90], R86 ;  /* 0x019c9056530075a7 */ /* 0x000e2400080a017f */
[----:B0-----:R-:W-:Y:S05]  /*6500*/  @!P5 BRA `(.L_x_1184) ;  /* 0x000001c80050d947 */ /* 0x001fea0003800000 */
.L_x_1486:
[----:B------:R-:W-:Y:S05]  /*6510*/  BSYNC B1 ;  /* 0x0000000000017941 */ /* 0x000fea0003800000 */
.L_x_1183:
        /* <DEDUP_REMOVED lines=9> */
.L_x_1160:
[----:B------:R-:W-:Y:S05]  /*65b0*/  BSYNC B0 ;  /* 0x0000000000007941 */ /* 0x000fea0003800000 */
.L_x_1152:
        /* <DEDUP_REMOVED lines=17> */
.L_x_1186:
[----:B------:R-:W-:Y:S05]  /*66d0*/  BSYNC B0 ;  /* 0x0000000000007941 */ /* 0x000fea0003800000 */
.L_x_1185:
[----:B------:R-:W2:Y:S01]  /*66e0*/  SYNCS.PHASECHK.TRANS64.TRYWAIT P5, [R83+URZ+0x19cb0], R86 ;  /* 0x019cb056530075a7 */ /* 0x000ea200080a017f */
[----:B------:R-:W-:Y:S01]  /*66f0*/  BSSY B0, `(.L_x_1187) ;  /* 0x0000003000007945 */ /* 0x000fe20003800000 */
[----:B------:R-:W-:-:S03]  /*6700*/  ISETP.GE.AND P3, PT, R23, R85, PT ;  /* 0x000000551700720c */ /* 0x000fc60003f66270 */
[----:B--2---:R-:W-:Y:S10]  /*6710*/  @!P5 BRA `(.L_x_1188) ;  /* 0x000001c400e0d947 */ /* 0x004ff40003800000 */
.L_x_1487:
[----:B------:R-:W-:Y:S05]  /*6720*/  BSYNC B0 ;  /* 0x0000000000007941 */ /* 0x000fea0003800000 */
.L_x_1187:
[----:B------:R-:W-:Y:S04]  /*6730*/  BSSY B0, `(.L_x_1189) ;  /* 0x0000016000007945 */ /* 0x000fe80003800000 */
[----:B------:R-:W-:Y:S05]  /*6740*/  @P3 BRA `(.L_x_1190) ;  /* 0x0000000000503947 */ /* 0x000fea0003800000 */
[----:B------:R-:W-:Y:S01]  /*6750*/  ULDC UR8, c[0x0][0x2f4] ;  /* 0x0000bd0000087ab9 */ /* 0x000fe20000000800 */
[----:B----4-:R-:W-:Y:S01]  /*6760*/  IMAD.WIDE R12, R2, 0x80, R46 ;  /* 0x00000080020c7825 */ /* 0x010fe200078e022e */
[----:B------:R-:W-:Y:S01]  /*6770*/  ISETP.GE.AND P5, PT, R152, UR8, PT ;  /* 0x0000000898007c0c */ /* 0x000fe2000bfa6270 */
[----:B------:R-:W-:Y:S01]  /*6780*/  ULDC.64 UR4, c[0x0][0x328] ;  /* 0x0000ca0000047ab9 */ /* 0x000fe20000000a00 */
[----:B------:R-:W-:Y:S01]  /*6790*/  ULDC.64 UR6, c[0x0][0x318] ;  /* 0x0000c60000067ab9 */ /* 0x000fe20000000a00 */
[----:B------:R-:W-:Y:S02]  /*67a0*/  IMAD.MOV.U32 R14, RZ, RZ, R56 ;  /* 0x000000ffff0e7224 */ /* 0x000fe400078e0038 */
[----:B------:R-:W-:Y:S02]  /*67b0*/  IMAD.MOV.U32 R15, RZ, RZ, R0 ;  /* 0x000000ffff0f7224 */ /* 0x000fe400078e0000 */
[----:B------:R-:W-:Y:S02]  /*67c0*/  IMAD R13, R13, UR4, RZ ;  /* 0x000000040d0d7c24 */ /* 0x000fe4000f8e02ff */
[----:B------:R-:W-:-:S04]  /*67d0*/  IMAD.WIDE.U32 R14, R12, UR4, R14 ;  /* 0x000000040c0e7c25 */ /* 0x000fc8000f8e000e */
[----:B-1----:R-:W1:Y:S01]  /*67e0*/  @!P5 LDS.128 R8, [R84+0x9000] ;  /* 0x009000005408d984 */ /* 0x002e620000000c00 */
[----:B------:R-:W-:Y:S01]  /*67f0*/  IMAD R13, R12, UR5, R13 ;  /* 0x000000050c0d7c24 */ /* 0x000fe2000f8e020d */
[----:B------:R-:W-:-:S04]  /*6800*/  IADD3 R28, P3, R14, UR6, RZ ;  /* 0x000000060e1c7c10 */ /* 0x000fc8000ff7e0ff */
[----:B------:R-:W-:Y:S02]  /*6810*/  IADD3.X R29, R15, UR7, R13, P3, !PT ;  /* 0x000000070f1d7c10 */ /* 0x000fe40009ffe40d */
[----:B------:R-:W-:-:S03]  /*6820*/  ISETP.GE.AND P3, PT, R81, UR8, PT ;  /* 0x0000000851007c0c */ /* 0x000fc6000bf66270 */
[----:B-1----:R-:W-:Y:S01]  /*6830*/  @!P5 STG.E.128 desc[UR42][R28.64], R8 ;  /* 0x000000081c00d986 */ /* 0x002fe2000c101d2a */
[----:B------:R-:W-:-:S09]  /*6840*/  ISETP.GE.AND P5, PT, R65, UR8, PT ;  /* 0x0000000841007c0c */ /* 0x000fd2000bfa6270 */
[----:B------:R-:W1:Y:S04]  /*6850*/  @!P3 LDS.128 R8, [R84+0xa000] ;  /* 0x00a000005408b984 */ /* 0x000e680000000c00 */
[----:B------:R-:W3:Y:S04]  /*6860*/  @!P5 LDS.128 R12, [R84+0xb000] ;  /* 0x00b00000540cd984 */ /* 0x000ee80000000c00 */
[----:B-1----:R1:W-:Y:S04]  /*6870*/  @!P3 STG.E.128 desc[UR42][R28.64+0x20], R8 ;  /* 0x000020081c00b986 */ /* 0x0023e8000c101d2a */
[----:B---3--:R1:W-:Y:S02]  /*6880*/  @!P5 STG.E.128 desc[UR42][R28.64+0x40], R12 ;  /* 0x0000400c1c00d986 */ /* 0x0083e4000c101d2a */
.L_x_1190:
[----:B------:R-:W-:Y:S05]  /*6890*/  BSYNC B0 ;  /* 0x0000000000007941 */ /* 0x000fea0003800000 */
.L_x_1189:
[----:B-1----:R-:W3:Y:S01]  /*68a0*/  LDL.LU R9, [R1+0x4] ;  /* 0x0000040001097983 */ /* 0x002ee20000300800 */
[----:B0-2---:R-:W-:Y:S01]  /*68b0*/  @!P4 VIADD R83, R83, 0x19cc0 ;  /* 0x00019cc05353c836 */ /* 0x005fe20000000000 */
[----:B------:R-:W-:Y:S01]  /*68c0*/  PLOP3.LUT P3, PT, PT, PT, PT, 0x8, 0x0 ;  /* 0x000000000000781c */ /* 0x000fe20003f6e170 */
[----:B------:R-:W-:Y:S01]  /*68d0*/  VIADD R18, R18, 0x1 ;  /* 0x0000000112127836 */ /* 0x000fe20000000000 */
[----:B------:R-:W-:Y:S01]  /*68e0*/  @!PT LDS RZ, [RZ] ;  /* 0x00000000fffff984 */ /* 0x000fe20000000800 */
[----:B------:R-:W-:Y:S01]  /*68f0*/  @!PT LDS RZ, [RZ] ;  /* 0x00000000fffff984 */ /* 0x000fe20000000800 */
[----:B------:R-:W-:Y:S01]  /*6900*/  @!PT LDS RZ, [RZ] ;  /* 0x00000000fffff984 */ /* 0x000fe20000000800 */
[----:B------:R-:W-:Y:S01]  /*6910*/  @!PT LDS RZ, [RZ] ;  /* 0x00000000fffff984 */ /* 0x000fe20000000800 */
[----:B------:R0:W-:Y:S06]  /*6920*/  MEMBAR.ALL.CTA ;  /* 0x0000000000007992 */ /* 0x0001ec0000008000 */
[----:B0-----:R-:W0:Y:S01]  /*6930*/  FENCE.VIEW.ASYNC.S ;  /* 0x00000000000073c6 */ /* 0x001e220000000000 */
[----:B------:R-:W-:Y:S01]  /*6940*/  @!P4 PRMT R83, RZ, 0x654, R83 ;  /* 0x00000654ff53c816 */ /* 0x000fe20000000053 */
[----:B0-----:R0:W-:Y:S06]  /*6950*/  BAR.SYNC.DEFER_BLOCKING R62, 0x80 ;  /* 0x0002003e0000751d */ /* 0x0011ec0000010000 */
[----:B------:R0:W-:Y:S01]  /*6960*/  @!P4 SYNCS.ARRIVE.TRANS64.RED.A1T0 RZ, [R83+URZ], RZ ;  /* 0x000000ff53ffc9a7 */ /* 0x0001e2000810043f */
[----:B------:R-:W-:-:S04]  /*6970*/  ISETP.NE.AND P4, PT, R18, 0x2, PT ;  /* 0x000000021200780c */ /* 0x000fc80003f85270 */
[----:B------:R-:W-:Y:S02]  /*6980*/  SEL R8, RZ, 0x1, P4 ;  /* 0x00000001ff087807 */ /* 0x000fe40002000000 */
[----:B------:R-:W-:Y:S02]  /*6990*/  SEL R18, R18, RZ, P4 ;  /* 0x000000ff12127207 */ /* 0x000fe40002000000 */
[----:B---3--:R-:W-:-:S05]  /*69a0*/  LOP3.LUT R9, R9, R8, RZ, 0x3c, !PT ;  /* 0x0000000809097212 */ /* 0x008fca00078e3cff */
[----:B------:R0:W-:Y:S01]  /*69b0*/  STL [R1+0x4], R9 ;  /* 0x0000040901007387 */ /* 0x0001e20000100800 */
[----:B------:R-:W-:Y:S05]  /*69c0*/  @P2 BRA `(.L_x_1191) ;  /* 0xffffffbc00582947 */ /* 0x000fea000383ffff */
.L_x_1147:
[----:B------:R-:W2:Y:S01]  /*69d0*/  LDL R8, [R1+0x10] ;  /* 0x0000100001087983 */ /* 0x000ea20000100800 */
[----:B------:R-:W1:Y:S01]  /*69e0*/  LDC R0, c[0x0][0x448] ;  /* 0x00011200ff007b82 */ /* 0x000e620000000800 */
[----:B------:R-:W-:Y:S07]  /*69f0*/  BSSY B0, `(.L_x_1192) ;  /* 0x000000d000007945 */ /* 0x000fee0003800000 */
[----:B------:R-:W3:Y:S01]  /*6a00*/  LDC.64 R2, c[0x0][0x9e0] ;  /* 0x00027800ff027b82 */ /* 0x000ee20000000a00 */
[----:B-1----:R-:W-:-:S02]  /*6a10*/  ISETP.NE.AND P1, PT, R0, 0x1, PT ;  /* 0x000000010000780c */ /* 0x002fc40003f25270 */
[----:B---3--:R-:W-:-:S11]  /*6a20*/  ISETP.GE.AND P2, PT, R3, 0x1, PT ;  /* 0x000000010300780c */ /* 0x008fd60003f46270 */
[----:B------:R-:W1:Y:S08]  /*6a30*/  @P1 LDC R0, c[0x0][0x44c] ;  /* 0x00011300ff001b82 */ /* 0x000e700000000800 */
[----:B------:R-:W3:Y:S01]  /*6a40*/  @P1 LDC R7, c[0x0][0x450] ;  /* 0x00011400ff071b82 */ /* 0x000ee20000000800 */
[----:B--2---:R-:W-:-:S04]  /*6a50*/  VIADD R5, R8, 0xbf ;  /* 0x000000bf08057836 */ /* 0x004fc80000000000 */
[----:B-1----:R-:W-:-:S05]  /*6a60*/  @P1 IMAD.HI.U32 R0, R5, R0, RZ ;  /* 0x0000000005001227 */ /* 0x002fca00078e00ff */
[----:B---3--:R-:W-:-:S05]  /*6a70*/  @P1 SHF.R.U32.HI R5, RZ, R7, R0 ;  /* 0x00000007ff051219 */ /* 0x008fca0000011600 */
[----:B------:R-:W-:Y:S01]  /*6a80*/  IMAD.IADD R5, R26, 0x1, R5 ;  /* 0x000000011a057824 */ /* 0x000fe200078e0205 */
[----:B------:R-:W-:Y:S06]  /*6a90*/  @P3 BRA `(.L_x_1193) ;  /* 0x0000000000083947 */ /* 0x000fec0003800000 */
[----:B------:R-:W1:Y:S02]  /*6aa0*/  FENCE.VIEW.ASYNC.G ;  /* 0x00000000000073c6 */ /* 0x000e640000000100 */
[----:B-1----:R-:W-:Y:S06]  /*6ab0*/  BAR.ARV 0xc, 0x200 ;  /* 0x0308000000007b1d */ /* 0x002fec0000002000 */
.L_x_1193:
[----:B------:R-:W-:Y:S05]  /*6ac0*/  BSYNC B0 ;  /* 0x0000000000007941 */ /* 0x000fea0003800000 */
.L_x_1192:
[----:B------:R-:W-:Y:S01]  /*6ad0*/  IMAD.IADD R2, R5, 0x1, R2 ;  /* 0x0000000105027824 */ /* 0x000fe200078e0202 */
[----:B------:R-:W-:Y:S06]  /*6ae0*/  @!P2 BRA `(.L_x_1194) ;  /* 0x000000000048a947 */ /* 0x000fec0003800000 */
[C---:B------:R-:W-:Y:S01]  /*6af0*/  ISETP.GT.AND P0, PT, R5.reuse, RZ, PT ;  /* 0x000000ff0500720c */ /* 0x040fe20003f04270 */
[----:B------:R-:W-:Y:S01]  /*6b00*/  BSSY B0, `(.L_x_1195) ;  /* 0x000000e000007945 */ /* 0x000fe20003800000 */
[----:B------:R-:W-:-:S11]  /*6b10*/  VIADD R0, R5, 0xffffffff ;  /* 0xffffffff05007836 */ /* 0x000fd60000000000 */
[----:B------:R-:W-:Y:S05]  /*6b20*/  @P0 BRA `(.L_x_1196) ;  /* 0x00000000001c0947 */ /* 0x000fea0003800000 */
[----:B------:R-:W-:Y:S01]  /*6b30*/  ISETP.NE.AND P0, PT, R3, 0x1, PT ;  /* 0x000000010300780c */ /* 0x000fe20003f05270 */
[----:B------:R-:W-:-:S12]  /*6b40*/  IMAD.MOV R5, RZ, RZ, -R5 ;  /* 0x000000ffff057224 */ /* 0x000fd800078e0a05 */
[----:B------:R-:W1:Y:S02]  /*6b50*/  @P0 LDC.64 R6, c[0x0][0x9e8] ;  /* 0x00027a00ff060b82 */ /* 0x000e640000000a00 */
[----:B-1----:R-:W-:-:S05]  /*6b60*/  @P0 IMAD.HI.U32 R0, R5, R6, RZ ;  /* 0x0000000605000227 */ /* 0x002fca00078e00ff */
[----:B------:R-:W-:-:S04]  /*6b70*/  @P0 SHF.R.U32.HI R5, RZ, R7, R0 ;  /* 0x00000007ff050219 */ /* 0x000fc80000011600 */
[----:B------:R-:W-:Y:S01]  /*6b80*/  LOP3.LUT R0, RZ, R5, RZ, 0x33, !PT ;  /* 0x00000005ff007212 */ /* 0x000fe200078e33ff */
[----:B------:R-:W-:Y:S06]  /*6b90*/  BRA `(.L_x_1197) ;  /* 0x0000000000107947 */ /* 0x000fec0003800000 */
.L_x_1196:
[----:B------:R-:W-:-:S13]  /*6ba0*/  ISETP.NE.AND P0, PT, R3, 0x1, PT ;  /* 0x000000010300780c */ /* 0x000fda0003f05270 */
[----:B------:R-:W1:Y:S02]  /*6bb0*/  @P0 LDC.64 R4, c[0x0][0x9e8] ;  /* 0x00027a00ff040b82 */ /* 0x000e640000000a00 */
[----:B-1----:R-:W-:-:S05]  /*6bc0*/  @P0 IMAD.HI.U32 R4, R0, R4, RZ ;  /* 0x0000000400040227 */ /* 0x002fca00078e00ff */
[----:B------:R-:W-:-:S07]  /*6bd0*/  @P0 SHF.R.U32.HI R0, RZ, R5, R4 ;  /* 0x00000005ff000219 */ /* 0x000fce0000011604 */
.L_x_1197:
[----:B------:R-:W-:Y:S05]  /*6be0*/  BSYNC B0 ;  /* 0x0000000000007941 */ /* 0x000fea0003800000 */
.L_x_1195:
[----:B------:R-:W-:-:S05]  /*6bf0*/  IMAD R5, R0, R3, R3 ;  /* 0x0000000300057224 */ /* 0x000fca00078e0203 */
[----:B------:R-:W-:-:S07]  /*6c00*/  VIMNMX R2, R2, R5, PT ;  /* 0x0000000502027248 */ /* 0x000fce0003fe0100 */
.L_x_1194:
[----:B------:R-:W1:Y:S01]  /*6c10*/  @P1 LDC R0, c[0x0][0x44c] ;  /* 0x00011300ff001b82 */ /* 0x000e620000000800 */
[----:B------:R-:W-:Y:S01]  /*6c20*/  VIADD R2, R2, 0x7f ;  /* 0x0000007f02027836 */ /* 0x000fe20000000000 */
[----:B------:R-:W-:-:S04]  /*6c30*/  ULDC UR4, c[0x0][0x9dc] ;  /* 0x0002770000047ab9 */ /* 0x000fc80000000800 */
[----:B------:R-:W-:Y:S02]  /*6c40*/  SHF.R.S32.HI R5, RZ, 0x1f, R2 ;  /* 0x0000001fff057819 */ /* 0x000fe40000011402 */
[----:B------:R-:W2:Y:S02]  /*6c50*/  @P1 LDC R7, c[0x0][0x450] ;  /* 0x00011400ff071b82 */ /* 0x000ea40000000800 */
[----:B------:R-:W-:-:S04]  /*6c60*/  LEA.HI R5, R5, R2, RZ, 0x7 ;  /* 0x0000000205057211 */ /* 0x000fc800078f38ff */
[----:B------:R-:W-:-:S04]  /*6c70*/  SHF.R.S32.HI R5, RZ, 0x7, R5 ;  /* 0x00000007ff057819 */ /* 0x000fc80000011405 */
[----:B------:R-:W-:Y:S01]  /*6c80*/  VIMNMX R88, R88, R5, PT ;  /* 0x0000000558587248 */ /* 0x000fe20003fe0100 */
[----:B-1----:R-:W-:-:S04]  /*6c90*/  @P1 IMAD.HI.U32 R4, R8, R0, RZ ;  /* 0x0000000008041227 */ /* 0x002fc800078e00ff */
[----:B------:R-:W-:Y:S01]  /*6ca0*/  IMAD.MOV.U32 R0, RZ, RZ, R8 ;  /* 0x000000ffff007224 */ /* 0x000fe200078e0008 */
[----:B--2---:R-:W-:-:S05]  /*6cb0*/  @P1 SHF.R.U32.HI R0, RZ, R7, R4 ;  /* 0x00000007ff001219 */ /* 0x004fca0000011604 */
        /* <DEDUP_REMOVED lines=8> */
[----:B------:R-:W1:Y:S02]  /*6d40*/  @P0 LDC.64 R6, c[0x0][0x9e8] ;  /* 0x00027a00ff060b82 */ /* 0x000e640000000a00 */
[----:B-1----:R-:W-:-:S05]  /*6d50*/  @P0 IMAD.HI.U32 R0, R5, R6, RZ ;  /* 0x0000000605000227 */ /* 0x002fca00078e00ff */
[----:B------:R-:W-:-:S04]  /*6d60*/  @P0 SHF.R.U32.HI R5, RZ, R7, R0 ;  /* 0x00000007ff050219 */ /* 0x000fc80000011600 */
[----:B------:R-:W-:Y:S01]  /*6d70*/  LOP3.LUT R0, RZ, R5, RZ, 0x33, !PT ;  /* 0x00000005ff007212 */ /* 0x000fe200078e33ff */
[----:B------:R-:W-:Y:S06]  /*6d80*/  BRA `(.L_x_1201) ;  /* 0x0000000000107947 */ /* 0x000fec0003800000 */
.L_x_1200:
[----:B------:R-:W-:-:S13]  /*6d90*/  ISETP.NE.AND P0, PT, R3, 0x1, PT ;  /* 0x000000010300780c */ /* 0x000fda0003f05270 */
[----:B------:R-:W1:Y:S02]  /*6da0*/  @P0 LDC.64 R6, c[0x0][0x9e8] ;  /* 0x00027a00ff060b82 */ /* 0x000e640000000a00 */
[----:B-1----:R-:W-:-:S05]  /*6db0*/  @P0 IMAD.HI.U32 R2, R0, R6, RZ ;  /* 0x0000000600020227 */ /* 0x002fca00078e00ff */
[----:B------:R-:W-:-:S07]  /*6dc0*/  @P0 SHF.R.U32.HI R0, RZ, R7, R2 ;  /* 0x00000007ff000219 */ /* 0x000fce0000011602 */
.L_x_1201:
[----:B------:R-:W-:Y:S05]  /*6dd0*/  BSYNC B0 ;  /* 0x0000000000007941 */ /* 0x000fea0003800000 */
.L_x_1199:
[----:B------:R-:W-:-:S05]  /*6de0*/  IMAD R3, R0, R3, RZ ;  /* 0x0000000300037224 */ /* 0x000fca00078e02ff */
[----:B------:R-:W-:-:S07]  /*6df0*/  VIMNMX R4, R4, R3, !PT ;  /* 0x0000000304047248 */ /* 0x000fce0007fe0100 */
.L_x_1198:
[----:B------:R-:W-:Y:S01]  /*6e00*/  SHF.R.S32.HI R3, RZ, 0x1f, R4 ;  /* 0x0000001fff037819 */ /* 0x000fe20000011404 */
[----:B------:R-:W-:Y:S01]  /*6e10*/  IMAD.MOV.U32 R0, RZ, RZ, RZ ;  /* 0x000000ffff007224 */ /* 0x000fe200078e00ff */
[----:B------:R-:W-:Y:S02]  /*6e20*/  PLOP3.LUT P0, PT, PT, PT, PT, 0x80, 0x0 ;  /* 0x000000000000781c */ /* 0x000fe40003f0f070 */
[----:B------:R-:W-:Y:S02]  /*6e30*/  CS2R R134, SRZ ;  /* 0x0000000000867805 */ /* 0x000fe4000001ff00 */
[----:B------:R-:W-:Y:S02]  /*6e40*/  LEA.HI R3, R3, R4, RZ, 0x7 ;  /* 0x0000000403037211 */ /* 0x000fe400078f38ff */
[----:B------:R-:W-:Y:S02]  /*6e50*/  CS2R R26, SRZ ;  /* 0x00000000001a7805 */ /* 0x000fe4000001ff00 */
[----:B------:R-:W-:-:S02]  /*6e60*/  CS2R R20, SRZ ;  /* 0x0000000000147805 */ /* 0x000fc4000001ff00 */
[----:B------:R-:W-:Y:S02]  /*6e70*/  CS2R R128, SRZ ;  /* 0x0000000000807805 */ /* 0x000fe4000001ff00 */
[----:B------:R-:W-:Y:S02]  /*6e80*/  SHF.R.S32.HI R3, RZ, 0x7, R3 ;  /* 0x00000007ff037819 */ /* 0x000fe40000011403 */
[----:B----4-:R-:W-:Y:S02]  /*6e90*/  CS2R R12, SRZ ;  /* 0x00000000000c7805 */ /* 0x010fe4000001ff00 */
[----:B------:R-:W-:Y:S02]  /*6ea0*/  CS2R R126, SRZ ;  /* 0x00000000007e7805 */ /* 0x000fe4000001ff00 */
[----:B------:R-:W-:Y:S02]  /*6eb0*/  CS2R R28, SRZ ;  /* 0x00000000001c7805 */ /* 0x000fe4000001ff00 */
[----:B------:R-:W-:-:S02]  /*6ec0*/  VIMNMX R5, RZ, R3, !PT ;  /* 0x00000003ff057248 */ /* 0x000fc40007fe0100 */
[----:B------:R-:W-:Y:S02]  /*6ed0*/  CS2R R14, SRZ ;  /* 0x00000000000e7805 */ /* 0x000fe4000001ff00 */
[----:B------:R-:W-:Y:S01]  /*6ee0*/  CS2R R120, SRZ ;  /* 0x0000000000787805 */ /* 0x000fe2000001ff00 */
[----:B------:R-:W-:Y:S01]  /*6ef0*/  IMAD.MOV.U32 R25, RZ, RZ, RZ ;  /* 0x000000ffff197224 */ /* 0x000fe200078e00ff */
[----:B------:R-:W-:Y:S01]  /*6f00*/  ISETP.GT.AND P1, PT, R88, R5, PT ;  /* 0x000000055800720c */ /* 0x000fe20003f24270 */
[----:B------:R1:W-:Y:S01]  /*6f10*/  STL [R1+0x34], R5 ;  /* 0x0000340501007387 */ /* 0x0003e20000100800 */
[----:B------:R-:W-:Y:S02]  /*6f20*/  CS2R R10, SRZ ;  /* 0x00000000000a7805 */ /* 0x000fe4000001ff00 */
[----:B------:R-:W-:Y:S02]  /*6f30*/  CS2R R118, SRZ ;  /* 0x0000000000767805 */ /* 0x000fe4000001ff00 */
[----:B------:R-:W-:-:S02]  /*6f40*/  CS2R R30, SRZ ;  /* 0x00000000001e7805 */ /* 0x000fc4000001ff00 */
[----:B------:R-:W-:Y:S02]  /*6f50*/  CS2R R112, SRZ ;  /* 0x0000000000707805 */ /* 0x000fe4000001ff00 */
[----:B0-----:R-:W-:Y:S02]  /*6f60*/  CS2R R8, SRZ ;  /* 0x0000000000087805 */ /* 0x001fe4000001ff00 */
[----:B------:R-:W-:Y:S02]  /*6f70*/  CS2R R110, SRZ ;  /* 0x00000000006e7805 */ /* 0x000fe4000001ff00 */
[----:B------:R-:W-:Y:S02]  /*6f80*/  CS2R R32, SRZ ;  /* 0x0000000000207805 */ /* 0x000fe4000001ff00 */
[----:B------:R-:W-:Y:S02]  /*6f90*/  CS2R R104, SRZ ;  /* 0x0000000000687805 */ /* 0x000fe4000001ff00 */
[----:B------:R-:W-:-:S02]  /*6fa0*/  CS2R R6, SRZ ;  /* 0x0000000000067805 */ /* 0x000fc4000001ff00 */
[----:B------:R-:W-:Y:S01]  /*6fb0*/  CS2R R102, SRZ ;  /* 0x0000000000667805 */ /* 0x000fe2000001ff00 */
[----:B------:R-:W-:Y:S01]  /*6fc0*/  IMAD.MOV.U32 R34, RZ, RZ, RZ ;  /* 0x000000ffff227224 */ /* 0x000fe200078e00ff */
[----:B------:R-:W-:Y:S02]  /*6fd0*/  CS2R R96, SRZ ;  /* 0x0000000000607805 */ /* 0x000fe4000001ff00 */
[----:B------:R-:W-:Y:S01]  /*6fe0*/  CS2R R94, SRZ ;  /* 0x00000000005e7805 */ /* 0x000fe2000001ff00 */
[----:B------:R-:W-:Y:S01]  /*6ff0*/  IMAD.MOV.U32 R36, RZ, RZ, RZ ;  /* 0x000000ffff247224 */ /* 0x000fe200078e00ff */
[----:B------:R-:W-:Y:S02]  /*7000*/  CS2R R92, SRZ ;  /* 0x00000000005c7805 */ /* 0x000fe4000001ff00 */
[----:B------:R-:W-:Y:S01]  /*7010*/  CS2R R2, SRZ ;  /* 0x0000000000027805 */ /* 0x000fe2000001ff00 */
[----:B-1----:R-:W-:Y:S06]  /*7020*/  @!P1 BRA `(.L_x_1202) ;  /* 0x00000128003c9947 */ /* 0x002fec0003800000 */
[----:B------:R-:W0:Y:S01]  /*7030*/  S2R R5, SR_TID.X ;  /* 0x0000000000057919 */ /* 0x000e220000002100 */
[----:B------:R-:W-:Y:S01]  /*7040*/  VIADD R26, R16, 0xf000 ;  /* 0x0000f000101a7836 */ /* 0x000fe20000000000 */
[----:B------:R-:W-:Y:S04]  /*7050*/  BSSY B6, `(.L_x_1203) ;  /* 0x000001e000067945 */ /* 0x000fe80003800000 */
[----:B------:R-:W-:Y:S01]  /*7060*/  LOP3.LUT P0, RZ, R26, 0x3ff, RZ, 0xc0, !PT ;  /* 0x000003ff1aff7812 */ /* 0x000fe2000780c0ff */
[----:B0-----:R-:W-:-:S05]  /*7070*/  VIADD R35, R5, 0xffffff80 ;  /* 0xffffff8005237836 */ /* 0x001fca0000000000 */
        /* <DEDUP_REMOVED lines=27> */
.L_x_1204:
[----:B------:R-:W-:Y:S05]  /*7230*/  BSYNC B6 ;  /* 0x0000000000067941 */ /* 0x000fea0003800000 */
.L_x_1203:
[----:B------:R-:W2:Y:S01]  /*7240*/  LDL R21, [R1+0x4c] ;  /* 0x00004c0001157983 */ /* 0x000ea20000100800 */
[----:B------:R-:W-:Y:S01]  /*7250*/  ULDC.64 UR4, c[0x0][0x990] ;  /* 0x0002640000047ab9 */ /* 0x000fe20000000a00 */
[----:B------:R-:W-:Y:S02]  /*7260*/  ULDC.64 UR6, c[0x0][0x998] ;  /* 0x0002660000067ab9 */ /* 0x000fe40000000a00 */
[----:B------:R-:W3:Y:S01]  /*7270*/  LDL R20, [R1+0x48] ;  /* 0x0000480001147983 */ /* 0x000ee20000100800 */
[----:B------:R-:W-:Y:S02]  /*7280*/  ISETP.NE.U32.AND P0, PT, RZ, UR4, PT ;  /* 0x00000004ff007c0c */ /* 0x000fe4000bf05070 */
[----:B------:R-:W-:Y:S02]  /*7290*/  ISETP.NE.U32.AND P1, PT, RZ, UR6, PT ;  /* 0x00000006ff007c0c */ /* 0x000fe4000bf25070 */
[----:B------:R-:W-:Y:S02]  /*72a0*/  ISETP.NE.AND.EX P0, PT, RZ, UR5, PT, P0 ;  /* 0x00000005ff007c0c */ /* 0x000fe4000bf05300 */
[----:B------:R-:W-:-:S11]  /*72b0*/  ISETP.NE.AND.EX P1, PT, RZ, UR7, PT, P1 ;  /* 0x00000007ff007c0c */ /* 0x000fd6000bf25310 */
[----:B------:R-:W0:Y:S08]  /*72c0*/  @P0 LDC.64 R6, c[0x0][0x9a8] ;  /* 0x00026a00ff060b82 */ /* 0x000e300000000a00 */
[----:B------:R-:W1:Y:S08]  /*72d0*/  @P1 LDC.64 R8, c[0x0][0x9b8] ;  /* 0x00026e00ff081b82 */ /* 0x000e700000000a00 */
[----:B------:R-:W4:Y:S08]  /*72e0*/  @P0 LDC.64 R10, c[0x0][0x9b0] ;  /* 0x00026c00ff0a0b82 */ /* 0x000f300000000a00 */
[----:B------:R-:W4:Y:S01]  /*72f0*/  @P1 LDC.64 R12, c[0x0][0x9c0] ;  /* 0x00027000ff0c1b82 */ /* 0x000f220000000a00 */
[----:B--2---:R-:W-:-:S02]  /*7300*/  @P0 SHF.R.S32.HI R3, RZ, 0x1f, R21 ;  /* 0x0000001fff030819 */ /* 0x004fc40000011415 */
[----:B------:R-:W-:Y:S02]  /*7310*/  @P1 SHF.R.S32.HI R5, RZ, 0x1f, R21 ;  /* 0x0000001fff051819 */ /* 0x000fe40000011415 */
[----:B---3--:R-:W-:Y:S01]  /*7320*/  @P0 SHF.R.S32.HI R15, RZ, 0x1f, R20 ;  /* 0x0000001fff0f0819 */ /* 0x008fe20000011414 */
[-C--:B0-----:R-:W-:Y:S02]  /*7330*/  @P0 IMAD R0, R3, R6.reuse, RZ ;  /* 0x0000000603000224 */ /* 0x081fe400078e02ff */
[----:B------:R-:W-:-:S04]  /*7340*/  @P0 IMAD.WIDE.U32 R2, R21, R6, RZ ;  /* 0x0000000615020225 */ /* 0x000fc800078e00ff */
[----:B------:R-:W-:Y:S02]  /*7350*/  @P0 IMAD R7, R21, R7, R0 ;  /* 0x0000000715070224 */ /* 0x000fe400078e0200 */
[-C--:B-1----:R-:W-:Y:S02]  /*7360*/  @P1 IMAD R4, R5, R8.reuse, RZ ;  /* 0x0000000805041224 */ /* 0x082fe400078e02ff */
[----:B------:R-:W-:Y:S01]  /*7370*/  @P0 IMAD.IADD R3, R3, 0x1, R7 ;  /* 0x0000000103030824 */ /* 0x000fe200078e0207 */
[----:B------:R-:W-:Y:S01]  /*7380*/  @P1 SHF.R.S32.HI R7, RZ, 0x1f, R20 ;  /* 0x0000001fff071819 */ /* 0x000fe20000011414 */
[C---:B------:R-:W-:Y:S02]  /*7390*/  @P1 IMAD R9, R21.reuse, R9, R4 ;  /* 0x0000000915091224 */ /* 0x040fe400078e0204 */
[----:B------:R-:W-:-:S04]  /*73a0*/  @P1 IMAD.WIDE.U32 R4, R21, R8, RZ ;  /* 0x0000000815041225 */ /* 0x000fc800078e00ff */
[----:B----4-:R-:W-:Y:S02]  /*73b0*/  @P0 IMAD R0, R15, R10, RZ ;  /* 0x0000000a0f000224 */ /* 0x010fe400078e02ff */
        /* <DEDUP_REMOVED lines=32> */
.L_x_1208:
[----:B-1----:R1:W2:Y:S02]  /*75c0*/  SYNCS.PHASECHK.TRANS64.TRYWAIT P0, [R16+URZ+0x19c00], R3 ;  /* 0x019c0003100075a7 */ /* 0x0022a4000800017f */
[----:B--2---:R-:W-:Y:S05]  /*75d0*/  @!P0 NANOSLEEP.SYNCS 0x989680 ;  /* 0x009896800000895d */ /* 0x004fea0003900000 */
[----:B------:R-:W2:Y:S02]  /*75e0*/  @!P0 SYNCS.PHASECHK.TRANS64 P0, [R16+URZ+0x19c00], R3 ;  /* 0x019c0003100085a7 */ /* 0x000ea4000800007f */
[----:B--2---:R-:W-:Y:S05]  /*75f0*/  @!P0 BRA `(.L_x_1208) ;  /* 0xfffffffc00f08947 */ /* 0x004fea000383ffff */
.L_x_1207:
[----:B------:R-:W-:Y:S05]  /*7600*/  BSYNC B0 ;  /* 0x0000000000007941 */ /* 0x000fea0003800000 */
.L_x_1206:
[----:B------:R-:W-:Y:S05]  /*7610*/  BRA `(.L_x_1209) ;  /* 0x0000004400647947 */ /* 0x000fea0003800000 */
.L_x_1205:
[----:B------:R-:W-:Y:S01]  /*7620*/  LOP3.LUT P0, RZ, R26, 0x9f, RZ, 0xc0, !PT ;  /* 0x0000009f1aff7812 */ /* 0x000fe2000780c0ff */
[----:B------:R-:W-:Y:S01]  /*7630*/  ULDC.64 UR4, c[0x0][0x3f8] ;  /* 0x0000fe0000047ab9 */ /* 0x000fe20000000a00 */
[----:B-----5:R-:W-:Y:S01]  /*7640*/  SHF.R.S32.HI R0, RZ, 0x1f, R24 ;  /* 0x0000001fff007819 */ /* 0x020fe20000011418 */
[----:B------:R-:W-:Y:S01]  /*7650*/  ULDC.64 UR6, c[0x0][0x408] ;  /* 0x0001020000067ab9 */ /* 0x000fe20000000a00 */
[----:B------:R-:W-:Y:S01]  /*7660*/  IMAD.WIDE.U32 R26, R24, UR4, RZ ;  /* 0x00000004181a7c25 */ /* 0x000fe2000f8e00ff */
[----:B------:R-:W-:Y:S03]  /*7670*/  BSSY B6, `(.L_x_1210) ;  /* 0x0000019000067945 */ /* 0x000fe60003800000 */
[C---:B------:R-:W-:Y:S02]  /*7680*/  IMAD R3, R0.reuse, UR4, RZ ;  /* 0x0000000400037c24 */ /* 0x040fe4000f8e02ff */
[----:B------:R-:W-:-:S02]  /*7690*/  IMAD R5, R0, UR6, RZ ;  /* 0x0000000600057c24 */ /* 0x000fc4000f8e02ff */
[C---:B------:R-:W-:Y:S02]  /*76a0*/  IMAD R3, R24.reuse, UR5, R3 ;  /* 0x0000000518037c24 */ /* 0x040fe4000f8e0203 */
[C---:B------:R-:W-:Y:S02]  /*76b0*/  IMAD R5, R24.reuse, UR7, R5 ;  /* 0x0000000718057c24 */ /* 0x040fe4000f8e0205 */
[----:B------:R-:W-:-:S04]  /*76c0*/  IMAD.WIDE.U32 R24, R24, UR6, RZ ;  /* 0x0000000618187c25 */ /* 0x000fc8000f8e00ff */
        /* <DEDUP_REMOVED lines=19> */
.L_x_1211:
[----:B------:R-:W-:Y:S05]  /*7800*/  BSYNC B6 ;  /* 0x0000000000067941 */ /* 0x000fea0003800000 */
.L_x_1210:
[----:B------:R-:W2:Y:S01]  /*7810*/  LDL R21, [R1+0x10] ;  /* 0x0000100001157983 */ /* 0x000ea20000100800 */
[----:B------:R-:W-:-:S03]  /*7820*/  ULDC.U8 UR4, c[0x0][0x410] ;  /* 0x0001040000047ab9 */ /* 0x000fc60000000000 */
[----:B------:R-:W3:Y:S01]  /*7830*/  LDL R20, [R1+0x38] ;  /* 0x0000380001147983 */ /* 0x000ee20000100800 */
[----:B------:R-:W-:Y:S01]  /*7840*/  ISETP.NE.AND P0, PT, RZ, UR4, PT ;  /* 0x00000004ff007c0c */ /* 0x000fe2000bf05270 */
[----:B------:R-:W-:Y:S01]  /*7850*/  BSSY B0, `(.L_x_1212) ;  /* 0x000042d000007945 */ /* 0x000fe20003800000 */
[----:B--2---:R-:W-:Y:S02]  /*7860*/  IMAD.IADD R10, R23, 0x1, R21 ;  /* 0x00000001170a7824 */ /* 0x004fe400078e0215 */
[----:B---3--:R-:W-:-:S09]  /*7870*/  IMAD.IADD R37, R16, 0x1, R20 ;  /* 0x0000000110257824 */ /* 0x008fd200078e0214 */
[----:B------:R-:W-:Y:S05]  /*7880*/  @!P0 BRA `(.L_x_1213) ;  /* 0x0000001c00408947 */ /* 0x000fea0003800000 */
[----:B------:R-:W0:Y:S01]  /*7890*/  LDC R39, c[0x0][0x448] ;  /* 0x00011200ff277b82 */ /* 0x000e220000000800 */
[----:B------:R-:W-:Y:S01]  /*78a0*/  IMAD.MOV.U32 R5, RZ, RZ, R10 ;  /* 0x000000ffff057224 */ /* 0x000fe200078e000a */
[----:B------:R-:W-:Y:S01]  /*78b0*/  ULDC.64 UR4, c[0x0][0x3f8] ;  /* 0x0000fe0000047ab9 */ /* 0x000fe20000000a00 */
[----:B------:R-:W-:Y:S01]  /*78c0*/  IMAD.MOV.U32 R6, RZ, RZ, R26 ;  /* 0x000000ffff067224 */ /* 0x000fe200078e001a */
[----:B------:R-:W-:Y:S01]  /*78d0*/  ULDC.64 UR6, c[0x0][0x408] ;  /* 0x0001020000067ab9 */ /* 0x000fe20000000a00 */
[----:B------:R-:W-:Y:S01]  /*78e0*/  IMAD.MOV.U32 R8, RZ, RZ, R24 ;  /* 0x000000ffff087224 */ /* 0x000fe200078e0018 */
[----:B------:R-:W-:Y:S01]  /*78f0*/  ULDC.64 UR8, c[0x0][0x400] ;  /* 0x0001000000087ab9 */ /* 0x000fe20000000a00 */
[----:B------:R-:W-:Y:S01]  /*7900*/  IMAD.MOV.U32 R9, RZ, RZ, R31 ;  /* 0x000000ffff097224 */ /* 0x000fe200078e001f */
[----:B0-----:R-:W-:-:S13]  /*7910*/  ISETP.NE.AND P0, PT, R39, 0x1, PT ;  /* 0x000000012700780c */ /* 0x001fda0003f05270 */
[----:B------:R-:W0:Y:S08]  /*7920*/  @P0 LDC R3, c[0x0][0x44c] ;  /* 0x00011300ff030b82 */ /* 0x000e300000000800 */
[----:B------:R-:W1:Y:S01]  /*7930*/  @P0 LDC R7, c[0x0][0x450] ;  /* 0x00011400ff070b82 */ /* 0x000e620000000800 */
[----:B0-----:R-:W-:-:S05]  /*7940*/  @P0 IMAD.HI.U32 R0, R10, R3, RZ ;  /* 0x000000030a000227 */ /* 0x001fca00078e00ff */
[----:B-1----:R-:W-:Y:S01]  /*7950*/  @P0 SHF.R.U32.HI R5, RZ, R7, R0 ;  /* 0x00000007ff050219 */ /* 0x002fe20000011600 */
[----:B------:R-:W-:-:S03]  /*7960*/  IMAD.MOV.U32 R7, RZ, RZ, R29 ;  /* 0x000000ffff077224 */ /* 0x000fc600078e001d */
[----:B------:R-:W-:Y:S01]  /*7970*/  SHF.R.S32.HI R0, RZ, 0x1f, R5 ;  /* 0x0000001fff007819 */ /* 0x000fe20000011405 */
[----:B------:R-:W-:-:S04]  /*7980*/  IMAD.WIDE.U32 R6, R5, UR4, R6 ;  /* 0x0000000405067c25 */ /* 0x000fc8000f8e0006 */
[----:B------:R-:W-:Y:S02]  /*7990*/  IMAD R4, R0, UR4, RZ ;  /* 0x0000000400047c24 */ /* 0x000fe4000f8e02ff */
[----:B------:R-:W-:-:S04]  /*79a0*/  IMAD.WIDE.U32 R8, R5, UR6, R8 ;  /* 0x0000000605087c25 */ /* 0x000fc8000f8e0008 */
[----:B------:R-:W-:Y:S02]  /*79b0*/  IMAD R0, R0, UR6, RZ ;  /* 0x0000000600007c24 */ /* 0x000fe4000f8e02ff */
[C---:B------:R-:W-:Y:S01]  /*79c0*/  IMAD R13, R5.reuse, UR5, R4 ;  /* 0x00000005050d7c24 */ /* 0x040fe2000f8e0204 */
[----:B------:R-:W-:Y:S01]  /*79d0*/  ULDC.64 UR4, c[0x0][0x3e8] ;  /* 0x0000fa0000047ab9 */ /* 0x000fe20000000a00 */
[----:B------:R-:W-:Y:S01]  /*79e0*/  IMAD R11, R5, UR7, R0 ;  /* 0x00000007050b7c24 */ /* 0x000fe2000f8e0200 */
[----:B------:R-:W-:Y:S01]  /*79f0*/  IADD3 R3, P0, R6, UR4, RZ ;  /* 0x0000000406037c10 */ /* 0x000fe2000ff1e0ff */
[----:B------:R-:W-:Y:S01]  /*7a00*/  UMOV UR4, 0xffffffff ;  /* 0xffffffff00047882 */ /* 0x000fe20000000000 */
[----:B------:R-:W-:Y:S02]  /*7a10*/  IADD3 R5, P1, R8, UR8, RZ ;  /* 0x0000000808057c10 */ /* 0x000fe4000ff3e0ff */
[----:B------:R-:W-:Y:S02]  /*7a20*/  IADD3.X R13, R7, UR5, R13, P0, !PT ;  /* 0x00000005070d7c10 */ /* 0x000fe400087fe40d */
[----:B------:R-:W-:Y:S01]  /*7a30*/  IADD3.X R4, R9, UR9, R11, P1, !PT ;  /* 0x0000000909047c10 */ /* 0x000fe20008ffe40b */
[----:B------:R-:W-:Y:S08]  /*7a40*/  BRA.DIV UR4, `(.L_x_1214) ;  /* 0x000001b604287947 */ /* 0x000ff0000b800000 */
[----:B------:R0:W1:Y:S04]  /*7a50*/  SHFL.IDX PT, R0, R13, RZ, 0x1e1f ;  /* 0x001e1fff0d007589 */ /* 0x00006800000e0000 */
[----:B------:R-:W2:Y:S04]  /*7a60*/  SHFL.IDX PT, R3, R3, RZ, 0x1e1f ;  /* 0x001e1fff03037589 */ /* 0x000ea800000e0000 */
[----:B------:R-:W3:Y:S04]  /*7a70*/  SHFL.IDX PT, R4, R4, RZ, 0x1e1f ;  /* 0x001e1fff04047589 */ /* 0x000ee800000e0000 */
[----:B------:R0:W4:Y:S02]  /*7a80*/  SHFL.IDX PT, R14, R5, RZ, 0x1e1f ;  /* 0x001e1fff050e7589 */ /* 0x00012400000e0000 */
.L_x_1493:
[----:B------:R-:W5:Y:S01]  /*7a90*/  LDL R6, [R1+0x58] ;  /* 0x0000580001067983 */ /* 0x000f620000100800 */
[----:B------:R-:W-:Y:S01]  /*7aa0*/  IMAD R39, R156, R39, RZ ;  /* 0x000000279c277224 */ /* 0x000fe200078e02ff */
[----:B------:R-:W-:Y:S01]  /*7ab0*/  BSSY B1, `(.L_x_1215) ;  /* 0x000002f000017945 */ /* 0x000fe20003800000 */
[----:B------:R-:W-:Y:S02]  /*7ac0*/  CS2R R26, SRZ ;  /* 0x00000000001a7805 */ /* 0x000fe4000001ff00 */
[----:B------:R-:W-:Y:S02]  /*7ad0*/  CS2R R20, SRZ ;  /* 0x0000000000147805 */ /* 0x000fe4000001ff00 */
[----:B------:R-:W-:Y:S02]  /*7ae0*/  CS2R R8, SRZ ;  /* 0x0000000000087805 */ /* 0x000fe4000001ff00 */
[----:B------:R-:W-:Y:S02]  /*7af0*/  ISETP.GE.AND P0, PT, R10, R39, PT ;  /* 0x000000270a00720c */ /* 0x000fe40003f06270 */
[----:B------:R-:W-:-:S02]  /*7b00*/  CS2R R24, SRZ ;  /* 0x0000000000187805 */ /* 0x000fc4000001ff00 */
[----:B0-----:R-:W-:Y:S02]  /*7b10*/  CS2R R12, SRZ ;  /* 0x00000000000c7805 */ /* 0x001fe4000001ff00 */
[----:B------:R-:W-:Y:S02]  /*7b20*/  CS2R R10, SRZ ;  /* 0x00000000000a7805 */ /* 0x000fe4000001ff00 */
[----:B-----5:R-:W-:-:S04]  /*7b30*/  LEA.HI R5, R6, R6, RZ, 0x1 ;  /* 0x0000000606057211 */ /* 0x020fc800078f08ff */
[----:B------:R-:W-:-:S05]  /*7b40*/  LOP3.LUT R5, R5, 0xfffffffe, RZ, 0xc0, !PT ;  /* 0xfffffffe05057812 */ /* 0x000fca00078ec0ff */
[----:B------:R-:W-:-:S05]  /*7b50*/  IMAD.IADD R5, R6, 0x1, -R5 ;  /* 0x0000000106057824 */ /* 0x000fca00078e0a05 */
[----:B------:R-:W-:Y:S01]  /*7b60*/  SHF.L.U32 R5, R5, 0x1f, RZ ;  /* 0x0000001f05057819 */ /* 0x000fe200000006ff */
[----:B------:R-:W-:Y:S06]  /*7b70*/  @P0 BRA `(.L_x_1216) ;  /* 0x0000000000880947 */ /* 0x000fec0003800000 */
[----:B------:R-:W2:Y:S01]  /*7b80*/  LDL.64 R28, [R1+0x8] ;  /* 0x00000800011c7983 */ /* 0x000ea20000100a00 */
[----:B------:R-:W-:-:S03]  /*7b90*/  ULDC UR4, c[0x0][0x3f4] ;  /* 0x0000fd0000047ab9 */ /* 0x000fc60000000800 */
[----:B------:R-:W3:Y:S04]  /*7ba0*/  LDL R32, [R1+0x24] ;  /* 0x0000240001207983 */ /* 0x000ee80000100800 */
[----:B------:R-:W4:Y:S04]  /*7bb0*/  LDL R15, [R1+0x28] ;  /* 0x00002800010f7983 */ /* 0x000f280000100800 */
[----:B------:R-:W4:Y:S04]  /*7bc0*/  LDL R40, [R1+0x6c] ;  /* 0x00006c0001287983 */ /* 0x000f280000100800 */
[----:B------:R-:W4:Y:S01]  /*7bd0*/  LDL R38, [R1+0x68] ;  /* 0x0000680001267983 */ /* 0x000f220000100800 */
[----:B------:R-:W-:-:S02]  /*7be0*/  CS2R R24, SRZ ;  /* 0x0000000000187805 */ /* 0x000fc4000001ff00 */
[----:B------:R-:W-:Y:S02]  /*7bf0*/  CS2R R26, SRZ ;  /* 0x00000000001a7805 */ /* 0x000fe4000001ff00 */
[----:B------:R-:W-:Y:S02]  /*7c00*/  CS2R R12, SRZ ;  /* 0x00000000000c7805 */ /* 0x000fe4000001ff00 */
[----:B------:R-:W-:Y:S02]  /*7c10*/  CS2R R20, SRZ ;  /* 0x0000000000147805 */ /* 0x000fe4000001ff00 */
[----:B------:R-:W-:Y:S02]  /*7c20*/  CS2R R10, SRZ ;  /* 0x00000000000a7805 */ /* 0x000fe4000001ff00 */
[----:B--2---:R-:W-:Y:S02]  /*7c30*/  ISETP.GE.AND P5, PT, R28, UR4, PT ;  /* 0x000000041c007c0c */ /* 0x004fe4000bfa6270 */
[----:B---3--:R-:W-:-:S02]  /*7c40*/  ISETP.GE.AND P1, PT, R32, UR4, PT ;  /* 0x0000000420007c0c */ /* 0x008fc4000bf26270 */
[----:B----4-:R-:W-:-:S09]  /*7c50*/  ISETP.GE.AND P0, PT, R15, UR4, PT ;  /* 0x000000040f007c0c */ /* 0x010fd2000bf06270 */
[----:B------:R-:W-:Y:S02]  /*7c60*/  @!P5 SHF.R.S32.HI R9, RZ, 0x1f, R28 ;  /* 0x0000001fff09d819 */ /* 0x000fe4000001141c */
[CC--:B------:R-:W-:Y:S02]  /*7c70*/  @!P5 IADD3 R6, P2, R28.reuse, R3.reuse, RZ ;  /* 0x000000031c06d210 */ /* 0x0c0fe40007f5e0ff */
[-C--:B------:R-:W-:Y:S02]  /*7c80*/  @!P5 IADD3 R28, P3, R28, R14.reuse, RZ ;  /* 0x0000000e1c1cd210 */ /* 0x080fe40007f7e0ff */
[-C--:B------:R-:W-:Y:S01]  /*7c90*/  @!P1 IADD3 R30, P4, R32, R3.reuse, RZ ;  /* 0x00000003201e9210 */ /* 0x080fe20007f9e0ff */
[--C-:B-1----:R-:W-:Y:S01]  /*7ca0*/  @!P5 IMAD.X R7, R0, 0x1, R9.reuse, P2 ;  /* 0x000000010007d824 */ /* 0x102fe200010e0609 */
[-C--:B------:R-:W-:Y:S01]  /*7cb0*/  @!P1 IADD3 R32, P2, R32, R14.reuse, RZ ;  /* 0x0000000e20209210 */ /* 0x080fe20007f5e0ff */
[----:B------:R-:W-:Y:S01]  /*7cc0*/  @!P5 IMAD.X R29, R4, 0x1, R9, P3 ;  /* 0x00000001041dd824 */ /* 0x000fe200018e0609 */
[C---:B------:R-:W-:Y:S01]  /*7cd0*/  @!P0 IADD3 R34, P3, R15.reuse, R3, RZ ;  /* 0x000000030f228210 */ /* 0x040fe20007f7e0ff */
[----:B------:R-:W-:Y:S01]  /*7ce0*/  @!P1 IMAD.X R31, R0, 0x1, R40, P4 ;  /* 0x00000001001f9824 */ /* 0x000fe200020e0628 */
[----:B------:R-:W-:-:S02]  /*7cf0*/  @!P0 IADD3 R14, P4, R15, R14, RZ ;  /* 0x0000000e0f0e8210 */ /* 0x000fc40007f9e0ff */
[----:B------:R-:W-:Y:S01]  /*7d00*/  CS2R R8, SRZ ;  /* 0x0000000000087805 */ /* 0x000fe2000001ff00 */
[----:B------:R-:W-:Y:S01]  /*7d10*/  @!P1 IMAD.X R33, R4, 0x1, R40, P2 ;  /* 0x0000000104219824 */ /* 0x000fe200010e0628 */
[----:B------:R0:W5:Y:S01]  /*7d20*/  @!P5 LD.E.64 R24, desc[UR42][R6.64] ;  /* 0x0000002a0618d980 */ /* 0x000162000c101b00 */
[--C-:B------:R-:W-:Y:S02]  /*7d30*/  @!P0 IMAD.X R35, R0, 0x1, R38.reuse, P3 ;  /* 0x0000000100238824 */ /* 0x100fe400018e0626 */
[----:B------:R-:W-:Y:S01]  /*7d40*/  @!P0 IMAD.X R15, R4, 0x1, R38, P4 ;  /* 0x00000001040f8824 */ /* 0x000fe200020e0626 */
[----:B------:R0:W5:Y:S04]  /*7d50*/  @!P5 LD.E.64 R26, desc[UR42][R28.64] ;  /* 0x0000002a1c1ad980 */ /* 0x000168000c101b00 */
[----:B------:R0:W5:Y:S04]  /*7d60*/  @!P1 LD.E.64 R12, desc[UR42][R30.64] ;  /* 0x0000002a1e0c9980 */ /* 0x000168000c101b00 */
[----:B------:R0:W5:Y:S04]  /*7d70*/  @!P1 LD.E.64 R20, desc[UR42][R32.64] ;  /* 0x0000002a20149980 */ /* 0x000168000c101b00 */
[----:B------:R0:W5:Y:S04]  /*7d80*/  @!P0 LD.E.64 R10, desc[UR42][R34.64] ;  /* 0x0000002a220a8980 */ /* 0x000168000c101b00 */
[----:B------:R0:W5:Y:S02]  /*7d90*/  @!P0 LD.E.64 R8, desc[UR42][R14.64] ;  /* 0x0000002a0e088980 */ /* 0x000164000c101b00 */
.L_x_1216:
[----:B------:R-:W-:Y:S05]  /*7da0*/  BSYNC B1 ;  /* 0x0000000000017941 */ /* 0x000fea0003800000 */
.L_x_1215:
[----:B-1----:R-:W2:Y:S01]  /*7db0*/  LDL.LU R0, [R1+0x44] ;  /* 0x0000440001007983 */ /* 0x002ea20000300800 */
[----:B------:R-:W1:Y:S01]  /*7dc0*/  SYNCS.PHASECHK.TRANS64.TRYWAIT P0, [R16+URZ+0x19c00], R5 ;  /* 0x019c0005100075a7 */ /* 0x000e62000800017f */
[----:B------:R-:W-:Y:S01]  /*7dd0*/  BSSY B1, `(.L_x_1217) ;  /* 0x0000005000017945 */ /* 0x000fe20003800000 */
[----:B--2---:R-:W-:-:S05]  /*7de0*/  IMAD R0, R0, -0xc0, R39 ;  /* 0xffffff4000007824 */ /* 0x004fca00078e0227 */
[----:B------:R-:W-:-:S04]  /*7df0*/  VIMNMX R0, R0, 0xc0, PT ;  /* 0x000000c000007848 */ /* 0x000fc80003fe0100 */
[----:B------:R-:W-:Y:S01]  /*7e00*/  ISETP.GE.AND P1, PT, R23, R0, PT ;  /* 0x000000001700720c */ /* 0x000fe20003f26270 */
[----:B-1----:R-:W-:-:S12]  /*7e10*/  @!P0 BRA `(.L_x_1218) ;  /* 0x000001b000a08947 */ /* 0x002fd80003800000 */
.L_x_1494:
[----:B------:R-:W-:Y:S05]  /*7e20*/  BSYNC B1 ;  /* 0x0000000000017941 */ /* 0x000fea0003800000 */
.L_x_1217:
[----:B------:R-:W-:Y:S05]  /*7e30*/  @P1 BRA `(.L_x_1219) ;  /* 0x0000003c00381947 */ /* 0x000fea0003800000 */
[----:B0-----:R-:W2:Y:S01]  /*7e40*/  LDL.64 R6, [R1+0x8] ;  /* 0x0000080001067983 */ /* 0x001ea20000100a00 */
[----:B------:R-:W2:Y:S03]  /*7e50*/  LDC R0, c[0x0][0x3f4] ;  /* 0x0000fd00ff007b82 */ /* 0x000ea60000000800 */
[----:B---3--:R-:W3:Y:S04]  /*7e60*/  LDL R4, [R1+0x24] ;  /* 0x0000240001047983 */ /* 0x008ee80000100800 */
[----:B------:R-:W4:Y:S01]  /*7e70*/  LDL R3, [R1+0x28] ;  /* 0x0000280001037983 */ /* 0x000f220000100800 */
[----:B------:R-:W-:Y:S01]  /*7e80*/  BSSY B1, `(.L_x_1220) ;  /* 0x000007b000017945 */ /* 0x000fe20003800000 */
[----:B--2---:R-:W-:-:S02]  /*7e90*/  ISETP.GE.AND P0, PT, R6, R0, PT ;  /* 0x000000000600720c */ /* 0x004fc40003f06270 */
[-C--:B---3--:R-:W-:Y:S02]  /*7ea0*/  ISETP.GE.AND P1, PT, R4, R0.reuse, PT ;  /* 0x000000000400720c */ /* 0x088fe40003f26270 */
[----:B----4-:R-:W-:-:S09]  /*7eb0*/  ISETP.GE.AND P2, PT, R3, R0, PT ;  /* 0x000000000300720c */ /* 0x010fd20003f46270 */
[----:B------:R-:W-:Y:S05]  /*7ec0*/  @P0 BRA `(.L_x_1221) ;  /* 0x0000000400d80947 */ /* 0x000fea0003800000 */
[----:B-1----:R-:W0:Y:S01]  /*7ed0*/  LDS.128 R4, [R37+0xf000] ;  /* 0x00f0000025047984 */ /* 0x002e220000000c00 */
[----:B-----5:R-:W-:Y:S02]  /*7ee0*/  SHF.R.U32.HI R15, RZ, 0x8, R25 ;  /* 0x00000008ff0f7819 */ /* 0x020fe40000011619 */
[----:B------:R-:W-:Y:S02]  /*7ef0*/  LOP3.LUT R14, R25, 0xff, RZ, 0xc0, !PT ;  /* 0x000000ff190e7812 */ /* 0x000fe400078ec0ff */
[----:B------:R-:W-:Y:S02]  /*7f00*/  LOP3.LUT R15, R15, 0xff, RZ, 0xc0, !PT ;  /* 0x000000ff0f0f7812 */ /* 0x000fe400078ec0ff */
[----:B------:R-:W-:Y:S02]  /*7f10*/  SHF.R.U32.HI R31, RZ, 0x8, R27 ;  /* 0x00000008ff1f7819 */ /* 0x000fe4000001161b */
[----:B------:R-:W-:Y:S02]  /*7f20*/  SHF.R.U32.HI R3, RZ, 0x8, R24 ;  /* 0x00000008ff037819 */ /* 0x000fe40000011618 */
[----:B------:R-:W-:-:S02]  /*7f30*/  PRMT R14, R15, 0x7604, R14 ;  /* 0x000076040f0e7816 */ /* 0x000fc4000000000e */
[----:B------:R-:W-:Y:S02]  /*7f40*/  LOP3.LUT R28, R27, 0xff, RZ, 0xc0, !PT ;  /* 0x000000ff1b1c7812 */ /* 0x000fe400078ec0ff */
[----:B------:R-:W-:Y:S02]  /*7f50*/  LOP3.LUT R31, R31, 0xff, RZ, 0xc0, !PT ;  /* 0x000000ff1f1f7812 */ /* 0x000fe400078ec0ff */
[----:B------:R-:W-:Y:S02]  /*7f60*/  SHF.R.U32.HI R30, RZ, 0x10, R27 ;  /* 0x00000010ff1e7819 */ /* 0x000fe4000001161b */
[----:B------:R-:W-:Y:S02]  /*7f70*/  LOP3.LUT R0, R24, 0xff, RZ, 0xc0, !PT ;  /* 0x000000ff18007812 */ /* 0x000fe400078ec0ff */
[----:B------:R-:W-:Y:S02]  /*7f80*/  LOP3.LUT R3, R3, 0xff, RZ, 0xc0, !PT ;  /* 0x000000ff03037812 */ /* 0x000fe400078ec0ff */
[----:B------:R-:W-:-:S02]  /*7f90*/  SHF.R.U32.HI R32, RZ, 0x10, R25 ;  /* 0x00000010ff207819 */ /* 0x000fc40000011619 */
[----:B------:R-:W-:Y:S02]  /*7fa0*/  SHF.R.U32.HI R15, RZ, 0x8, R26 ;  /* 0x00000008ff0f7819 */ /* 0x000fe4000001161a */
[----:B------:R-:W-:Y:S01]  /*7fb0*/  PRMT R28, R31, 0x7604, R28 ;  /* 0x000076041f1c7816 */ /* 0x000fe2000000001c */
[----:B------:R-:W-:Y:S01]  /*7fc0*/  IMAD.U32 R31, R30, 0x10000, RZ ;  /* 0x000100001e1f7824 */ /* 0x000fe200078e00ff */
[----:B------:R-:W-:Y:S02]  /*7fd0*/  PRMT R3, R3, 0x7604, R0 ;  /* 0x0000760403037816 */ /* 0x000fe40000000000 */
[----:B------:R-:W-:Y:S01]  /*7fe0*/  LOP3.LUT R29, R15, 0xff, RZ, 0xc0, !PT ;  /* 0x000000ff0f1d7812 */ /* 0x000fe200078ec0ff */
[----:B------:R-:W-:Y:S01]  /*7ff0*/  IMAD.U32 R15, R32, 0x10000, RZ ;  /* 0x00010000200f7824 */ /* 0x000fe200078e00ff */
[----:B------:R-:W-:Y:S02]  /*8000*/  LOP3.LUT R0, R26, 0xff, RZ, 0xc0, !PT ;  /* 0x000000ff1a007812 */ /* 0x000fe400078ec0ff */
[----:B------:R-:W-:-:S02]  /*8010*/  LOP3.LUT R31, R28, 0xff0000, R31, 0xf8, !PT ;  /* 0x00ff00001c1f7812 */ /* 0x000fc400078ef81f */
[----:B------:R-:W-:Y:S02]  /*8020*/  PRMT R29, R29, 0x7604, R0 ;  /* 0x000076041d1d7816 */ /* 0x000fe40000000000 */
[----:B------:R-:W-:Y:S02]  /*8030*/  LOP3.LUT R15, R14, 0xff0000, R15, 0xf8, !PT ;  /* 0x00ff00000e0f7812 */ /* 0x000fe400078ef80f */
[--C-:B------:R-:W-:Y:S02]  /*8040*/  LOP3.LUT R29, R29, 0xff0000, R26.reuse, 0xf8, !PT ;  /* 0x00ff00001d1d7812 */ /* 0x100fe400078ef81a */
[----:B------:R-:W-:Y:S02]  /*8050*/  LOP3.LUT R31, R31, 0xff000000, R27, 0xf8, !PT ;  /* 0xff0000001f1f7812 */ /* 0x000fe400078ef81b */
[----:B------:R-:W-:Y:S02]  /*8060*/  LOP3.LUT R27, R15, 0xff000000, R25, 0xf8, !PT ;  /* 0xff0000000f1b7812 */ /* 0x000fe400078ef819 */
[----:B------:R-:W-:-:S02]  /*8070*/  LOP3.LUT R30, R29, 0xff000000, R26, 0xf8, !PT ;  /* 0xff0000001d1e7812 */ /* 0x000fc400078ef81a */
[--C-:B------:R-:W-:Y:S02]  /*8080*/  LOP3.LUT R3, R3, 0xff0000, R24.reuse, 0xf8, !PT ;  /* 0x00ff000003037812 */ /* 0x100fe400078ef818 */
[-C--:B0-----:R-:W-:Y:S02]  /*8090*/  F2FP.F16.E4M3.UNPACK_B R0, R6.reuse.H1 ;  /* 0x00000006ff00723e */ /* 0x081fe400030006ff */
[----:B------:R-:W-:Y:S02]  /*80a0*/  F2FP.F16.E4M3.UNPACK_B R32, R31 ;  /* 0x0000001fff20723e */ /* 0x000fe400020006ff */
[----:B------:R-:W-:Y:S01]  /*80b0*/  F2FP.F16.E4M3.UNPACK_B R26, R27 ;  /* 0x0000001bff1a723e */ /* 0x000fe200020006ff */
[----:B------:R-:W-:Y:S01]  /*80c0*/  HADD2.F32 R15, -RZ, R0.H1_H1 ;  /* 0x30000000ff0f7230 */ /* 0x000fe20000004100 */
        /* <DEDUP_REMOVED lines=8> */
[----:B------:R-:W-:Y:S01]  /*8150*/  F2FP.F16.E4M3.UNPACK_B R6, R5 ;  /* 0x00000005ff06723e */ /* 0x000fe200020006ff */
        /* <DEDUP_REMOVED lines=16> */
[----:B------:R-:W-:Y:S01]  /*8260*/  FFMA.FTZ R34, R3, R32, R29 ;  /* 0x0000002003227223 */ /* 0x000fe2000001001d */
[----:B------:R-:W-:Y:S01]  /*8270*/  HADD2.F32 R14, -RZ, R27.H0_H0 ;  /* 0x2000001bff0e7230 */ /* 0x000fe20000004100 */
[----:B------:R-:W-:Y:S01]  /*8280*/  F2FP.F16.E4M3.UNPACK_B R4, R4.H1 ;  /* 0x00000004ff04723e */ /* 0x000fe200030006ff */
        /* <DEDUP_REMOVED lines=11> */
[-C--:B------:R-:W-:Y:S01]  /*8340*/  FMUL.FTZ R24, R3, R14.reuse ;  /* 0x0000000e03187220 */ /* 0x080fe20000410000 */
[----:B------:R-:W-:Y:S02]  /*8350*/  HADD2.F32 R5, -RZ, R4.H1_H1 ;  /* 0x30000004ff057230 */ /* 0x000fe40000004100 */
        /* <DEDUP_REMOVED lines=8> */
[C---:B------:R-:W-:Y:S01]  /*83e0*/  FMUL.FTZ R25, R5.reuse, R26 ;  /* 0x0000001a05197220 */ /* 0x040fe20000410000 */
[----:B------:R-:W-:Y:S02]  /*83f0*/  HADD2.F32 R3, -RZ, R0.H1_H1 ;  /* 0x30000000ff037230 */ /* 0x000fe40000004100 */
[----:B------:R-:W-:Y:S02]  /*8400*/  HADD2.F32 R14, -RZ, R14.H0_H0 ;  /* 0x2000000eff0e7230 */ /* 0x000fe40000004100 */
[-C--:B------:R-:W-:Y:S01]  /*8410*/  FMUL.FTZ R29, R5, R15.reuse ;  /* 0x0000000f051d7220 */ /* 0x080fe20000410000 */
[----:B------:R-:W-:Y:S02]  /*8420*/  HADD2.F32 R4, -RZ, R4.H0_H0 ;  /* 0x20000004ff047230 */ /* 0x000fe40000004100 */
[C---:B------:R-:W-:Y:S01]  /*8430*/  FMUL.FTZ R5, R3.reuse, R24 ;  /* 0x0000001803057220 */ /* 0x040fe20000410000 */
[----:B------:R-:W-:Y:S02]  /*8440*/  HADD2.F32 R0, -RZ, R0.H0_H0 ;  /* 0x20000000ff007230 */ /* 0x000fe40000004100 */
[----:B------:R-:W-:Y:S01]  /*8450*/  FMUL.FTZ R3, R3, R14 ;  /* 0x0000000e03037220 */ /* 0x000fe20000410000 */
[C---:B------:R-:W-:Y:S01]  /*8460*/  FFMA.FTZ R27, R4.reuse, R15, -R25 ;  /* 0x0000000f041b7223 */ /* 0x040fe20000010819 */
[----:B------:R-:W-:Y:S01]  /*8470*/  FFMA.FTZ R26, R4, R26, R29 ;  /* 0x0000001a041a7223 */ /* 0x000fe2000001001d */
[C---:B------:R-:W-:Y:S01]  /*8480*/  FFMA.FTZ R25, R0.reuse, R14, -R5 ;  /* 0x0000000e00197223 */ /* 0x040fe20000010805 */
[----:B------:R-:W-:Y:S01]  /*8490*/  FFMA.FTZ R24, R0, R24, R3 ;  /* 0x0000001800187223 */ /* 0x000fe20000010003 */
[----:B------:R-:W-:-:S02]  /*84a0*/  HADD2.F32 R4, -RZ, R28.H1_H1 ;  /* 0x3000001cff047230 */ /* 0x000fc40000004100 */
[--C-:B------:R-:W-:Y:S02]  /*84b0*/  HADD2.F32 R3, -RZ, R7.reuse.H1_H1 ;  /* 0x30000007ff037230 */ /* 0x100fe40000004100 */
        /* <DEDUP_REMOVED lines=23> */
.L_x_1221:
[----:B------:R-:W-:Y:S05]  /*8630*/  BSYNC B1 ;  /* 0x0000000000017941 */ /* 0x000fea0003800000 */
.L_x_1220:
[----:B------:R-:W-:Y:S04]  /*8640*/  BSSY B1, `(.L_x_1222) ;  /* 0x000007c000017945 */ /* 0x000fe80003800000 */
[----:B------:R-:W-:Y:S05]  /*8650*/  @P1 BRA `(.L_x_1223) ;  /* 0x0000000400e81947 */ /* 0x000fea0003800000 */
[----:B01----:R-:W0:Y:S01]  /*8660*/  LDS.128 R4, [R37+0x10800] ;  /* 0x0108000025047984 */ /* 0x003e220000000c00 */
[----:B-----5:R-:W-:Y:S02]  /*8670*/  SHF.R.U32.HI R26, RZ, 0x8, R21 ;  /* 0x00000008ff1a7819 */ /* 0x020fe40000011615 */
[----:B------:R-:W-:Y:S02]  /*8680*/  SHF.R.U32.HI R14, RZ, 0x8, R13 ;  /* 0x00000008ff0e7819 */ /* 0x000fe4000001160d */
[----:B------:R-:W-:Y:S02]  /*8690*/  SHF.R.U32.HI R24, RZ, 0x8, R20 ;  /* 0x00000008ff187819 */ /* 0x000fe40000011614 */
        /* <DEDUP_REMOVED lines=27> */
[----:B------:R-:W-:Y:S02]  /*8850*/  LOP3.LUT R26, R25, 0xff000000, R20, 0xf8, !PT ;  /* 0xff000000191a7812 */ /* 0x000fe400078ef814 */
        /* <DEDUP_REMOVED lines=90> */
.L_x_1223:
[----:B------:R-:W-:Y:S05]  /*8e00*/  BSYNC B1 ;  /* 0x0000000000017941 */ /* 0x000fea0003800000 */
.L_x_1222:
[----:B------:R-:W-:Y:S05]  /*8e10*/  @P2 BRA `(.L_x_1219) ;  /* 0x0000002c00402947 */ /* 0x000fea0003800000 */
[----:B012---:R-:W0:Y:S01]  /*8e20*/  LDS.128 R4, [R37+0x12000] ;  /* 0x0120000025047984 */ /* 0x007e220000000c00 */
[----:B-----5:R-:W-:Y:S02]  /*8e30*/  SHF.R.U32.HI R13, RZ, 0x8, R11 ;  /* 0x00000008ff0d7819 */ /* 0x020fe4000001160b */
[----:B------:R-:W-:Y:S02]  /*8e40*/  LOP3.LUT R12, R11, 0xff, RZ, 0xc0, !PT ;  /* 0x000000ff0b0c7812 */ /* 0x000fe400078ec0ff */
[----:B------:R-:W-:Y:S02]  /*8e50*/  LOP3.LUT R13, R13, 0xff, RZ, 0xc0, !PT ;  /* 0x000000ff0d0d7812 */ /* 0x000fe400078ec0ff */
[----:B------:R-:W-:Y:S02]  /*8e60*/  SHF.R.U32.HI R21, RZ, 0x8, R9 ;  /* 0x00000008ff157819 */ /* 0x000fe40000011609 */
[----:B------:R-:W-:Y:S02]  /*8e70*/  PRMT R12, R13, 0x7604, R12 ;  /* 0x000076040d0c7816 */ /* 0x000fe4000000000c */
[----:B------:R-:W-:-:S02]  /*8e80*/  SHF.R.U32.HI R24, RZ, 0x10, R11 ;  /* 0x00000010ff187819 */ /* 0x000fc4000001160b */
[----:B------:R-:W-:Y:S02]  /*8e90*/  SHF.R.U32.HI R13, RZ, 0x8, R8 ;  /* 0x00000008ff0d7819 */ /* 0x000fe40000011608 */
[----:B------:R-:W-:Y:S02]  /*8ea0*/  LOP3.LUT R14, R9, 0xff, RZ, 0xc0, !PT ;  /* 0x000000ff090e7812 */ /* 0x000fe400078ec0ff */
[----:B------:R-:W-:Y:S02]  /*8eb0*/  LOP3.LUT R21, R21, 0xff, RZ, 0xc0, !PT ;  /* 0x000000ff15157812 */ /* 0x000fe400078ec0ff */
[----:B------:R-:W-:Y:S02]  /*8ec0*/  SHF.R.U32.HI R20, RZ, 0x10, R9 ;  /* 0x00000010ff147819 */ /* 0x000fe40000011609 */
[----:B------:R-:W-:Y:S02]  /*8ed0*/  SHF.R.U32.HI R3, RZ, 0x8, R10 ;  /* 0x00000008ff037819 */ /* 0x000fe4000001160a */
[----:B------:R-:W-:Y:S01]  /*8ee0*/  LOP3.LUT R15, R13, 0xff, RZ, 0xc0, !PT ;  /* 0x000000ff0d0f7812 */ /* 0x000fe200078ec0ff */
[----:B------:R-:W-:Y:S01]  /*8ef0*/  IMAD.U32 R13, R24, 0x10000, RZ ;  /* 0x00010000180d7824 */ /* 0x000fe200078e00ff */
[----:B------:R-:W-:Y:S01]  /*8f00*/  PRMT R14, R21, 0x7604, R14 ;  /* 0x00007604150e7816 */ /* 0x000fe2000000000e */
[----:B------:R-:W-:Y:S01]  /*8f10*/  IMAD.U32 R21, R20, 0x10000, RZ ;  /* 0x0001000014157824 */ /* 0x000fe200078e00ff */
[----:B------:R-:W-:-:S02]  /*8f20*/  LOP3.LUT R0, R10, 0xff, RZ, 0xc0, !PT ;  /* 0x000000ff0a007812 */ /* 0x000fc400078ec0ff */
[----:B------:R-:W-:Y:S02]  /*8f30*/  LOP3.LUT R3, R3, 0xff, RZ, 0xc0, !PT ;  /* 0x000000ff03037812 */ /* 0x000fe400078ec0ff */
[----:B------:R-:W-:Y:S02]  /*8f40*/  LOP3.LUT R13, R12, 0xff0000, R13, 0xf8, !PT ;  /* 0x00ff00000c0d7812 */ /* 0x000fe400078ef80d */
[----:B------:R-:W-:Y:S02]  /*8f50*/  PRMT R3, R3, 0x7604, R0 ;  /* 0x0000760403037816 */ /* 0x000fe40000000000 */
[----:B------:R-:W-:Y:S02]  /*8f60*/  LOP3.LUT R0, R8, 0xff, RZ, 0xc0, !PT ;  /* 0x000000ff08007812 */ /* 0x000fe400078ec0ff */
[----:B------:R-:W-:Y:S02]  /*8f70*/  LOP3.LUT R21, R14, 0xff0000, R21, 0xf8, !PT ;  /* 0x00ff00000e157812 */ /* 0x000fe400078ef815 */
[----:B------:R-:W-:-:S02]  /*8f80*/  PRMT R15, R15, 0x7604, R0 ;  /* 0x000076040f0f7816 */ /* 0x000fc40000000000 */
[----:B------:R-:W-:Y:S02]  /*8f90*/  LOP3.LUT R21, R21, 0xff000000, R9, 0xf8, !PT ;  /* 0xff00000015157812 */ /* 0x000fe400078ef809 */
[----:B------:R-:W-:Y:S02]  /*8fa0*/  LOP3.LUT R13, R13, 0xff000000, R11, 0xf8, !PT ;  /* 0xff0000000d0d7812 */ /* 0x000fe400078ef80b */
[----:B------:R-:W-:Y:S02]  /*8fb0*/  LOP3.LUT R3, R3, 0xff0000, R10, 0xf8, !PT ;  /* 0x00ff000003037812 */ /* 0x000fe400078ef80a */
[----:B0-----:R-:W-:Y:S02]  /*8fc0*/  F2FP.F16.E4M3.UNPACK_B R0, R6.H1 ;  /* 0x00000006ff00723e */ /* 0x001fe400030006ff */
[----:B------:R-:W-:Y:S02]  /*8fd0*/  LOP3.LUT R15, R15, 0xff0000, R8, 0xf8, !PT ;  /* 0x00ff00000f0f7812 */ /* 0x000fe400078ef808 */
[----:B------:R-:W-:Y:S01]  /*8fe0*/  F2FP.F16.E4M3.UNPACK_B R24, R21 ;  /* 0x00000015ff18723e */ /* 0x000fe200020006ff */
[----:B------:R-:W-:Y:S01]  /*8ff0*/  HADD2.F32 R9, -RZ, R0.H1_H1 ;  /* 0x30000000ff097230 */ /* 0x000fe20000004100 */
[----:B------:R-:W-:-:S02]  /*9000*/  F2FP.F16.E4M3.UNPACK_B R14, R13 ;  /* 0x0000000dff0e723e */ /* 0x000fc400020006ff */
[----:B------:R-:W-:Y:S01]  /*9010*/  LOP3.LUT R12, R3, 0xff000000, R10, 0xf8, !PT ;  /* 0xff000000030c7812 */ /* 0x000fe200078ef80a */
[----:B------:R-:W-:Y:S01]  /*9020*/  HADD2.F32 R25, -RZ, R24.H1_H1 ;  /* 0x30000018ff197230 */ /* 0x000fe20000004100 */
[----:B------:R-:W-:Y:S01]  /*9030*/  LOP3.LUT R20, R15, 0xff000000, R8, 0xf8, !PT ;  /* 0xff0000000f147812 */ /* 0x000fe200078ef808 */
[----:B------:R-:W-:Y:S01]  /*9040*/  HADD2.F32 R15, -RZ, R14.H1_H1 ;  /* 0x3000000eff0f7230 */ /* 0x000fe20000004100 */
[----:B------:R-:W-:Y:S01]  /*9050*/  F2FP.F16.E4M3.UNPACK_B R3, R6 ;  /* 0x00000006ff03723e */ /* 0x000fe200020006ff */
[----:B------:R-:W-:Y:S01]  /*9060*/  HADD2.F32 R8, -RZ, R0.H0_H0 ;  /* 0x20000000ff087230 */ /* 0x000fe20000004100 */
[----:B------:R-:W-:Y:S01]  /*9070*/  F2FP.F16.E4M3.UNPACK_B R10, R7 ;  /* 0x00000007ff0a723e */ /* 0x000fe200020006ff */
[C---:B------:R-:W-:Y:S01]  /*9080*/  FMUL.FTZ R27, R9.reuse, R25 ;  /* 0x00000019091b7220 */ /* 0x040fe20000410000 */
[----:B------:R-:W-:Y:S01]  /*9090*/  F2FP.F16.E4M3.UNPACK_B R11, R7.H1 ;  /* 0x00000007ff0b723e */ /* 0x000fe200030006ff */
[----:B------:R-:W-:Y:S01]  /*90a0*/  FMUL.FTZ R26, R9, R15 ;  /* 0x0000000f091a7220 */ /* 0x000fe20000410000 */
[-C--:B------:R-:W-:Y:S01]  /*90b0*/  F2FP.F16.E4M3.UNPACK_B R6, R5.reuse ;  /* 0x00000005ff06723e */ /* 0x080fe200020006ff */
[----:B------:R-:W-:Y:S01]  /*90c0*/  HADD2.F32 R24, -RZ, R24.H0_H0 ;  /* 0x20000018ff187230 */ /* 0x000fe20000004100 */
[----:B------:R-:W-:Y:S01]  /*90d0*/  F2FP.F16.E4M3.UNPACK_B R7, R5.H1 ;  /* 0x00000005ff07723e */ /* 0x000fe200030006ff */
[----:B------:R-:W-:Y:S01]  /*90e0*/  HADD2.F32 R5, -RZ, R3.H1_H1 ;  /* 0x30000003ff057230 */ /* 0x000fe20000004100 */
[----:B------:R-:W-:Y:S01]  /*90f0*/  F2FP.F16.E4M3.UNPACK_B R21, R21.H1 ;  /* 0x00000015ff15723e */ /* 0x000fe200030006ff */
[----:B------:R-:W-:-:S02]  /*9100*/  HADD2.F32 R14, -RZ, R14.H0_H0 ;  /* 0x2000000eff0e7230 */ /* 0x000fc40000004100 */
[C---:B------:R-:W-:Y:S01]  /*9110*/  FFMA.FTZ R27, R8.reuse, R15, -R27 ;  /* 0x0000000f081b7223 */ /* 0x040fe2000001081b */
[----:B------:R-:W-:Y:S01]  /*9120*/  FFMA.FTZ R26, R8, R25, R26 ;  /* 0x00000019081a7223 */ /* 0x000fe2000001001a */
[----:B------:R-:W-:Y:S01]  /*9130*/  HADD2.F32 R3, -RZ, R3.H0_H0 ;  /* 0x20000003ff037230 */ /* 0x000fe20000004100 */
[----:B------:R-:W-:Y:S01]  /*9140*/  F2FP.F16.E4M3.UNPACK_B R13, R13.H1 ;  /* 0x0000000dff0d723e */ /* 0x000fe200030006ff */
[C---:B------:R-:W-:Y:S01]  /*9150*/  FMUL.FTZ R8, R5.reuse, R24 ;  /* 0x0000001805087220 */ /* 0x040fe20000410000 */
[----:B------:R-:W-:Y:S01]  /*9160*/  FMUL.FTZ R15, R5, R14 ;  /* 0x0000000e050f7220 */ /* 0x000fe20000410000 */
[--C-:B------:R-:W-:Y:S01]  /*9170*/  HADD2.F32 R5, -RZ, R10.reuse.H1_H1 ;  /* 0x3000000aff057230 */ /* 0x100fe20000004100 */
[----:B------:R-:W-:Y:S01]  /*9180*/  F2FP.F16.E4M3.UNPACK_B R0, R4 ;  /* 0x00000004ff00723e */ /* 0x000fe200020006ff */
[----:B------:R-:W-:Y:S02]  /*9190*/  HADD2.F32 R9, -RZ, R21.H0_H0 ;  /* 0x20000015ff097230 */ /* 0x000fe40000004100 */
[C---:B------:R-:W-:Y:S01]  /*91a0*/  FFMA.FTZ R25, R3.reuse, R14, -R8 ;  /* 0x0000000e03197223 */ /* 0x040fe20000010808 */
[----:B------:R-:W-:Y:S01]  /*91b0*/  FFMA.FTZ R24, R3, R24, R15 ;  /* 0x0000001803187223 */ /* 0x000fe2000001000f */
[----:B------:R-:W-:Y:S01]  /*91c0*/  HADD2.F32 R8, -RZ, R13.H0_H0 ;  /* 0x2000000dff087230 */ /* 0x000fe20000004100 */
[----:B------:R-:W-:Y:S01]  /*91d0*/  F2FP.F16.E4M3.UNPACK_B R4, R4.H1 ;  /* 0x00000004ff04723e */ /* 0x000fe200030006ff */
        /* <DEDUP_REMOVED lines=57> */
[----:B------:R0:W-:Y:S01]  /*9570*/  STS.128 [R37+0x12000], R4 ;  /* 0x0120000425007388 */ /* 0x0001e20000000c00 */
[----:B------:R-:W-:Y:S05]  /*9580*/  BRA `(.L_x_1219) ;  /* 0x0000002400647947 */ /* 0x000fea0003800000 */
.L_x_1213:
[----:B------:R-:W0:Y:S01]  /*9590*/  LDC R25, c[0x0][0x448] ;  /* 0x00011200ff197b82 */ /* 0x000e220000000800 */
[----:B------:R-:W-:Y:S01]  /*95a0*/  IMAD.MOV.U32 R9, RZ, RZ, R10 ;  /* 0x000000ffff097224 */ /* 0x000fe200078e000a */
[----:B------:R-:W-:Y:S01]  /*95b0*/  ULDC.64 UR4, c[0x0][0x3f8] ;  /* 0x0000fe0000047ab9 */ /* 0x000fe20000000a00 */
[----:B------:R-:W-:Y:S01]  /*95c0*/  IMAD.MOV.U32 R4, RZ, RZ, R26 ;  /* 0x000000ffff047224 */ /* 0x000fe200078e001a */
[----:B------:R-:W-:Y:S01]  /*95d0*/  ULDC.64 UR6, c[0x0][0x408] ;  /* 0x0001020000067ab9 */ /* 0x000fe20000000a00 */
[----:B------:R-:W-:Y:S01]  /*95e0*/  IMAD.MOV.U32 R5, RZ, RZ, R29 ;  /* 0x000000ffff057224 */ /* 0x000fe200078e001d */
[----:B------:R-:W-:Y:S01]  /*95f0*/  ULDC.64 UR8, c[0x0][0x400] ;  /* 0x0001000000087ab9 */ /* 0x000fe20000000a00 */
[----:B------:R-:W-:Y:S02]  /*9600*/  IMAD.MOV.U32 R6, RZ, RZ, R24 ;  /* 0x000000ffff067224 */ /* 0x000fe400078e0018 */
[----:B------:R-:W-:Y:S01]  /*9610*/  IMAD.MOV.U32 R7, RZ, RZ, R31 ;  /* 0x000000ffff077224 */ /* 0x000fe200078e001f */
[----:B0-----:R-:W-:-:S13]  /*9620*/  ISETP.NE.AND P0, PT, R25, 0x1, PT ;  /* 0x000000011900780c */ /* 0x001fda0003f05270 */
[----:B------:R-:W0:Y:S08]  /*9630*/  @P0 LDC R3, c[0x0][0x44c] ;  /* 0x00011300ff030b82 */ /* 0x000e300000000800 */
[----:B------:R-:W1:Y:S01]  /*9640*/  @P0 LDC R0, c[0x0][0x450] ;  /* 0x00011400ff000b82 */ /* 0x000e620000000800 */
[----:B0-----:R-:W-:-:S05]  /*9650*/  @P0 IMAD.HI.U32 R3, R10, R3, RZ ;  /* 0x000000030a030227 */ /* 0x001fca00078e00ff */
[----:B-1----:R-:W-:-:S04]  /*9660*/  @P0 SHF.R.U32.HI R9, RZ, R0, R3 ;  /* 0x00000000ff090219 */ /* 0x002fc80000011603 */
[----:B------:R-:W-:Y:S01]  /*9670*/  SHF.R.S32.HI R0, RZ, 0x1f, R9 ;  /* 0x0000001fff007819 */ /* 0x000fe20000011409 */
[----:B------:R-:W-:-:S04]  /*9680*/  IMAD.WIDE.U32 R4, R9, UR4, R4 ;  /* 0x0000000409047c25 */ /* 0x000fc8000f8e0004 */
[----:B------:R-:W-:Y:S02]  /*9690*/  IMAD R8, R0, UR4, RZ ;  /* 0x0000000400087c24 */ /* 0x000fe4000f8e02ff */
[----:B------:R-:W-:-:S04]  /*96a0*/  IMAD.WIDE.U32 R6, R9, UR6, R6 ;  /* 0x0000000609067c25 */ /* 0x000fc8000f8e0006 */
[----:B------:R-:W-:Y:S01]  /*96b0*/  IMAD R0, R0, UR6, RZ ;  /* 0x0000000600007c24 */ /* 0x000fe2000f8e02ff */
[----:B------:R-:W-:Y:S01]  /*96c0*/  IADD3 R21, P1, R6, UR8, RZ ;  /* 0x0000000806157c10 */ /* 0x000fe2000ff3e0ff */
[C---:B------:R-:W-:Y:S01]  /*96d0*/  IMAD R13, R9.reuse, UR5, R8 ;  /* 0x00000005090d7c24 */ /* 0x040fe2000f8e0208 */
[----:B------:R-:W-:Y:S01]  /*96e0*/  ULDC.64 UR4, c[0x0][0x3e8] ;  /* 0x0000fa0000047ab9 */ /* 0x000fe20000000a00 */
[----:B------:R-:W-:Y:S01]  /*96f0*/  IMAD R9, R9, UR7, R0 ;  /* 0x0000000709097c24 */ /* 0x000fe2000f8e0200 */
[----:B------:R-:W-:Y:S01]  /*9700*/  IADD3 R3, P0, R4, UR4, RZ ;  /* 0x0000000404037c10 */ /* 0x000fe2000ff1e0ff */
[----:B------:R-:W-:-:S03]  /*9710*/  UMOV UR4, 0xffffffff ;  /* 0xffffffff00047882 */ /* 0x000fc60000000000 */
[----:B------:R-:W-:Y:S02]  /*9720*/  IADD3.X R13, R5, UR5, R13, P0, !PT ;  /* 0x00000005050d7c10 */ /* 0x000fe400087fe40d */
[----:B------:R-:W-:Y:S01]  /*9730*/  IADD3.X R20, R7, UR9, R9, P1, !PT ;  /* 0x0000000907147c10 */ /* 0x000fe20008ffe409 */
[----:B------:R-:W-:Y:S06]  /*9740*/  BRA.DIV UR4, `(.L_x_1224) ;  /* 0x0000019a04687947 */ /* 0x000fec000b800000 */
[----:B------:R0:W1:Y:S04]  /*9750*/  SHFL.IDX PT, R0, R13, RZ, 0x1e1f ;  /* 0x001e1fff0d007589 */ /* 0x00006800000e0000 */
[----:B------:R-:W2:Y:S04]  /*9760*/  SHFL.IDX PT, R3, R3, RZ, 0x1e1f ;  /* 0x001e1fff03037589 */ /* 0x000ea800000e0000 */
[----:B------:R-:W3:Y:S04]  /*9770*/  SHFL.IDX PT, R20, R20, RZ, 0x1e1f ;  /* 0x001e1fff14147589 */ /* 0x000ee800000e0000 */
[----:B0-----:R-:W4:Y:S02]  /*9780*/  SHFL.IDX PT, R21, R21, RZ, 0x1e1f ;  /* 0x001e1fff15157589 */ /* 0x001f2400000e0000 */
.L_x_1500:
        /* <DEDUP_REMOVED lines=8> */
[----:B------:R-:W-:Y:S02]  /*9810*/  CS2R R24, SRZ ;  /* 0x0000000000187805 */ /* 0x000fe4000001ff00 */
        /* <DEDUP_REMOVED lines=8> */
[----:B------:R-:W2:Y:S01]  /*98a0*/  LDL R28, [R1+0x64] ;  /* 0x00006400011c7983 */ /* 0x000ea20000100800 */
        /* <DEDUP_REMOVED lines=12> */
[----:B----4-:R-:W-:-:S05]  /*9970*/  @!P4 IADD3 R30, P1, R152, R21, RZ ;  /* 0x00000015981ec210 */ /* 0x010fca0007f3e0ff */
[----:B---3--:R-:W-:Y:S02]  /*9980*/  @!P4 IMAD.X R31, R20, 0x1, R5, P1 ;  /* 0x00000001141fc824 */ /* 0x008fe400008e0605 */
[----:B--2---:R-:W-:Y:S01]  /*9990*/  @!P5 IMAD.SHL.U32 R4, R28, 0x10, RZ ;  /* 0x000000101c04d824 */ /* 0x004fe200078e00ff */
[----:B------:R-:W-:-:S04]  /*99a0*/  @!P4 IADD3 R28, P0, R152, R3, RZ ;  /* 0x00000003981cc210 */ /* 0x000fc80007f1e0ff */
[-C--:B------:R-:W-:Y:S01]  /*99b0*/  @!P5 IADD3 R32, P2, R3, R4.reuse, RZ ;  /* 0x000000040320d210 */ /* 0x080fe20007f5e0ff */
[C---:B-1----:R-:W-:Y:S01]  /*99c0*/  @!P4 IMAD.X R29, R0.reuse, 0x1, R5, P0 ;  /* 0x00000001001dc824 */ /* 0x042fe200000e0605 */
[----:B------:R-:W-:Y:S02]  /*99d0*/  @!P5 IADD3 R34, P3, R21, R4, RZ ;  /* 0x000000041522d210 */ /* 0x000fe40007f7e0ff */
[----:B------:R-:W-:Y:S02]  /*99e0*/  @!P5 SHF.R.S32.HI R3, RZ, 0x1f, R4 ;  /* 0x0000001fff03d819 */ /* 0x000fe40000011404 */
[----:B------:R-:W-:Y:S01]  /*99f0*/  CS2R R4, SRZ ;  /* 0x0000000000047805 */ /* 0x000fe2000001ff00 */
[----:B------:R0:W5:Y:S02]  /*9a00*/  @!P4 LD.E.128 R12, desc[UR42][R28.64] ;  /* 0x0000002a1c0cc980 */ /* 0x000164000c101d00 */
[--C-:B------:R-:W-:Y:S02]  /*9a10*/  @!P5 IMAD.X R33, R0, 0x1, R3.reuse, P2 ;  /* 0x000000010021d824 */ /* 0x100fe400010e0603 */
[----:B------:R-:W-:Y:S01]  /*9a20*/  @!P5 IMAD.X R35, R20, 0x1, R3, P3 ;  /* 0x000000011423d824 */ /* 0x000fe200018e0603 */
[----:B------:R0:W5:Y:S04]  /*9a30*/  @!P4 LD.E.128 R4, desc[UR42][R30.64] ;  /* 0x0000002a1e04c980 */ /* 0x000168000c101d00 */
[----:B------:R0:W5:Y:S04]  /*9a40*/  @!P5 LD.E.128 R24, desc[UR42][R32.64] ;  /* 0x0000002a2018d980 */ /* 0x000168000c101d00 */
[----:B------:R0:W5:Y:S02]  /*9a50*/  @!P5 LD.E.128 R8, desc[UR42][R34.64] ;  /* 0x0000002a2208d980 */ /* 0x000164000c101d00 */
.L_x_1226:
[----:B------:R-:W-:Y:S05]  /*9a60*/  BSYNC B1 ;  /* 0x0000000000017941 */ /* 0x000fea0003800000 */
.L_x_1225:
[----:B-1----:R-:W2:Y:S01]  /*9a70*/  LDL.LU R0, [R1+0x44] ;  /* 0x0000440001007983 */ /* 0x002ea20000300800 */
[----:B------:R-:W1:Y:S01]  /*9a80*/  SYNCS.PHASECHK.TRANS64.TRYWAIT P0, [R16+URZ+0x19c00], R39 ;  /* 0x019c0027100075a7 */ /* 0x000e62000800017f */
[----:B------:R-:W-:Y:S01]  /*9a90*/  BSSY B1, `(.L_x_1227) ;  /* 0x0000005000017945 */ /* 0x000fe20003800000 */
[----:B--2---:R-:W-:-:S05]  /*9aa0*/  IMAD R0, R0, -0xc0, R41 ;  /* 0xffffff4000007824 */ /* 0x004fca00078e0229 */
[----:B------:R-:W-:-:S04]  /*9ab0*/  VIMNMX R0, R0, 0xc0, PT ;  /* 0x000000c000007848 */ /* 0x000fc80003fe0100 */
[----:B------:R-:W-:Y:S01]  /*9ac0*/  ISETP.GE.AND P1, PT, R23, R0, PT ;  /* 0x000000001700720c */ /* 0x000fe20003f26270 */
[----:B-1----:R-:W-:-:S12]  /*9ad0*/  @!P0 BRA `(.L_x_1228) ;  /* 0x0000019400f48947 */ /* 0x002fd80003800000 */
.L_x_1501:
[----:B------:R-:W-:Y:S05]  /*9ae0*/  BSYNC B1 ;  /* 0x0000000000017941 */ /* 0x000fea0003800000 */
.L_x_1227:
[----:B------:R-:W-:Y:S05]  /*9af0*/  @P1 BRA `(.L_x_1219) ;  /* 0x0000002000081947 */ /* 0x000fea0003800000 */
[----:B------:R2:W5:Y:S01]  /*9b00*/  LDL R62, [R1+0x1c] ;  /* 0x00001c00013e7983 */ /* 0x0005620000100800 */
[----:B------:R-:W0:Y:S03]  /*9b10*/  LDC R3, c[0x0][0x3f4] ;  /* 0x0000fd00ff037b82 */ /* 0x000e260000000800 */
[----:B------:R2:W5:Y:S04]  /*9b20*/  LDL R61, [R1+0x2c] ;  /* 0x00002c00013d7983 */ /* 0x0005680000100800 */
[----:B------:R2:W5:Y:S01]  /*9b30*/  LDL R60, [R1+0x74] ;  /* 0x00007400013c7983 */ /* 0x0005620000100800 */
[C---:B------:R-:W-:Y:S01]  /*9b40*/  VIADD R0, R152.reuse, 0x20 ;  /* 0x0000002098007836 */ /* 0x040fe20000000000 */
[----:B------:R-:W-:Y:S01]  /*9b50*/  BSSY B1, `(.L_x_1229) ;  /* 0x00000fd000017945 */ /* 0x000fe20003800000 */
[----:B0-----:R-:W-:-:S03]  /*9b60*/  ISETP.GE.AND P0, PT, R152, R3, PT ;  /* 0x000000039800720c */ /* 0x001fc60003f06270 */
[----:B------:R-:W-:-:S10]  /*9b70*/  ISETP.GE.AND P1, PT, R0, R3, PT ;  /* 0x000000030000720c */ /* 0x000fd40003f26270 */
[----:B--2---:R-:W-:Y:S05]  /*9b80*/  @P0 BRA `(.L_x_1230) ;  /* 0x0000000c00e40947 */ /* 0x004fea0003800000 */
[----:B----4-:R-:W0:Y:S01]  /*9b90*/  S2R R21, SR_TID.X ;  /* 0x0000000000157919 */ /* 0x010e220000002100 */
[----:B---3-5:R-:W-:Y:S02]  /*9ba0*/  SHF.R.U32.HI R20, RZ, 0x8, R12 ;  /* 0x00000008ff147819 */ /* 0x028fe4000001160c */
[----:B------:R-:W-:Y:S02]  /*9bb0*/  LOP3.LUT R0, R12, 0xff, RZ, 0xc0, !PT ;  /* 0x000000ff0c007812 */ /* 0x000fe400078ec0ff */
[----:B------:R-:W-:Y:S02]  /*9bc0*/  SHF.R.U32.HI R30, RZ, 0x8, R14 ;  /* 0x00000008ff1e7819 */ /* 0x000fe4000001160e */
[----:B------:R-:W-:Y:S02]  /*9bd0*/  SHF.R.U32.HI R29, RZ, 0x8, R13 ;  /* 0x00000008ff1d7819 */ /* 0x000fe4000001160d */
[----:B------:R-:W-:Y:S02]  /*9be0*/  LOP3.LUT R28, R13, 0xff, RZ, 0xc0, !PT ;  /* 0x000000ff0d1c7812 */ /* 0x000fe400078ec0ff */
[----:B------:R-:W-:-:S02]  /*9bf0*/  LOP3.LUT R29, R29, 0xff, RZ, 0xc0, !PT ;  /* 0x000000ff1d1d7812 */ /* 0x000fc400078ec0ff */
[----:B------:R-:W-:Y:S02]  /*9c00*/  SHF.R.U32.HI R47, RZ, 0x8, R7 ;  /* 0x00000008ff2f7819 */ /* 0x000fe40000011607 */
[----:B------:R-:W-:Y:S02]  /*9c10*/  PRMT R38, R29, 0x7604, R28 ;  /* 0x000076041d267816 */ /* 0x000fe4000000001c */
[----:B------:R-:W-:Y:S02]  /*9c20*/  SHF.R.U32.HI R29, RZ, 0x8, R15 ;  /* 0x00000008ff1d7819 */ /* 0x000fe4000001160f */
[----:B------:R-:W-:Y:S02]  /*9c30*/  LOP3.LUT R28, R15, 0xff, RZ, 0xc0, !PT ;  /* 0x000000ff0f1c7812 */ /* 0x000fe400078ec0ff */
[----:B------:R-:W-:Y:S02]  /*9c40*/  LOP3.LUT R29, R29, 0xff, RZ, 0xc0, !PT ;  /* 0x000000ff1d1d7812 */ /* 0x000fe400078ec0ff */
[----:B------:R-:W-:-:S02]  /*9c50*/  SHF.R.U32.HI R40, RZ, 0x8, R5 ;  /* 0x00000008ff287819 */ /* 0x000fc40000011605 */
[----:B------:R-:W-:Y:S02]  /*9c60*/  LOP3.LUT R44, R7, 0xff, RZ, 0xc0, !PT ;  /* 0x000000ff072c7812 */ /* 0x000fe400078ec0ff */
[----:B------:R-:W-:Y:S02]  /*9c70*/  LOP3.LUT R47, R47, 0xff, RZ, 0xc0, !PT ;  /* 0x000000ff2f2f7812 */ /* 0x000fe400078ec0ff */
[----:B------:R-:W-:Y:S02]  /*9c80*/  SHF.R.U32.HI R43, RZ, 0x8, R6 ;  /* 0x00000008ff2b7819 */ /* 0x000fe40000011606 */
[----:B------:R-:W-:Y:S01]  /*9c90*/  LOP3.LUT R40, R40, 0xff, RZ, 0xc0, !PT ;  /* 0x000000ff28287812 */ /* 0x000fe200078ec0ff */
[----:B0-----:R-:W-:Y:S01]  /*9ca0*/  VIADD R31, R21, 0xffffff80 ;  /* 0xffffff80151f7836 */ /* 0x001fe20000000000 */
[----:B------:R-:W-:Y:S02]  /*9cb0*/  LOP3.LUT R21, R20, 0xff, RZ, 0xc0, !PT ;  /* 0x000000ff14157812 */ /* 0x000fe400078ec0ff */
[----:B------:R-:W-:-:S02]  /*9cc0*/  LOP3.LUT R20, R14, 0xff, RZ, 0xc0, !PT ;  /* 0x000000ff0e147812 */ /* 0x000fc400078ec0ff */
[----:B------:R-:W-:Y:S02]  /*9cd0*/  LEA.HI R32, R31, R31, RZ, 0x1 ;  /* 0x0000001f1f207211 */ /* 0x000fe400078f08ff */
[----:B-1----:R-:W-:Y:S02]  /*9ce0*/  PRMT R39, R21, 0x7604, R0 ;  /* 0x0000760415277816 */ /* 0x002fe40000000000 */
[----:B------:R-:W-:Y:S02]  /*9cf0*/  LOP3.LUT R32, R32, 0xfffffffe, RZ, 0xc0, !PT ;  /* 0xfffffffe20207812 */ /* 0x000fe400078ec0ff */
[----:B------:R-:W-:Y:S02]  /*9d00*/  SHF.R.U32.HI R21, RZ, 0x8, R4 ;  /* 0x00000008ff157819 */ /* 0x000fe40000011604 */
[----:B------:R-:W-:Y:S01]  /*9d10*/  PRMT R44, R47, 0x7604, R44 ;  /* 0x000076042f2c7816 */ /* 0x000fe2000000002c */
[----:B------:R-:W-:Y:S01]  /*9d20*/  IMAD.IADD R32, R31, 0x1, -R32 ;  /* 0x000000011f207824 */ /* 0x000fe200078e0a20 */
[----:B------:R-:W-:-:S02]  /*9d30*/  LOP3.LUT R31, R30, 0xff, RZ, 0xc0, !PT ;  /* 0x000000ff1e1f7812 */ /* 0x000fc400078ec0ff */
[----:B------:R-:W-:Y:S02]  /*9d40*/  LOP3.LUT R33, R21, 0xff, RZ, 0xc0, !PT ;  /* 0x000000ff15217812 */ /* 0x000fe400078ec0ff */
[----:B------:R-:W-:Y:S02]  /*9d50*/  LEA.HI R0, R3, R32, RZ, 0x1c ;  /* 0x0000002003007211 */ /* 0x000fe400078fe0ff */
[----:B------:R-:W-:Y:S02]  /*9d60*/  PRMT R41, R31, 0x7604, R20 ;  /* 0x000076041f297816 */ /* 0x000fe40000000014 */
[C---:B------:R-:W-:Y:S01]  /*9d70*/  LEA.HI R20, R0.reuse, R0, RZ, 0x1 ;  /* 0x0000000000147211 */ /* 0x040fe200078f08ff */
[----:B------:R-:W-:Y:S01]  /*9d80*/  IMAD.SHL.U32 R0, R0, 0x10, RZ ;  /* 0x0000001000007824 */ /* 0x000fe200078e00ff */
[----:B------:R-:W-:Y:S02]  /*9d90*/  LOP3.LUT R32, R4, 0xff, RZ, 0xc0, !PT ;  /* 0x000000ff04207812 */ /* 0x000fe400078ec0ff */
[----:B------:R-:W-:-:S02]  /*9da0*/  SHF.R.S32.HI R20, RZ, 0x1, R20 ;  /* 0x00000001ff147819 */ /* 0x000fc40000011414 */
[----:B------:R-:W-:Y:S02]  /*9db0*/  LOP3.LUT R0, R62, 0x10, R0, 0xf8, !PT ;  /* 0x000000103e007812 */ /* 0x000fe400078ef800 */
[----:B------:R-:W-:Y:S01]  /*9dc0*/  PRMT R45, R33, 0x7604, R32 ;  /* 0x00007604212d7816 */ /* 0x000fe20000000020 */
[----:B------:R-:W-:Y:S01]  /*9dd0*/  IMAD R21, R20, 0x1800, R61 ;  /* 0x0000180014157824 */ /* 0x000fe200078e023d */
[----:B------:R-:W-:Y:S02]  /*9de0*/  LOP3.LUT R0, R0, R60, RZ, 0x3c, !PT ;  /* 0x0000003c00007212 */ /* 0x000fe400078e3cff */
[----:B------:R-:W-:Y:S02]  /*9df0*/  PRMT R20, R29, 0x7604, R28 ;  /* 0x000076041d147816 */ /* 0x000fe4000000001c */
[----:B------:R-:W-:Y:S01]  /*9e00*/  IADD3 R0, R16, R21, R0 ;  /* 0x0000001510007210 */ /* 0x000fe20007ffe000 */
[----:B------:R-:W0:Y:S01]  /*9e10*/  LDS.128 R28, [R37+0xf000] ;  /* 0x00f00000251c7984 */ /* 0x000e220000000c00 */
[----:B------:R-:W-:-:S02]  /*9e20*/  LOP3.LUT R21, R5, 0xff, RZ, 0xc0, !PT ;  /* 0x000000ff05157812 */ /* 0x000fc400078ec0ff */
[----:B------:R-:W-:Y:S01]  /*9e30*/  LOP3.LUT R42, R6, 0xff, RZ, 0xc0, !PT ;  /* 0x000000ff062a7812 */ /* 0x000fe200078ec0ff */
[----:B------:R-:W1:Y:S01]  /*9e40*/  LDS.128 R32, [R0+0xf000] ;  /* 0x00f0000000207984 */ /* 0x000e620000000c00 */
[----:B------:R-:W-:Y:S02]  /*9e50*/  LOP3.LUT R43, R43, 0xff, RZ, 0xc0, !PT ;  /* 0x000000ff2b2b7812 */ /* 0x000fe400078ec0ff */
[----:B------:R-:W-:Y:S02]  /*9e60*/  PRMT R40, R40, 0x7604, R21 ;  /* 0x0000760428287816 */ /* 0x000fe40000000015 */
[----:B------:R-:W-:Y:S02]  /*9e70*/  SHF.R.U32.HI R47, RZ, 0x10, R5 ;  /* 0x00000010ff2f7819 */ /* 0x000fe40000011605 */
[----:B------:R-:W-:Y:S02]  /*9e80*/  SHF.R.U32.HI R21, RZ, 0x10, R13 ;  /* 0x00000010ff157819 */ /* 0x000fe4000001160d */
[----:B------:R-:W-:Y:S01]  /*9e90*/  PRMT R49, R43, 0x7604, R42 ;  /* 0x000076042b317816 */ /* 0x000fe2000000002a */
[----:B------:R-:W-:Y:S01]  /*9ea0*/  IMAD.U32 R47, R47, 0x10000, RZ ;  /* 0x000100002f2f7824 */ /* 0x000fe200078e00ff */
[----:B------:R-:W-:Y:S01]  /*9eb0*/  SHF.R.U32.HI R51, RZ, 0x10, R7 ;  /* 0x00000010ff337819 */ /* 0x000fe20000011607 */
[----:B------:R-:W-:Y:S01]  /*9ec0*/  IMAD.U32 R21, R21, 0x10000, RZ ;  /* 0x0001000015157824 */ /* 0x000fe200078e00ff */
[----:B------:R-:W-:-:S02]  /*9ed0*/  SHF.R.U32.HI R43, RZ, 0x10, R15 ;  /* 0x00000010ff2b7819 */ /* 0x000fc4000001160f */
[----:B------:R-:W-:Y:S01]  /*9ee0*/  LOP3.LUT R45, R45, 0xff0000, R4, 0xf8, !PT ;  /* 0x00ff00002d2d7812 */ /* 0x000fe200078ef804 */
[----:B------:R-:W-:Y:S01]  /*9ef0*/  IMAD.U32 R51, R51, 0x10000, RZ ;  /* 0x0001000033337824 */ /* 0x000fe200078e00ff */
[----:B------:R-:W-:Y:S01]  /*9f00*/  LOP3.LUT R47, R40, 0xff0000, R47, 0xf8, !PT ;  /* 0x00ff0000282f7812 */ /* 0x000fe200078ef82f */
[----:B------:R-:W-:Y:S01]  /*9f10*/  IMAD.U32 R43, R43, 0x10000, RZ ;  /* 0x000100002b2b7824 */ /* 0x000fe200078e00ff */
[----:B------:R-:W-:Y:S02]  /*9f20*/  LOP3.LUT R21, R38, 0xff0000, R21, 0xf8, !PT ;  /* 0x00ff000026157812 */ /* 0x000fe400078ef815 */
[----:B------:R-:W-:Y:S02]  /*9f30*/  LOP3.LUT R39, R39, 0xff0000, R12, 0xf8, !PT ;  /* 0x00ff000027277812 */ /* 0x000fe400078ef80c */
[----:B------:R-:W-:Y:S02]  /*9f40*/  LOP3.LUT R41, R41, 0xff0000, R14, 0xf8, !PT ;  /* 0x00ff000029297812 */ /* 0x000fe400078ef80e */
[----:B------:R-:W-:-:S02]  /*9f50*/  LOP3.LUT R38, R45, 0xff000000, R4, 0xf8, !PT ;  /* 0xff0000002d267812 */ /* 0x000fc400078ef804 */
[----:B------:R-:W-:Y:S02]  /*9f60*/  LOP3.LUT R51, R44, 0xff0000, R51, 0xf8, !PT ;  /* 0x00ff00002c337812 */ /* 0x000fe400078ef833 */
[----:B------:R-:W-:Y:S02]  /*9f70*/  LOP3.LUT R45, R47, 0xff000000, R5, 0xf8, !PT ;  /* 0xff0000002f2d7812 */ /* 0x000fe400078ef805 */
[----:B------:R-:W-:Y:S02]  /*9f80*/  LOP3.LUT R43, R20, 0xff0000, R43, 0xf8, !PT ;  /* 0x00ff0000142b7812 */ /* 0x000fe400078ef82b */
[----:B------:R-:W-:Y:S02]  /*9f90*/  LOP3.LUT R44, R21, 0xff000000, R13, 0xf8, !PT ;  /* 0xff000000152c7812 */ /* 0x000fe400078ef80d */
[----:B------:R-:W-:Y:S02]  /*9fa0*/  LOP3.LUT R20, R39, 0xff000000, R12, 0xf8, !PT ;  /* 0xff00000027147812 */ /* 0x000fe400078ef80c */
[----:B------:R-:W-:-:S02]  /*9fb0*/  LOP3.LUT R12, R41, 0xff000000, R14, 0xf8, !PT ;  /* 0xff000000290c7812 */ /* 0x000fc400078ef80e */
[--C-:B------:R-:W-:Y:S02]  /*9fc0*/  LOP3.LUT R13, R49, 0xff0000, R6.reuse, 0xf8, !PT ;  /* 0x00ff0000310d7812 */ /* 0x100fe400078ef806 */
[-C--:B0-----:R-:W-:Y:S02]  /*9fd0*/  F2FP.F16.E4M3.UNPACK_B R14, R29.reuse ;  /* 0x0000001dff0e723e */ /* 0x081fe400020006ff */
[----:B------:R-:W-:Y:S02]  /*9fe0*/  F2FP.F16.E4M3.UNPACK_B R40, R29.H1 ;  /* 0x0000001dff28723e */ /* 0x000fe400030006ff */
[----:B------:R-:W-:Y:S02]  /*9ff0*/  F2FP.F16.E4M3.UNPACK_B R48, R45 ;  /* 0x0000002dff30723e */ /* 0x000fe400020006ff */
[----:B-1----:R-:W-:Y:S02]  /*a000*/  F2FP.F16.E4M3.UNPACK_B R21, R33 ;  /* 0x00000021ff15723e */ /* 0x002fe400020006ff */
[----:B------:R-:W-:Y:S01]  /*a010*/  F2FP.F16.E4M3.UNPACK_B R29, R44 ;  /* 0x0000002cff1d723e */ /* 0x000fe200020006ff */
[----:B------:R-:W-:Y:S01]  /*a020*/  HADD2.F32 R50, -RZ, R48.H0_H0 ;  /* 0x20000030ff327230 */ /* 0x000fe20000004100 */
[----:B------:R-:W-:Y:S01]  /*a030*/  LOP3.LUT R4, R13, 0xff000000, R6, 0xf8, !PT ;  /* 0xff0000000d047812 */ /* 0x000fe200078ef806 */
[----:B------:R-:W-:Y:S01]  /*a040*/  HADD2.F32 R6, -RZ, R21.H0_H0 ;  /* 0x20000015ff067230 */ /* 0x000fe20000004100 */
[-C--:B------:R-:W-:Y:S01]  /*a050*/  F2FP.F16.E4M3.UNPACK_B R41, R31.reuse ;  /* 0x0000001fff29723e */ /* 0x080fe200020006ff */
[--C-:B------:R-:W-:Y:S01]  /*a060*/  HADD2.F32 R13, -RZ, R14.reuse.H0_H0 ;  /* 0x2000000eff0d7230 */ /* 0x100fe20000004100 */
[----:B------:R-:W-:Y:S01]  /*a070*/  F2FP.F16.E4M3.UNPACK_B R46, R31.H1 ;  /* 0x0000001fff2e723e */ /* 0x000fe200030006ff */
[----:B------:R-:W-:Y:S01]  /*a080*/  HADD2.F32 R31, -RZ, R29.H0_H0 ;  /* 0x2000001dff1f7230 */ /* 0x000fe20000004100 */
[----:B------:R-:W-:Y:S01]  /*a090*/  LOP3.LUT R49, R43, 0xff000000, R15, 0xf8, !PT ;  /* 0xff0000002b317812 */ /* 0x000fe200078ef80f */
[----:B------:R-:W-:Y:S01]  /*a0a0*/  HADD2.F32 R21, -RZ, R21.H1_H1 ;  /* 0x30000015ff157230 */ /* 0x000fe20000004100 */
[-C--:B------:R-:W-:Y:S01]  /*a0b0*/  F2FP.F16.E4M3.UNPACK_B R15, R28.reuse ;  /* 0x0000001cff0f723e */ /* 0x080fe200020006ff */
[----:B------:R-:W-:Y:S01]  /*a0c0*/  HADD2.F32 R14, -RZ, R14.H1_H1 ;  /* 0x3000000eff0e7230 */ /* 0x000fe20000004100 */
[----:B------:R-:W-:-:S02]  /*a0d0*/  F2FP.F16.E4M3.UNPACK_B R39, R28.H1 ;  /* 0x0000001cff27723e */ /* 0x000fc400030006ff */
[-C--:B------:R-:W-:Y:S02]  /*a0e0*/  F2FP.F16.E4M3.UNPACK_B R28, R32.reuse ;  /* 0x00000020ff1c723e */ /* 0x080fe400020006ff */
[----:B------:R-:W-:Y:S01]  /*a0f0*/  F2FP.F16.E4M3.UNPACK_B R43, R32.H1 ;  /* 0x00000020ff2b723e */ /* 0x000fe200030006ff */
[C---:B------:R-:W-:Y:S01]  /*a100*/  FMUL.FTZ R32, R6.reuse, R50 ;  /* 0x0000003206207220 */ /* 0x040fe20000410000 */
[-C--:B------:R-:W-:Y:S02]  /*a110*/  F2FP.F16.E4M3.UNPACK_B R42, R35.reuse ;  /* 0x00000023ff2a723e */ /* 0x080fe400020006ff */
[----:B------:R-:W-:Y:S01]  /*a120*/  F2FP.F16.E4M3.UNPACK_B R47, R35.H1 ;  /* 0x00000023ff2f723e */ /* 0x000fe200030006ff */
[-C--:B------:R-:W-:Y:S01]  /*a130*/  FMUL.FTZ R35, R6, R31.reuse ;  /* 0x0000001f06237220 */ /* 0x080fe20000410000 */
[----:B------:R-:W-:Y:S01]  /*a140*/  FFMA.FTZ R6, R13, R31, -R32 ;  /* 0x0000001f0d067223 */ /* 0x000fe20000010820 */
[----:B------:R-:W-:Y:S01]  /*a150*/  F2FP.F16.E4M3.UNPACK_B R33, R33.H1 ;  /* 0x00000021ff21723e */ /* 0x000fe200030006ff */
[----:B------:R-:W-:-:S02]  /*a160*/  HADD2.F32 R32, -RZ, R29.H1_H1 ;  /* 0x3000001dff207230 */ /* 0x000fc40000004100 */
[----:B------:R-:W-:Y:S01]  /*a170*/  FFMA.FTZ R13, R13, R50, R35 ;  /* 0x000000320d0d7223 */ /* 0x000fe20000010023 */
[----:B------:R-:W-:Y:S01]  /*a180*/  F2FP.F16.E4M3.UNPACK_B R35, R45.H1 ;  /* 0x0000002dff23723e */ /* 0x000fe200030006ff */
[----:B------:R-:W-:Y:S01]  /*a190*/  HADD2.F32 R45, -RZ, R48.H1_H1 ;  /* 0x30000030ff2d7230 */ /* 0x000fe20000004100 */
[----:B------:R-:W-:Y:S01]  /*a1a0*/  F2FP.F16.E4M3.UNPACK_B R44, R44.H1 ;  /* 0x0000002cff2c723e */ /* 0x000fe200030006ff */
[----:B------:R-:W-:Y:S01]  /*a1b0*/  HADD2.F32 R29, -RZ, R33.H0_H0 ;  /* 0x20000021ff1d7230 */ /* 0x000fe20000004100 */
[----:B------:R-:W-:Y:S01]  /*a1c0*/  LOP3.LUT R52, R51, 0xff000000, R7, 0xf8, !PT ;  /* 0xff00000033347812 */ /* 0x000fe200078ef807 */
[----:B------:R-:W-:Y:S02]  /*a1d0*/  HADD2.F32 R50, -RZ, R35.H0_H0 ;  /* 0x20000023ff327230 */ /* 0x000fe40000004100 */
[C---:B------:R-:W-:Y:S01]  /*a1e0*/  FMUL.FTZ R51, R21.reuse, R45 ;  /* 0x0000002d15337220 */ /* 0x040fe20000410000 */
[----:B------:R-:W-:Y:S02]  /*a1f0*/  HADD2.F32 R48, -RZ, R44.H0_H0 ;  /* 0x2000002cff307230 */ /* 0x000fe40000004100 */
[----:B------:R-:W-:Y:S01]  /*a200*/  FMUL.FTZ R54, R21, R32 ;  /* 0x0000002015367220 */ /* 0x000fe20000410000 */
[----:B------:R-:W-:-:S02]  /*a210*/  HADD2.F32 R31, -RZ, R40.H0_H0 ;  /* 0x20000028ff1f7230 */ /* 0x000fc40000004100 */
[C---:B------:R-:W-:Y:S01]  /*a220*/  FMUL.FTZ R56, R29.reuse, R50 ;  /* 0x000000321d387220 */ /* 0x040fe20000410000 */
[C---:B------:R-:W-:Y:S01]  /*a230*/  FFMA.FTZ R21, R14.reuse, R32, -R51 ;  /* 0x000000200e157223 */ /* 0x040fe20000010833 */
[-C--:B------:R-:W-:Y:S01]  /*a240*/  FMUL.FTZ R53, R29, R48.reuse ;  /* 0x000000301d357220 */ /* 0x080fe20000410000 */
[----:B------:R-:W-:Y:S01]  /*a250*/  FFMA.FTZ R14, R14, R45, R54 ;  /* 0x0000002d0e0e7223 */ /* 0x000fe20000010036 */
[C---:B------:R-:W-:Y:S01]  /*a260*/  FFMA.FTZ R29, R31.reuse, R48, -R56 ;  /* 0x000000301f1d7223 */ /* 0x040fe20000010838 */
[----:B------:R-:W-:Y:S02]  /*a270*/  HADD2.F32 R51, -RZ, R35.H1_H1 ;  /* 0x30000023ff337230 */ /* 0x000fe40000004100 */
[----:B------:R-:W-:Y:S01]  /*a280*/  FFMA.FTZ R31, R31, R50, R53 ;  /* 0x000000321f1f7223 */ /* 0x000fe20000010035 */
[----:B------:R-:W-:Y:S01]  /*a290*/  F2FP.F16.E4M3.UNPACK_B R50, R52 ;  /* 0x00000034ff32723e */ /* 0x000fe200020006ff */
[----:B------:R-:W-:Y:S01]  /*a2a0*/  HADD2.F32 R32, -RZ, R33.H1_H1 ;  /* 0x30000021ff207230 */ /* 0x000fe20000004100 */
[----:B------:R-:W-:Y:S01]  /*a2b0*/  F2FP.F16.E4M3.UNPACK_B R7, R34 ;  /* 0x00000022ff07723e */ /* 0x000fe200020006ff */
[----:B------:R-:W-:Y:S01]  /*a2c0*/  HADD2.F32 R45, -RZ, R44.H1_H1 ;  /* 0x3000002cff2d7230 */ /* 0x000fe20000004100 */
[----:B------:R-:W-:Y:S01]  /*a2d0*/  F2FP.F16.E4M3.UNPACK_B R44, R49 ;  /* 0x00000031ff2c723e */ /* 0x000fe200020006ff */
[----:B------:R-:W-:-:S02]  /*a2e0*/  HADD2.F32 R40, -RZ, R40.H1_H1 ;  /* 0x30000028ff287230 */ /* 0x000fc40000004100 */
[C---:B------:R-:W-:Y:S01]  /*a2f0*/  FMUL.FTZ R53, R32.reuse, R51 ;  /* 0x0000003320357220 */ /* 0x040fe20000410000 */
[----:B------:R-:W-:Y:S02]  /*a300*/  HADD2.F32 R54, -RZ, R50.H0_H0 ;  /* 0x20000032ff367230 */ /* 0x000fe40000004100 */
[-C--:B------:R-:W-:Y:S01]  /*a310*/  FMUL.FTZ R56, R32, R45.reuse ;  /* 0x0000002d20387220 */ /* 0x080fe20000410000 */
[----:B------:R-:W-:Y:S02]  /*a320*/  HADD2.F32 R35, -RZ, R42.H0_H0 ;  /* 0x2000002aff237230 */ /* 0x000fe40000004100 */
[C---:B------:R-:W-:Y:S01]  /*a330*/  FFMA.FTZ R32, R40.reuse, R45, -R53 ;  /* 0x0000002d28207223 */ /* 0x040fe20000010835 */
[----:B------:R-:W-:Y:S02]  /*a340*/  HADD2.F32 R48, -RZ, R44.H0_H0 ;  /* 0x2000002cff307230 */ /* 0x000fe40000004100 */
[----:B------:R-:W-:Y:S01]  /*a350*/  FFMA.FTZ R40, R40, R51, R56 ;  /* 0x0000003328287223 */ /* 0x000fe20000010038 */
[----:B------:R-:W-:-:S02]  /*a360*/  HADD2.F32 R33, -RZ, R41.H0_H0 ;  /* 0x20000029ff217230 */ /* 0x000fc40000004100 */
[C---:B------:R-:W-:Y:S01]  /*a370*/  FMUL.FTZ R58, R35.reuse, R54 ;  /* 0x00000036233a7220 */ /* 0x040fe20000410000 */
[----:B------:R-:W-:Y:S01]  /*a380*/  F2FP.F16.E4M3.UNPACK_B R51, R52.H1 ;  /* 0x00000034ff33723e */ /* 0x000fe200030006ff */
[-C--:B------:R-:W-:Y:S01]  /*a390*/  FMUL.FTZ R55, R35, R48.reuse ;  /* 0x0000003023377220 */ /* 0x080fe20000410000 */
[----:B------:R-:W-:Y:S01]  /*a3a0*/  F2FP.F16.E4M3.UNPACK_B R49, R49.H1 ;  /* 0x00000031ff31723e */ /* 0x000fe200030006ff */
[C---:B------:R-:W-:Y:S01]  /*a3b0*/  FFMA.FTZ R35, R33.reuse, R48, -R58 ;  /* 0x0000003021237223 */ /* 0x040fe2000001083a */
[----:B------:R-:W-:Y:S02]  /*a3c0*/  HADD2.F32 R48, -RZ, R44.H1_H1 ;  /* 0x3000002cff307230 */ /* 0x000fe40000004100 */
[----:B------:R-:W-:Y:S01]  /*a3d0*/  FFMA.FTZ R33, R33, R54, R55 ;  /* 0x0000003621217223 */ /* 0x000fe20000010037 */
[----:B------:R-:W-:Y:S01]  /*a3e0*/  HADD2.F32 R52, -RZ, R50.H1_H1 ;  /* 0x30000032ff347230 */ /* 0x000fe20000004100 */
[----:B------:R-:W-:Y:S01]  /*a3f0*/  F2FP.F16.E4M3.UNPACK_B R34, R34.H1 ;  /* 0x00000022ff22723e */ /* 0x000fe200030006ff */
[----:B------:R-:W-:Y:S01]  /*a400*/  HADD2.F32 R42, -RZ, R42.H1_H1 ;  /* 0x3000002aff2a7230 */ /* 0x000fe20000004100 */
[-C--:B------:R-:W-:Y:S01]  /*a410*/  F2FP.F16.E4M3.UNPACK_B R5, R30.reuse ;  /* 0x0000001eff05723e */ /* 0x080fe200020006ff */
[----:B------:R-:W-:Y:S01]  /*a420*/  HADD2.F32 R53, -RZ, R51.H0_H0 ;  /* 0x20000033ff357230 */ /* 0x000fe20000004100 */
[----:B------:R-:W-:Y:S01]  /*a430*/  F2FP.F16.E4M3.UNPACK_B R30, R30.H1 ;  /* 0x0000001eff1e723e */ /* 0x000fe200030006ff */
        /* <DEDUP_REMOVED lines=12> */
[----:B------:R-:W-:Y:S01]  /*a500*/  FFMA.FTZ R45, R45, R53, R58 ;  /* 0x000000352d2d7223 */ /* 0x000fe2000001003a */
[----:B------:R-:W-:Y:S01]  /*a510*/  F2FP.F16.E4M3.UNPACK_B R53, R38.H1 ;  /* 0x00000026ff35723e */ /* 0x000fe200030006ff */
[----:B------:R-:W-:Y:S01]  /*a520*/  HADD2.F32 R48, -RZ, R46.H1_H1 ;  /* 0x3000002eff307230 */ /* 0x000fe20000004100 */
[----:B------:R-:W-:Y:S01]  /*a530*/  F2FP.F16.E4M3.UNPACK_B R50, R20.H1 ;  /* 0x00000014ff32723e */ /* 0x000fe200030006ff */
[----:B------:R-:W-:Y:S01]  /*a540*/  HADD2.F32 R55, -RZ, R51.H1_H1 ;  /* 0x30000033ff377230 */ /* 0x000fe20000004100 */
[----:B------:R-:W-:Y:S01]  /*a550*/  F2FP.SATFINITE.E4M3.F32.PACK_AB_MERGE_C R31, R40, R31, RZ ;  /* 0x0000001f281f723e */ /* 0x000fe200048070ff */
[----:B------:R-:W-:Y:S02]  /*a560*/  HADD2.F32 R54, -RZ, R53.H0_H0 ;  /* 0x20000035ff367230 */ /* 0x000fe40000004100 */
[----:B------:R-:W-:-:S02]  /*a570*/  HADD2.F32 R46, -RZ, R43.H0_H0 ;  /* 0x2000002bff2e7230 */ /* 0x000fc40000004100 */
[C---:B------:R-:W-:Y:S01]  /*a580*/  FMUL.FTZ R59, R47.reuse, R55 ;  /* 0x000000372f3b7220 */ /* 0x040fe20000410000 */
[--C-:B------:R-:W-:Y:S01]  /*a590*/  HADD2.F32 R51, -RZ, R50.reuse.H0_H0 ;  /* 0x20000032ff337230 */ /* 0x100fe20000004100 */
[----:B------:R-:W-:Y:S01]  /*a5a0*/  F2FP.SATFINITE.E4M3.F32.PACK_AB_MERGE_C R13, R14, R13, R31 ;  /* 0x0000000d0e0d723e */ /* 0x000fe2000480701f */
[----:B------:R-:W-:Y:S02]  /*a5b0*/  HADD2.F32 R52, -RZ, R49.H1_H1 ;  /* 0x30000031ff347230 */ /* 0x000fe40000004100 */
[C---:B------:R-:W-:Y:S01]  /*a5c0*/  FMUL.FTZ R56, R46.reuse, R54 ;  /* 0x000000362e387220 */ /* 0x040fe20000410000 */
[----:B------:R-:W-:Y:S02]  /*a5d0*/  HADD2.F32 R49, -RZ, R39.H0_H0 ;  /* 0x20000027ff317230 */ /* 0x000fe40000004100 */
[-C--:B------:R-:W-:Y:S01]  /*a5e0*/  FMUL.FTZ R57, R46, R51.reuse ;  /* 0x000000332e397220 */ /* 0x080fe20000410000 */
[----:B------:R-:W-:Y:S02]  /*a5f0*/  HADD2.F32 R43, -RZ, R43.H1_H1 ;  /* 0x3000002bff2b7230 */ /* 0x000fe40000004100 */
[-C--:B------:R-:W-:Y:S01]  /*a600*/  FMUL.FTZ R58, R47, R52.reuse ;  /* 0x000000342f3a7220 */ /* 0x080fe20000410000 */
[----:B------:R-:W-:Y:S01]  /*a610*/  FFMA.FTZ R46, R48, R52, -R59 ;  /* 0x00000034302e7223 */ /* 0x000fe2000001083b */
[C---:B------:R-:W-:Y:S01]  /*a620*/  FFMA.FTZ R47, R49.reuse, R51, -R56 ;  /* 0x00000033312f7223 */ /* 0x040fe20000010838 */
[----:B------:R-:W-:Y:S01]  /*a630*/  FFMA.FTZ R49, R49, R54, R57 ;  /* 0x0000003631317223 */ /* 0x000fe20000010039 */
[----:B------:R-:W-:Y:S01]  /*a640*/  HADD2.F32 R54, -RZ, R53.H1_H1 ;  /* 0x30000035ff367230 */ /* 0x000fe20000004100 */
[----:B------:R-:W-:Y:S01]  /*a650*/  F2FP.F16.E4M3.UNPACK_B R51, R38 ;  /* 0x00000026ff33723e */ /* 0x000fe200020006ff */
[----:B------:R-:W-:Y:S01]  /*a660*/  HADD2.F32 R52, -RZ, R50.H1_H1 ;  /* 0x30000032ff347230 */ /* 0x000fe20000004100 */
[----:B------:R-:W-:Y:S01]  /*a670*/  F2FP.F16.E4M3.UNPACK_B R50, R20 ;  /* 0x00000014ff32723e */ /* 0x000fe200020006ff */
[----:B------:R-:W-:-:S02]  /*a680*/  HADD2.F32 R39, -RZ, R39.H1_H1 ;  /* 0x30000027ff277230 */ /* 0x000fc40000004100 */
[C---:B------:R-:W-:Y:S01]  /*a690*/  FMUL.FTZ R20, R43.reuse, R54 ;  /* 0x000000362b147220 */ /* 0x040fe20000410000 */
[----:B------:R-:W-:Y:S01]  /*a6a0*/  FFMA.FTZ R48, R48, R55, R58 ;  /* 0x0000003730307223 */ /* 0x000fe2000001003a */
[-C--:B------:R-:W-:Y:S01]  /*a6b0*/  FMUL.FTZ R53, R43, R52.reuse ;  /* 0x000000342b357220 */ /* 0x080fe20000410000 */
[--C-:B------:R-:W-:Y:S02]  /*a6c0*/  HADD2.F32 R43, -RZ, R51.reuse.H0_H0 ;  /* 0x20000033ff2b7230 */ /* 0x100fe40000004100 */
[C---:B------:R-:W-:Y:S01]  /*a6d0*/  FFMA.FTZ R56, R39.reuse, R52, -R20 ;  /* 0x0000003427387223 */ /* 0x040fe20000010814 */
[----:B------:R-:W-:Y:S02]  /*a6e0*/  HADD2.F32 R38, -RZ, R28.H0_H0 ;  /* 0x2000001cff267230 */ /* 0x000fe40000004100 */
[----:B------:R-:W-:Y:S01]  /*a6f0*/  FFMA.FTZ R58, R39, R54, R53 ;  /* 0x00000036273a7223 */ /* 0x000fe20000010035 */
[----:B------:R-:W-:Y:S01]  /*a700*/  HADD2.F32 R39, -RZ, R50.H0_H0 ;  /* 0x20000032ff277230 */ /* 0x000fe20000004100 */
[----:B------:R-:W-:Y:S01]  /*a710*/  F2FP.F16.E4M3.UNPACK_B R52, R4.H1 ;  /* 0x00000004ff34723e */ /* 0x000fe200030006ff */
[----:B------:R-:W-:-:S02]  /*a720*/  HADD2.F32 R51, -RZ, R51.H1_H1 ;  /* 0x30000033ff337230 */ /* 0x000fc40000004100 */
[C---:B------:R-:W-:Y:S01]  /*a730*/  FMUL.FTZ R53, R38.reuse, R43 ;  /* 0x0000002b26357220 */ /* 0x040fe20000410000 */
[----:B------:R-:W-:Y:S02]  /*a740*/  HADD2.F32 R28, -RZ, R28.H1_H1 ;  /* 0x3000001cff1c7230 */ /* 0x000fe40000004100 */
[----:B------:R-:W-:Y:S01]  /*a750*/  FMUL.FTZ R55, R38, R39 ;  /* 0x0000002726377220 */ /* 0x000fe20000410000 */
[----:B------:R-:W-:Y:S01]  /*a760*/  HADD2.F32 R50, -RZ, R50.H1_H1 ;  /* 0x30000032ff327230 */ /* 0x000fe20000004100 */
[----:B------:R-:W-:Y:S01]  /*a770*/  F2FP.F16.E4M3.UNPACK_B R38, R12.H1 ;  /* 0x0000000cff26723e */ /* 0x000fe200030006ff */
[--C-:B------:R-:W-:Y:S02]  /*a780*/  HADD2.F32 R20, -RZ, R15.reuse.H0_H0 ;  /* 0x2000000fff147230 */ /* 0x100fe40000004100 */
[C---:B------:R-:W-:Y:S01]  /*a790*/  FMUL.FTZ R54, R28.reuse, R51 ;  /* 0x000000331c367220 */ /* 0x040fe20000410000 */
[----:B------:R-:W-:Y:S02]  /*a7a0*/  HADD2.F32 R15, -RZ, R15.H1_H1 ;  /* 0x3000000fff0f7230 */ /* 0x000fe40000004100 */
[----:B------:R-:W-:Y:S01]  /*a7b0*/  FMUL.FTZ R28, R28, R50 ;  /* 0x000000321c1c7220 */ /* 0x000fe20000410000 */
[----:B------:R-:W-:Y:S01]  /*a7c0*/  F2FP.F16.E4M3.UNPACK_B R12, R12 ;  /* 0x0000000cff0c723e */ /* 0x000fe200020006ff */
[C---:B------:R-:W-:Y:S01]  /*a7d0*/  FFMA.FTZ R53, R20.reuse, R39, -R53 ;  /* 0x0000002714357223 */ /* 0x040fe20000010835 */
[----:B------:R-:W-:Y:S01]  /*a7e0*/  FFMA.FTZ R55, R20, R43, R55 ;  /* 0x0000002b14377223 */ /* 0x000fe20000010037 */
[----:B------:R-:W-:-:S02]  /*a7f0*/  HADD2.F32 R43, -RZ, R52.H0_H0 ;  /* 0x20000034ff2b7230 */ /* 0x000fc40000004100 */
[C---:B------:R-:W-:Y:S01]  /*a800*/  FFMA.FTZ R54, R15.reuse, R50, -R54 ;  /* 0x000000320f367223 */ /* 0x040fe20000010836 */
[----:B------:R-:W-:Y:S02]  /*a810*/  HADD2.F32 R20, -RZ, R34.H0_H0 ;  /* 0x20000022ff147230 */ /* 0x000fe40000004100 */
[----:B------:R-:W-:Y:S01]  /*a820*/  FFMA.FTZ R50, R15, R51, R28 ;  /* 0x000000330f327223 */ /* 0x000fe2000001001c */
[--C-:B------:R-:W-:Y:S01]  /*a830*/  HADD2.F32 R28, -RZ, R38.reuse.H0_H0 ;  /* 0x20000026ff1c7230 */ /* 0x100fe20000004100 */
[----:B------:R-:W-:Y:S01]  /*a840*/  F2FP.F16.E4M3.UNPACK_B R4, R4 ;  /* 0x00000004ff04723e */ /* 0x000fe200020006ff */
[----:B------:R-:W-:Y:S02]  /*a850*/  HADD2.F32 R39, -RZ, R38.H1_H1 ;  /* 0x30000026ff277230 */ /* 0x000fe40000004100 */
[C---:B------:R-:W-:Y:S01]  /*a860*/  FMUL.FTZ R38, R20.reuse, R43 ;  /* 0x0000002b14267220 */ /* 0x040fe20000410000 */
[----:B------:R-:W-:Y:S02]  /*a870*/  HADD2.F32 R15, -RZ, R30.H0_H0 ;  /* 0x2000001eff0f7230 */ /* 0x000fe40000004100 */
[----:B------:R-:W-:Y:S01]  /*a880*/  FMUL.FTZ R20, R20, R28 ;  /* 0x0000001c14147220 */ /* 0x000fe20000410000 */
[----:B------:R-:W-:-:S02]  /*a890*/  HADD2.F32 R34, -RZ, R34.H1_H1 ;  /* 0x30000022ff227230 */ /* 0x000fc40000004100 */
[----:B------:R-:W-:Y:S02]  /*a8a0*/  HADD2.F32 R51, -RZ, R52.H1_H1 ;  /* 0x30000034ff337230 */ /* 0x000fe40000004100 */
[C---:B------:R-:W-:Y:S01]  /*a8b0*/  FFMA.FTZ R38, R15.reuse, R28, -R38 ;  /* 0x0000001c0f267223 */ /* 0x040fe20000010826 */
[----:B------:R-:W-:Y:S02]  /*a8c0*/  HADD2.F32 R30, -RZ, R30.H1_H1 ;  /* 0x3000001eff1e7230 */ /* 0x000fe40000004100 */
[C---:B------:R-:W-:Y:S01]  /*a8d0*/  FMUL.FTZ R28, R34.reuse, R39 ;  /* 0x00000027221c7220 */ /* 0x040fe20000410000 */
[----:B------:R-:W-:Y:S01]  /*a8e0*/  FMUL.FTZ R57, R34, R51 ;  /* 0x0000003322397220 */ /* 0x000fe20000410000 */
[----:B------:R-:W-:Y:S01]  /*a8f0*/  FFMA.FTZ R34, R15, R43, R20 ;  /* 0x0000002b0f227223 */ /* 0x000fe20000010014 */
[--C-:B------:R-:W-:Y:S02]  /*a900*/  HADD2.F32 R15, -RZ, R12.reuse.H0_H0 ;  /* 0x2000000cff0f7230 */ /* 0x100fe40000004100 */
[----:B------:R-:W-:Y:S01]  /*a910*/  FFMA.FTZ R51, R30, R51, R28 ;  /* 0x000000331e337223 */ /* 0x000fe2000001001c */
[----:B------:R-:W-:-:S02]  /*a920*/  HADD2.F32 R20, -RZ, R12.H1_H1 ;  /* 0x3000000cff147230 */ /* 0x000fc40000004100 */
[----:B------:R-:W-:Y:S01]  /*a930*/  FFMA.FTZ R57, R30, R39, -R57 ;  /* 0x000000271e397223 */ /* 0x000fe20000010839 */
[--C-:B------:R-:W-:Y:S02]  /*a940*/  HADD2.F32 R12, -RZ, R7.reuse.H0_H0 ;  /* 0x20000007ff0c7230 */ /* 0x100fe40000004100 */
[--C-:B------:R-:W-:Y:S01]  /*a950*/  HADD2.F32 R28, -RZ, R4.reuse.H1_H1 ;  /* 0x30000004ff1c7230 */ /* 0x100fe20000004100 */
[----:B------:R-:W-:Y:S01]  /*a960*/  F2FP.SATFINITE.E4M3.F32.PACK_AB_MERGE_C R34, R51, R34, RZ ;  /* 0x000000223322723e */ /* 0x000fe200048070ff */
[----:B------:R-:W-:Y:S01]  /*a970*/  HADD2.F32 R7, -RZ, R7.H1_H1 ;  /* 0x30000007ff077230 */ /* 0x000fe20000004100 */
[----:B------:R-:W-:Y:S01]  /*a980*/  F2FP.SATFINITE.E4M3.F32.PACK_AB_MERGE_C R38, R57, R38, RZ ;  /* 0x000000263926723e */ /* 0x000fe200048070ff */
[----:B------:R-:W-:Y:S02]  /*a990*/  HADD2.F32 R39, -RZ, R4.H0_H0 ;  /* 0x20000004ff277230 */ /* 0x000fe40000004100 */
[--C-:B------:R-:W-:Y:S02]  /*a9a0*/  HADD2.F32 R4, -RZ, R5.reuse.H0_H0 ;  /* 0x20000005ff047230 */ /* 0x100fe40000004100 */
[----:B------:R-:W-:Y:S01]  /*a9b0*/  FMUL.FTZ R30, R7, R28 ;  /* 0x0000001c071e7220 */ /* 0x000fe20000410000 */
[----:B------:R-:W-:-:S02]  /*a9c0*/  HADD2.F32 R5, -RZ, R5.H1_H1 ;  /* 0x30000005ff057230 */ /* 0x000fc40000004100 */
[C---:B------:R-:W-:Y:S01]  /*a9d0*/  FMUL.FTZ R43, R12.reuse, R39 ;  /* 0x000000270c2b7220 */ /* 0x040fe20000410000 */
[-C--:B------:R-:W-:Y:S01]  /*a9e0*/  FMUL.FTZ R7, R7, R20.reuse ;  /* 0x0000001407077220 */ /* 0x080fe20000410000 */
[-C--:B------:R-:W-:Y:S01]  /*a9f0*/  FMUL.FTZ R12, R12, R15.reuse ;  /* 0x0000000f0c0c7220 */ /* 0x080fe20000410000 */
[C---:B------:R-:W-:Y:S02]  /*aa00*/  FFMA.FTZ R30, R5.reuse, R20, -R30 ;  /* 0x00000014051e7223 */ /* 0x040fe4000001081e */
[----:B------:R-:W-:Y:S01]  /*aa10*/  FFMA.FTZ R28, R5, R28, R7 ;  /* 0x0000001c051c7223 */ /* 0x000fe20000010007 */
[C---:B------:R-:W-:Y:S01]  /*aa20*/  FFMA.FTZ R43, R4.reuse, R15, -R43 ;  /* 0x0000000f042b7223 */ /* 0x040fe2000001082b */
[----:B------:R-:W-:Y:S01]  /*aa30*/  FFMA.FTZ R39, R4, R39, R12 ;  /* 0x0000002704277223 */ /* 0x000fe2000001000c */
[----:B------:R-:W-:Y:S02]  /*aa40*/  F2FP.SATFINITE.E4M3.F32.PACK_AB_MERGE_C R5, R32, R29, RZ ;  /* 0x0000001d2005723e */ /* 0x000fe400048070ff */
[----:B------:R-:W-:-:S02]  /*aa50*/  F2FP.SATFINITE.E4M3.F32.PACK_AB_MERGE_C R7, R46, R41, RZ ;  /* 0x000000292e07723e */ /* 0x000fc400048070ff */
[----:B------:R-:W-:Y:S02]  /*aa60*/  F2FP.SATFINITE.E4M3.F32.PACK_AB_MERGE_C R4, R56, R47, RZ ;  /* 0x0000002f3804723e */ /* 0x000fe400048070ff */
[----:B------:R-:W-:Y:S02]  /*aa70*/  F2FP.SATFINITE.E4M3.F32.PACK_AB_MERGE_C R15, R48, R45, RZ ;  /* 0x0000002d300f723e */ /* 0x000fe400048070ff */
[----:B------:R-:W-:Y:S02]  /*aa80*/  F2FP.SATFINITE.E4M3.F32.PACK_AB_MERGE_C R12, R58, R49, RZ ;  /* 0x000000313a0c723e */ /* 0x000fe400048070ff */
[----:B------:R-:W-:Y:S02]  /*aa90*/  F2FP.SATFINITE.E4M3.F32.PACK_AB_MERGE_C R5, R21, R6, R5 ;  /* 0x000000061505723e */ /* 0x000fe40004807005 */
[----:B------:R-:W-:Y:S02]  /*aaa0*/  F2FP.SATFINITE.E4M3.F32.PACK_AB_MERGE_C R7, R44, R35, R7 ;  /* 0x000000232c07723e */ /* 0x000fe40004807007 */
[----:B------:R-:W-:-:S02]  /*aab0*/  F2FP.SATFINITE.E4M3.F32.PACK_AB_MERGE_C R4, R54, R53, R4 ;  /* 0x000000353604723e */ /* 0x000fc40004807004 */
[----:B------:R-:W-:Y:S02]  /*aac0*/  F2FP.SATFINITE.E4M3.F32.PACK_AB_MERGE_C R6, R30, R43, R38 ;  /* 0x0000002b1e06723e */ /* 0x000fe40004807026 */
[----:B------:R-:W-:Y:S02]  /*aad0*/  F2FP.SATFINITE.E4M3.F32.PACK_AB_MERGE_C R15, R42, R33, R15 ;  /* 0x000000212a0f723e */ /* 0x000fe4000480700f */
[----:B------:R-:W-:Y:S01]  /*aae0*/  F2FP.SATFINITE.E4M3.F32.PACK_AB_MERGE_C R12, R50, R55, R12 ;  /* 0x00000037320c723e */ /* 0x000fe2000480700c */
[----:B------:R0:W-:Y:S01]  /*aaf0*/  STS.128 [R37+0xf000], R4 ;  /* 0x00f0000425007388 */ /* 0x0001e20000000c00 */
[----:B------:R-:W-:-:S05]  /*ab00*/  F2FP.SATFINITE.E4M3.F32.PACK_AB_MERGE_C R14, R28, R39, R34 ;  /* 0x000000271c0e723e */ /* 0x000fca0004807022 */
[----:B------:R0:W-:Y:S02]  /*ab10*/  STS.128 [R0+0xf000], R12 ;  /* 0x00f0000c00007388 */ /* 0x0001e40000000c00 */
.L_x_1230:
[----:B------:R-:W-:Y:S05]  /*ab20*/  BSYNC B1 ;  /* 0x0000000000017941 */ /* 0x000fea0003800000 */
.L_x_1229:
[----:B------:R-:W-:Y:S05]  /*ab30*/  @P1 BRA `(.L_x_1219) ;  /* 0x0000000c00f81947 */ /* 0x000fea0003800000 */
[----:B----4-:R-:W2:Y:S04]  /*ab40*/  LDL R21, [R1+0x64] ;  /* 0x0000640001157983 */ /* 0x010ea80000100800 */
[----:B------:R-:W4:Y:S01]  /*ab50*/  LDL R49, [R1+0x70] ;  /* 0x0000700001317983 */ /* 0x000f220000100800 */
[----:B0----5:R-:W-:Y:S02]  /*ab60*/  SHF.R.U32.HI R0, RZ, 0x8, R24 ;  /* 0x00000008ff007819 */ /* 0x021fe40000011618 */
[----:B------:R-:W-:Y:S02]  /*ab70*/  LOP3.LUT R5, R24, 0xff, RZ, 0xc0, !PT ;  /* 0x000000ff18057812 */ /* 0x000fe400078ec0ff */
[----:B------:R-:W-:Y:S02]  /*ab80*/  LOP3.LUT R0, R0, 0xff, RZ, 0xc0, !PT ;  /* 0x000000ff00007812 */ /* 0x000fe400078ec0ff */
[----:B------:R-:W-:-:S02]  /*ab90*/  SHF.R.U32.HI R14, RZ, 0x8, R25 ;  /* 0x00000008ff0e7819 */ /* 0x000fc40000011619 */
[----:B---3--:R-:W-:Y:S02]  /*aba0*/  PRMT R20, R0, 0x7604, R5 ;  /* 0x0000760400147816 */ /* 0x008fe40000000005 */
[----:B------:R-:W-:Y:S02]  /*abb0*/  LOP3.LUT R7, R25, 0xff, RZ, 0xc0, !PT ;  /* 0x000000ff19077812 */ /* 0x000fe400078ec0ff */
[----:B------:R-:W-:Y:S02]  /*abc0*/  SHF.R.U32.HI R6, RZ, 0x8, R27 ;  /* 0x00000008ff067819 */ /* 0x000fe4000001161b */
[----:B------:R-:W-:Y:S02]  /*abd0*/  LOP3.LUT R0, R14, 0xff, RZ, 0xc0, !PT ;  /* 0x000000ff0e007812 */ /* 0x000fe400078ec0ff */
[----:B------:R-:W-:Y:S02]  /*abe0*/  LOP3.LUT R13, R27, 0xff, RZ, 0xc0, !PT ;  /* 0x000000ff1b0d7812 */ /* 0x000fe400078ec0ff */
[----:B------:R-:W-:-:S02]  /*abf0*/  LOP3.LUT R6, R6, 0xff, RZ, 0xc0, !PT ;  /* 0x000000ff06067812 */ /* 0x000fc400078ec0ff */
[----:B------:R-:W-:Y:S02]  /*ac00*/  PRMT R28, R0, 0x7604, R7 ;  /* 0x00007604001c7816 */ /* 0x000fe40000000007 */
        /* <DEDUP_REMOVED lines=26> */
[----:B------:R-:W-:Y:S01]  /*adb0*/  PRMT R37, R14, 0x7604, R21 ;  /* 0x000076040e257816 */ /* 0x000fe20000000015 */
        /* <DEDUP_REMOVED lines=8> */
[----:B-1----:R-:W-:-:S02]  /*ae40*/  PRMT R39, R3, 0x7604, R34 ;  /* 0x0000760403277816 */ /* 0x002fc40000000022 */
[----:B------:R-:W-:Y:S01]  /*ae50*/  SHF.R.U32.HI R3, RZ, 0x10, R24 ;  /* 0x00000010ff037819 */ /* 0x000fe20000011618 */
[----:B------:R-:W0:Y:S01]  /*ae60*/  LDS.128 R12, [R0+0xf000] ;  /* 0x00f00000000c7984 */ /* 0x000e220000000c00 */
[----:B------:R-:W-:Y:S02]  /*ae70*/  LOP3.LUT R21, R21, 0xff, RZ, 0xc0, !PT ;  /* 0x000000ff15157812 */ /* 0x000fe400078ec0ff */
[----:B------:R-:W-:Y:S02]  /*ae80*/  LOP3.LUT R3, R3, 0xff, RZ, 0xc0, !PT ;  /* 0x000000ff03037812 */ /* 0x000fe400078ec0ff */
[----:B------:R-:W-:Y:S02]  /*ae90*/  SHF.R.U32.HI R29, RZ, 0x10, R26 ;  /* 0x00000010ff1d7819 */ /* 0x000fe4000001161a */
[----:B------:R-:W-:Y:S02]  /*aea0*/  PRMT R3, R3, 0x7054, R20 ;  /* 0x0000705403037816 */ /* 0x000fe40000000014 */
[----:B------:R-:W-:-:S02]  /*aeb0*/  PRMT R21, R21, 0x7054, R28 ;  /* 0x0000705415157816 */ /* 0x000fc4000000001c */
[----:B------:R-:W-:Y:S02]  /*aec0*/  SHF.R.U32.HI R20, RZ, 0x10, R8 ;  /* 0x00000010ff147819 */ /* 0x000fe40000011608 */
[----:B------:R-:W-:Y:S02]  /*aed0*/  SHF.R.U32.HI R28, RZ, 0x10, R9 ;  /* 0x00000010ff1c7819 */ /* 0x000fe40000011609 */
[----:B------:R-:W-:Y:S02]  /*aee0*/  LOP3.LUT R29, R29, 0xff, RZ, 0xc0, !PT ;  /* 0x000000ff1d1d7812 */ /* 0x000fe400078ec0ff */
[----:B------:R-:W-:Y:S02]  /*aef0*/  LOP3.LUT R20, R20, 0xff, RZ, 0xc0, !PT ;  /* 0x000000ff14147812 */ /* 0x000fe400078ec0ff */
[----:B------:R-:W-:Y:S02]  /*af00*/  LOP3.LUT R28, R28, 0xff, RZ, 0xc0, !PT ;  /* 0x000000ff1c1c7812 */ /* 0x000fe400078ec0ff */
[----:B------:R-:W-:-:S02]  /*af10*/  PRMT R29, R29, 0x7054, R30 ;  /* 0x000070541d1d7816 */ /* 0x000fc4000000001e */
[----:B------:R-:W-:Y:S02]  /*af20*/  SHF.R.U32.HI R30, RZ, 0x10, R10 ;  /* 0x00000010ff1e7819 */ /* 0x000fe4000001160a */
[----:B------:R-:W-:Y:S02]  /*af30*/  PRMT R33, R20, 0x7054, R33 ;  /* 0x0000705414217816 */ /* 0x000fe40000000021 */
[----:B------:R-:W-:Y:S02]  /*af40*/  PRMT R35, R28, 0x7054, R35 ;  /* 0x000070541c237816 */ /* 0x000fe40000000023 */
[----:B------:R-:W-:Y:S02]  /*af50*/  LOP3.LUT R28, R21, 0xff000000, R25, 0xf8, !PT ;  /* 0xff000000151c7812 */ /* 0x000fe400078ef819 */
[----:B------:R-:W-:Y:S02]  /*af60*/  LOP3.LUT R30, R30, 0xff, RZ, 0xc0, !PT ;  /* 0x000000ff1e1e7812 */ /* 0x000fe400078ec0ff */
[----:B------:R-:W-:-:S02]  /*af70*/  LOP3.LUT R21, R33, 0xff000000, R8, 0xf8, !PT ;  /* 0xff00000021157812 */ /* 0x000fc400078ef808 */
[----:B------:R-:W-:Y:S02]  /*af80*/  LOP3.LUT R33, R35, 0xff000000, R9, 0xf8, !PT ;  /* 0xff00000023217812 */ /* 0x000fe400078ef809 */
[----:B------:R-:W-:Y:S02]  /*af90*/  PRMT R37, R30, 0x7054, R37 ;  /* 0x000070541e257816 */ /* 0x000fe40000000025 */
[----:B------:R-:W-:Y:S02]  /*afa0*/  F2FP.F16.E4M3.UNPACK_B R40, R33 ;  /* 0x00000021ff28723e */ /* 0x000fe400020006ff */
[----:B0-----:R-:W-:Y:S02]  /*afb0*/  F2FP.F16.E4M3.UNPACK_B R25, R13 ;  /* 0x0000000dff19723e */ /* 0x001fe400020006ff */
[----:B------:R-:W-:Y:S01]  /*afc0*/  PRMT R41, R32, 0x7054, R39 ;  /* 0x0000705420297816 */ /* 0x000fe20000000027 */
[--C-:B------:R-:W-:Y:S01]  /*afd0*/  HADD2.F32 R42, -RZ, R40.reuse.H0_H0 ;  /* 0x20000028ff2a7230 */ /* 0x100fe20000004100 */
[----:B------:R-:W-:Y:S01]  /*afe0*/  LOP3.LUT R20, R3, 0xff000000, R24, 0xf8, !PT ;  /* 0xff00000003147812 */ /* 0x000fe200078ef818 */
[----:B------:R-:W-:Y:S01]  /*aff0*/  HADD2.F32 R40, -RZ, R40.H1_H1 ;  /* 0x30000028ff287230 */ /* 0x000fe20000004100 */
[----:B------:R-:W-:-:S02]  /*b000*/  LOP3.LUT R8, R37, 0xff000000, R10, 0xf8, !PT ;  /* 0xff00000025087812 */ /* 0x000fc400078ef80a */
[----:B------:R-:W-:Y:S02]  /*b010*/  F2FP.F16.E4M3.UNPACK_B R32, R28 ;  /* 0x0000001cff20723e */ /* 0x000fe400020006ff */
        /* <DEDUP_REMOVED lines=42> */
[----:B------:R-:W-:Y:S01]  /*b2c0*/  HADD2.F32 R28, -RZ, R24.H1_H1 ;  /* 0x30000018ff1c7230 */ /* 0x000fe20000004100 */
[----:B------:R-:W-:Y:S01]  /*b2d0*/  F2FP.F16.E4M3.UNPACK_B R29, R4.H1 ;  /* 0x00000004ff1d723e */ /* 0x000fe200030006ff */
[----:B------:R-:W-:-:S02]  /*b2e0*/  HADD2.F32 R42, -RZ, R40.H0_H0 ;  /* 0x20000028ff2a7230 */ /* 0x000fc40000004100 */
[C---:B------:R-:W-:Y:S01]  /*b2f0*/  FMUL.FTZ R45, R26.reuse, R41 ;  /* 0x000000291a2d7220 */ /* 0x040fe20000410000 */
[--C-:B------:R-:W-:Y:S02]  /*b300*/  HADD2.F32 R24, -RZ, R31.reuse.H0_H0 ;  /* 0x2000001fff187230 */ /* 0x100fe40000004100 */
[-C--:B------:R-:W-:Y:S01]  /*b310*/  FMUL.FTZ R26, R26, R33.reuse ;  /* 0x000000211a1a7220 */ /* 0x080fe20000410000 */
[----:B------:R-:W-:Y:S01]  /*b320*/  HADD2.F32 R38, -RZ, R32.H0_H0 ;  /* 0x20000020ff267230 */ /* 0x000fe20000004100 */
[----:B------:R-:W-:Y:S01]  /*b330*/  F2FP.F16.E4M3.UNPACK_B R11, R4 ;  /* 0x00000004ff0b723e */ /* 0x000fe200020006ff */
[----:B------:R-:W-:Y:S02]  /*b340*/  HADD2.F32 R25, -RZ, R30.H0_H0 ;  /* 0x2000001eff197230 */ /* 0x000fe40000004100 */
[C---:B------:R-:W-:Y:S01]  /*b350*/  FMUL.FTZ R44, R24.reuse, R42 ;  /* 0x0000002a182c7220 */ /* 0x040fe20000410000 */
[----:B------:R-:W-:Y:S02]  /*b360*/  HADD2.F32 R31, -RZ, R31.H1_H1 ;  /* 0x3000001fff1f7230 */ /* 0x000fe40000004100 */
[-C--:B------:R-:W-:Y:S01]  /*b370*/  FMUL.FTZ R47, R24, R38.reuse ;  /* 0x00000026182f7220 */ /* 0x080fe20000410000 */
[C---:B------:R-:W-:Y:S01]  /*b380*/  FFMA.FTZ R24, R28.reuse, R33, -R45 ;  /* 0x000000211c187223 */ /* 0x040fe2000001082d */
[----:B------:R-:W-:Y:S01]  /*b390*/  FFMA.FTZ R28, R28, R41, R26 ;  /* 0x000000291c1c7223 */ /* 0x000fe2000001001a */
[C---:B------:R-:W-:Y:S01]  /*b3a0*/  FFMA.FTZ R26, R25.reuse, R38, -R44 ;  /* 0x00000026191a7223 */ /* 0x040fe2000001082c */
[----:B------:R-:W-:Y:S01]  /*b3b0*/  FFMA.FTZ R25, R25, R42, R47 ;  /* 0x0000002a19197223 */ /* 0x000fe2000001002f */
[----:B------:R-:W-:Y:S01]  /*b3c0*/  F2FP.F16.E4M3.UNPACK_B R42, R43.H1 ;  /* 0x0000002bff2a723e */ /* 0x000fe200030006ff */
[----:B------:R-:W-:Y:S01]  /*b3d0*/  HADD2.F32 R38, -RZ, R32.H1_H1 ;  /* 0x30000020ff267230 */ /* 0x000fe20000004100 */
[-C--:B------:R-:W-:Y:S01]  /*b3e0*/  F2FP.F16.E4M3.UNPACK_B R4, R6.reuse ;  /* 0x00000006ff04723e */ /* 0x080fe200020006ff */
        /* <DEDUP_REMOVED lines=8> */
[----:B------:R-:W-:Y:S02]  /*b470*/  HADD2.F32 R33, -RZ, R35.H0_H0 ;  /* 0x20000023ff217230 */ /* 0x000fe40000004100 */
[CC--:B------:R-:W-:Y:S01]  /*b480*/  FMUL.FTZ R46, R32.reuse, R43.reuse ;  /* 0x0000002b202e7220 */ /* 0x0c0fe20000410000 */
[----:B------:R-:W-:Y:S02]  /*b490*/  HADD2.F32 R30, -RZ, R30.H1_H1 ;  /* 0x3000001eff1e7230 */ /* 0x000fe40000004100 */
[----:B------:R-:W-:Y:S01]  /*b4a0*/  FMUL.FTZ R48, R32, R40 ;  /* 0x0000002820307220 */ /* 0x000fe20000410000 */
[----:B------:R-:W-:Y:S01]  /*b4b0*/  F2FP.F16.E4M3.UNPACK_B R14, R14.H1 ;  /* 0x0000000eff0e723e */ /* 0x000fe200030006ff */
[C---:B------:R-:W-:Y:S01]  /*b4c0*/  FFMA.FTZ R32, R33.reuse, R40, -R46 ;  /* 0x0000002821207223 */ /* 0x040fe2000001082e */
[----:B------:R-:W-:Y:S01]  /*b4d0*/  F2FP.F16.E4M3.UNPACK_B R40, R20.H1 ;  /* 0x00000014ff28723e */ /* 0x000fe200030006ff */
[----:B------:R-:W-:Y:S01]  /*b4e0*/  FFMA.FTZ R33, R33, R43, R48 ;  /* 0x0000002b21217223 */ /* 0x000fe20000010030 */
[----:B------:R-:W-:Y:S01]  /*b4f0*/  F2FP.F16.E4M3.UNPACK_B R43, R21.H1 ;  /* 0x00000015ff2b723e */ /* 0x000fe200030006ff */
[C---:B------:R-:W-:Y:S01]  /*b500*/  FFMA.FTZ R31, R30.reuse, R38, -R45 ;  /* 0x000000261e1f7223 */ /* 0x040fe2000001082d */
[----:B------:R-:W-:Y:S01]  /*b510*/  FFMA.FTZ R30, R30, R41, R44 ;  /* 0x000000291e1e7223 */ /* 0x000fe2000001002c */
[----:B------:R-:W-:Y:S01]  /*b520*/  HADD2.F32 R41, -RZ, R39.H1_H1 ;  /* 0x30000027ff297230 */ /* 0x000fe20000004100 */
[----:B------:R-:W-:Y:S01]  /*b530*/  F2FP.SATFINITE.E4M3.F32.PACK_AB_MERGE_C R13, R24, R13, RZ ;  /* 0x0000000d180d723e */ /* 0x000fe200048070ff */
[----:B------:R-:W-:Y:S01]  /*b540*/  HADD2.F32 R45, -RZ, R42.H1_H1 ;  /* 0x3000002aff2d7230 */ /* 0x000fe20000004100 */
[----:B------:R-:W-:Y:S01]  /*b550*/  F2FP.SATFINITE.E4M3.F32.PACK_AB_MERGE_C R15, R28, R15, RZ ;  /* 0x0000000f1c0f723e */ /* 0x000fe200048070ff */
[----:B------:R-:W-:Y:S01]  /*b560*/  HADD2.F32 R38, -RZ, R35.H1_H1 ;  /* 0x30000023ff267230 */ /* 0x000fe20000004100 */
[----:B------:R-:W-:Y:S01]  /*b570*/  F2FP.SATFINITE.E4M3.F32.PACK_AB_MERGE_C R5, R12, R5, R13 ;  /* 0x000000050c05723e */ /* 0x000fe2000480700d */
[----:B------:R-:W-:Y:S01]  /*b580*/  HADD2.F32 R39, -RZ, R37.H1_H1 ;  /* 0x30000025ff277230 */ /* 0x000fe20000004100 */
[----:B------:R-:W-:Y:S01]  /*b590*/  F2FP.SATFINITE.E4M3.F32.PACK_AB_MERGE_C R9, R10, R9, R15 ;  /* 0x000000090a09723e */ /* 0x000fe2000480700f */
[----:B------:R-:W-:-:S02]  /*b5a0*/  HADD2.F32 R44, -RZ, R43.H0_H0 ;  /* 0x2000002bff2c7230 */ /* 0x000fc40000004100 */
[----:B------:R-:W-:Y:S02]  /*b5b0*/  HADD2.F32 R35, -RZ, R34.H0_H0 ;  /* 0x20000022ff237230 */ /* 0x000fe40000004100 */
[C---:B------:R-:W-:Y:S01]  /*b5c0*/  FMUL.FTZ R47, R39.reuse, R45 ;  /* 0x0000002d272f7220 */ /* 0x040fe20000410000 */
[----:B------:R-:W-:Y:S02]  /*b5d0*/  HADD2.F32 R42, -RZ, R40.H0_H0 ;  /* 0x20000028ff2a7230 */ /* 0x000fe40000004100 */
[----:B------:R-:W-:Y:S01]  /*b5e0*/  FMUL.FTZ R48, R39, R41 ;  /* 0x0000002927307220 */ /* 0x000fe20000410000 */
        /* <DEDUP_REMOVED lines=8> */
[C---:B------:R-:W-:Y:S01]  /*b670*/  FFMA.FTZ R35, R38.reuse, R41, -R47 ;  /* 0x0000002926237223 */ /* 0x040fe2000001082f */
[----:B------:R-:W-:Y:S01]  /*b680*/  FFMA.FTZ R52, R38, R45, R48 ;  /* 0x0000002d26347223 */ /* 0x000fe20000010030 */
[----:B------:R-:W-:Y:S01]  /*b690*/  F2FP.F16.E4M3.UNPACK_B R37, R20 ;  /* 0x00000014ff25723e */ /* 0x000fe200020006ff */
[----:B------:R-:W-:Y:S01]  /*b6a0*/  HADD2.F32 R29, -RZ, R29.H1_H1 ;  /* 0x3000001dff1d7230 */ /* 0x000fe20000004100 */
[----:B------:R-:W-:Y:S01]  /*b6b0*/  F2FP.F16.E4M3.UNPACK_B R38, R21 ;  /* 0x00000015ff26723e */ /* 0x000fe200020006ff */
[C---:B------:R-:W-:Y:S01]  /*b6c0*/  FMUL.FTZ R20, R34.reuse, R43 ;  /* 0x0000002b22147220 */ /* 0x040fe20000410000 */
[----:B------:R-:W-:Y:S01]  /*b6d0*/  FMUL.FTZ R34, R34, R40 ;  /* 0x0000002822227220 */ /* 0x000fe20000410000 */
[----:B------:R-:W-:-:S02]  /*b6e0*/  HADD2.F32 R21, -RZ, R27.H0_H0 ;  /* 0x2000001bff157230 */ /* 0x000fc40000004100 */
[--C-:B------:R-:W-:Y:S02]  /*b6f0*/  HADD2.F32 R39, -RZ, R38.reuse.H0_H0 ;  /* 0x20000026ff277230 */ /* 0x100fe40000004100 */
        /* <DEDUP_REMOVED lines=66> */
.L_x_1219:
[----:B------:R-:W-:Y:S05]  /*bb20*/  BSYNC B0 ;  /* 0x0000000000007941 */ /* 0x000fea0003800000 */
.L_x_1212:
        /* <DEDUP_REMOVED lines=8> */
.L_x_1209:
[----:B0-2---:R-:W-:Y:S01]  /*bbb0*/  IMAD.U32 R0, RZ, RZ, UR38 ;  /* 0x00000026ff007e24 */ /* 0x005fe2000f8e00ff */
[----:B------:R-:W-:-:S04]  /*bbc0*/  LOP3.LUT R22, R22, 0xfffffffe, RZ, 0xc0, !PT ;  /* 0xfffffffe16167812 */ /* 0x000fc800078ec0ff */
[----:B------:R-:W-:-:S13]  /*bbd0*/  ISETP.NE.AND P0, PT, R0, 0x3, PT ;  /* 0x000000030000780c */ /* 0x000fda0003f05270 */
[----:B------:R-:W-:Y:S01]  /*bbe0*/  @P0 LOP3.LUT R22, R22, 0x1, RZ, 0xfc, !PT ;  /* 0x0000000116160812 */ /* 0x000fe200078efcff */
[----:B------:R-:W-:Y:S06]  /*bbf0*/  @!P0 BRA `(.L_x_1231) ;  /* 0x0000000000048947 */ /* 0x000fec0003800000 */
[----:B------:R-:W-:Y:S01]  /*bc00*/  BPT.TRAP 0x1 ;  /* 0x000000040000795c */ /* 0x000fe20000300000 */
.L_x_1231:
[----:B-1----:R-:W-:Y:S01]  /*bc10*/  IMAD R3, R17, 0x8, R16 ;  /* 0x0000000811037824 */ /* 0x002fe200078e0210 */
[----:B------:R-:W-:-:S04]  /*bc20*/  SHF.L.U32 R0, R19, 0x1f, RZ ;  /* 0x0000001f13007819 */ /* 0x000fc800000006ff */
[----:B------:R0:W1:Y:S01]  /*bc30*/  SYNCS.PHASECHK.TRANS64.TRYWAIT P1, [R3+URZ+0x19c30], R0 ;  /* 0x019c3000030075a7 */ /* 0x000062000802017f */
[----:B------:R-:W-:Y:S05]  /*bc40*/  @!P0 BRA `(.L_x_1232) ;  /* 0x0000000000048947 */ /* 0x000fea0003800000 */
[----:B------:R-:W-:Y:S01]  /*bc50*/  BPT.TRAP 0x1 ;  /* 0x000000040000795c */ /* 0x000fe20000300000 */
.L_x_1232:
[----:B---3-5:R-:W2:Y:S02]  /*bc60*/  S2R R4, SR_TID.X ;  /* 0x0000000000047919 */ /* 0x028ea40000002100 */
[----:B--2---:R-:W-:-:S04]  /*bc70*/  LOP3.LUT R4, R4, 0x7f, RZ, 0xc0, !PT ;  /* 0x0000007f04047812 */ /* 0x004fc800078ec0ff */
[----:B------:R-:W-:Y:S01]  /*bc80*/  ISETP.NE.AND P0, PT, R4, RZ, PT ;  /* 0x000000ff0400720c */ /* 0x000fe20003f05270 */
[----:B-1----:R-:W-:-:S12]  /*bc90*/  @P1 BRA `(.L_x_1233) ;  /* 0x0000000000081947 */ /* 0x002fd80003800000 */
[----:B------:R-:W1:Y:S02]  /*bca0*/  SYNCS.PHASECHK.TRANS64.TRYWAIT P1, [R3+URZ+0x19c30], R0 ;  /* 0x019c3000030075a7 */ /* 0x000e64000802017f */
[----:B-1----:R-:W-:Y:S05]  /*bcb0*/  @!P1 BRA `(.L_x_1234) ;  /* 0x0000017400909947 */ /* 0x002fea0003800000 */
.L_x_1233:
[----:B------:R-:W-:Y:S05]  /*bcc0*/  WARPSYNC.ALL ;  /* 0x0000000000007948 */ /* 0x000fea0003800000 */
[----:B01----:R-:W-:Y:S01]  /*bcd0*/  VIADD R0, R16, 0x13800 ;  /* 0x0001380010007836 */ /* 0x003fe20000000000 */
[----:B------:R-:W-:Y:S01]  /*bce0*/  LOP3.LUT R6, R36, 0x10000, RZ, 0xfc, !PT ;  /* 0x0001000024067812 */ /* 0x000fe200078efcff */
[----:B------:R-:W-:Y:S01]  /*bcf0*/  IMAD.MOV.U32 R7, RZ, RZ, -0x3ffffff0 ;  /* 0xc0000010ff077424 */ /* 0x000fe200078e00ff */
[----:B------:R-:W0:Y:S01]  /*bd00*/  LDC R97, c[0x0][0x448] ;  /* 0x00011200ff617b82 */ /* 0x000e220000000800 */
[----:B------:R-:W-:Y:S01]  /*bd10*/  IMAD.MOV.U32 R5, RZ, RZ, -0x3ffffff0 ;  /* 0xc0000010ff057424 */ /* 0x000fe200078e00ff */
[----:B------:R-:W-:Y:S01]  /*bd20*/  SHF.R.U32.HI R0, RZ, 0x4, R0 ;  /* 0x00000004ff007819 */ /* 0x000fe20000011600 */
[----:B------:R-:W-:-:S02]  /*bd30*/  IMAD.MOV.U32 R11, RZ, RZ, -0x3ffffff0 ;  /* 0xc0000010ff0b7424 */ /* 0x000fc400078e00ff */
[----:B------:R-:W-:Y:S01]  /*bd40*/  IMAD.MOV.U32 R9, RZ, RZ, -0x3ffffff0 ;  /* 0xc0000010ff097424 */ /* 0x000fe200078e00ff */
[----:B------:R-:W-:Y:S02]  /*bd50*/  LOP3.LUT R0, R0, 0x3fff, RZ, 0xc0, !PT ;  /* 0x00003fff00007812 */ /* 0x000fe400078ec0ff */
[----:B------:R-:W-:Y:S01]  /*bd60*/  LOP3.LUT R22, R22, 0xffffffbf, RZ, 0xc0, !PT ;  /* 0xffffffbf16167812 */ /* 0x000fe200078ec0ff */
[----:B------:R-:W-:Y:S01]  /*bd70*/  @!P0 VIADD R3, R3, 0x19c40 ;  /* 0x00019c4003038836 */ /* 0x000fe20000000000 */
[----:B------:R-:W-:Y:S01]  /*bd80*/  LOP3.LUT R4, R0, 0x10000, RZ, 0xfc, !PT ;  /* 0x0001000000047812 */ /* 0x000fe200078efcff */
[----:B------:R-:W-:-:S04]  /*bd90*/  ULDC UR36, c[0x0][0x9dc] ;  /* 0x0002770000247ab9 */ /* 0x000fc80000000800 */
[----:B------:R1:W-:Y:S01]  /*bda0*/  STL [R1+0x14], R4 ;  /* 0x0000140401007387 */ /* 0x0003e20000100800 */
[----:B------:R-:W-:Y:S02]  /*bdb0*/  R2UR UR4, R6 ;  /* 0x00000000060472ca */ /* 0x000fe400000e0000 */
[----:B------:R-:W-:Y:S01]  /*bdc0*/  R2UR UR5, R7 ;  /* 0x00000000070572ca */ /* 0x000fe200000e0000 */
[----:B------:R-:W-:Y:S01]  /*bdd0*/  WARPGROUP.ARRIVE ;  /* 0x00000000000079c5 */ /* 0x000fe20000000000 */
[----:B------:R-:W-:Y:S01]  /*bde0*/  R2UR UR7, R5 ;  /* 0x00000000050772ca */ /* 0x000fe200000e0000 */
[----:B----4-:R-:W2:Y:S01]  /*bdf0*/  LDL R14, [R1+0x30] ;  /* 0x00003000010e7983 */ /* 0x010ea20000100800 */
[----:B-1----:R-:W-:-:S03]  /*be00*/  IMAD R4, R17, 0x300, R4 ;  /* 0x0000030011047824 */ /* 0x002fc600078e0204 */
[----:B------:R-:W2:Y:S02]  /*be10*/  LDL R95, [R1+0x10] ;  /* 0x00001000015f7983 */ /* 0x000ea40000100800 */
[----:B------:R-:W-:Y:S02]  /*be20*/  R2UR UR6, R4 ;  /* 0x00000000040672ca */ /* 0x000fe400000e0000 */
[----:B------:R-:W3:Y:S11]  /*be30*/  LDL R99, [R1] ;  /* 0x0000000001637983 */ /* 0x000ef60000100800 */
[----:B------:R-:W-:Y:S01]  /*be40*/  QGMMA.64x128x32.F32.E4M3.E4M3 R24, gdesc[UR4], RZ, !UPT, gsb0 ;  /* 0x01e00000041879f3 */ /* 0x000fe2000c0008ff */
[----:B------:R-:W-:-:S02]  /*be50*/  VIADD R10, R6, 0x180 ;  /* 0x00000180060a7836 */ /* 0x000fc40000000000 */
[----:B------:R-:W-:Y:S01]  /*be60*/  VIADD R8, R4, 0x100 ;  /* 0x0000010004087836 */ /* 0x000fe20000000000 */
[----:B------:R-:W-:Y:S02]  /*be70*/  R2UR UR5, R11 ;  /* 0x000000000b0572ca */ /* 0x000fe400000e0000 */
[----:B------:R-:W-:Y:S02]  /*be80*/  R2UR UR4, R10 ;  /* 0x000000000a0472ca */ /* 0x000fe400000e0000 */
[----:B------:R-:W-:Y:S02]  /*be90*/  R2UR UR6, R8 ;  /* 0x00000000080672ca */ /* 0x000fe400000e0000 */
[----:B------:R-:W-:Y:S01]  /*bea0*/  R2UR UR7, R9 ;  /* 0x00000000090772ca */ /* 0x000fe200000e0000 */
[----:B------:R-:W-:Y:S02]  /*beb0*/  VIADD R8, R6, 0x300 ;  /* 0x0000030006087836 */ /* 0x000fe40000000000 */
[----:B------:R-:W-:-:S02]  /*bec0*/  VIADD R4, R4, 0x200 ;  /* 0x0000020004047836 */ /* 0x000fc40000000000 */
[----:B------:R-:W-:Y:S02]  /*bed0*/  IMAD.MOV.U32 R9, RZ, RZ, -0x3ffffff0 ;  /* 0xc0000010ff097424 */ /* 0x000fe400078e00ff */
[----:B------:R-:W-:Y:S01]  /*bee0*/  IMAD.MOV.U32 R5, RZ, RZ, -0x3ffffff0 ;  /* 0xc0000010ff057424 */ /* 0x000fe200078e00ff */
[----:B------:R-:W-:Y:S02]  /*bef0*/  WARPGROUP.DEPBAR.LE gsb0, 0x0 ;  /* 0x00008000000079c5 */ /* 0x000fe40000010000 */
[----:B------:R-:W-:-:S06]  /*bf00*/  WARPGROUP.ARRIVE ;  /* 0x00000000000079c5 */ /* 0x000fcc0000000000 */
[----:B------:R-:W-:Y:S01]  /*bf10*/  QGMMA.64x128x32.F32.E4M3.E4M3 R24, gdesc[UR4], R24, gsb0 ;  /* 0x01e00000041879f3 */ /* 0x000fe20008000818 */
[----:B------:R-:W-:Y:S02]  /*bf20*/  R2UR UR4, R8 ;  /* 0x00000000080472ca */ /* 0x000fe400000e0000 */
[----:B------:R-:W-:Y:S02]  /*bf30*/  R2UR UR5, R9 ;  /* 0x00000000090572ca */ /* 0x000fe400000e0000 */
[----:B------:R-:W-:Y:S02]  /*bf40*/  R2UR UR6, R4 ;  /* 0x00000000040672ca */ /* 0x000fe400000e0000 */
[----:B------:R-:W-:Y:S02]  /*bf50*/  R2UR UR7, R5 ;  /* 0x00000000050772ca */ /* 0x000fe400000e0000 */
[----:B0-----:R-:W-:-:S13]  /*bf60*/  ISETP.NE.AND P1, PT, R97, 0x1, PT ;  /* 0x000000016100780c */ /* 0x001fda0003f25270 */
[----:B------:R-:W0:Y:S08]  /*bf70*/  @P1 LDC R5, c[0x0][0x44c] ;  /* 0x00011300ff051b82 */ /* 0x000e300000000800 */
[----:B------:R-:W1:Y:S01]  /*bf80*/  @P1 LDC R15, c[0x0][0x450] ;  /* 0x00011400ff0f1b82 */ /* 0x000e620000000800 */
[----:B------:R-:W-:Y:S02]  /*bf90*/  WARPGROUP.DEPBAR.LE gsb0, 0x0 ;  /* 0x00008000000079c5 */ /* 0x000fe40000010000 */
[----:B------:R-:W-:-:S06]  /*bfa0*/  WARPGROUP.ARRIVE ;  /* 0x00000000000079c5 */ /* 0x000fcc0000000000 */
[----:B------:R-:W-:Y:S01]  /*bfb0*/  QGMMA.64x128x32.F32.E4M3.E4M3 R24, gdesc[UR4], R24, gsb0 ;  /* 0x01e00000041879f3 */ /* 0x000fe20008000818 */
[----:B------:R-:W-:Y:S01]  /*bfc0*/  @P1 LOP3.LUT R22, R22, 0x40, RZ, 0xfc, !PT ;  /* 0x0000004016161812 */ /* 0x000fe200078efcff */
[----:B------:R-:W-:-:S03]  /*bfd0*/  ULOP3.LUT UR36, URZ, UR36, URZ, 0x33, !UPT ;  /* 0x000000243f247292 */ /* 0x000fc6000f8e333f */
[----:B------:R-:W-:Y:S01]  /*bfe0*/  LOP3.LUT R22, R22, 0xffffffdf, RZ, 0xc0, !PT ;  /* 0xffffffdf16167812 */ /* 0x000fe200078ec0ff */
[----:B------:R-:W-:Y:S02]  /*bff0*/  WARPGROUP.DEPBAR.LE gsb0, 0x0 ;  /* 0x00008000000079c5 */ /* 0x000fe40000010000 */
        /* <DEDUP_REMOVED lines=13> */
[----:B--2---:R-:W-:-:S04]  /*c0d0*/  IMAD.IADD R80, R14, 0x1, R95 ;  /* 0x000000010e507824 */ /* 0x004fc800078e025f */
[----:B0-----:R-:W-:-:S04]  /*c0e0*/  @P1 IMAD.HI.U32 R4, R80, R5, RZ ;  /* 0x0000000550041227 */ /* 0x001fc800078e00ff */
[C---:B------:R-:W-:Y:S01]  /*c0f0*/  FMUL.FTZ R13, R2.reuse, R24 ;  /* 0x00000018020d7220 */ /* 0x040fe20000410000 */
[----:B-1----:R-:W-:Y:S02]  /*c100*/  @P1 SHF.R.U32.HI R80, RZ, R15, R4 ;  /* 0x0000000fff501219 */ /* 0x002fe40000011604 */
[----:B------:R-:W0:Y:S01]  /*c110*/  LDC.64 R14, c[0x0][0x9e0] ;  /* 0x00027800ff0e7b82 */ /* 0x000e220000000a00 */
        /* <DEDUP_REMOVED lines=19> */
[----:B------:R-:W-:-:S02]  /*c250*/  IMAD.MOV.U32 R5, RZ, RZ, -0x80 ;  /* 0xffffff80ff057424 */ /* 0x000fc400078e00ff */
        /* <DEDUP_REMOVED lines=12> */
[----:B------:R-:W1:Y:S01]  /*c320*/  SHFL.IDX PT, R94, R80, RZ, 0x1c1f ;  /* 0x001c1fff505e7589 */ /* 0x000e6200000e0000 */
[C---:B------:R-:W-:Y:S01]  /*c330*/  FMUL.FTZ R53, R2.reuse, R56 ;  /* 0x0000003802357220 */ /* 0x040fe20000410000 */
[C---:B------:R-:W-:Y:S01]  /*c340*/  FMUL.FTZ R54, R2.reuse, R57 ;  /* 0x0000003902367220 */ /* 0x040fe20000410000 */
[----:B------:R-:W-:Y:S01]  /*c350*/  FMUL.FTZ R52, R2, R59 ;  /* 0x0000003b02347220 */ /* 0x000fe20000410000 */
[----:B------:R-:W-:-:S02]  /*c360*/  IMAD R84, R88, R5, 0x80 ;  /* 0x0000008058547424 */ /* 0x000fc400078e0205 */
        /* <DEDUP_REMOVED lines=16> */
[----:B------:R-:W-:Y:S01]  /*c470*/  FMUL.FTZ R86, R2, R86 ;  /* 0x0000005602567220 */ /* 0x000fe20000410000 */
[----:B---3--:R-:W-:Y:S01]  /*c480*/  IMAD R5, R99, -0x2, R5 ;  /* 0xfffffffe63057824 */ /* 0x008fe200078e0205 */
[----:B0-----:R-:W-:Y:S01]  /*c490*/  ISETP.GE.AND P1, PT, R15, 0x1, PT ;  /* 0x000000010f00780c */ /* 0x001fe20003f26270 */
[----:B------:R-:W0:Y:S01]  /*c4a0*/  MUFU.TANH R13, R13 ;  /* 0x0000000d000d7308 */ /* 0x000e220000002400 */
[----:B------:R-:W-:Y:S01]  /*c4b0*/  @!P0 PRMT R4, RZ, 0x654, R3 ;  /* 0x00000654ff048816 */ /* 0x000fe20000000003 */
[----:B------:R-:W-:Y:S01]  /*c4c0*/  IMAD.IADD R92, R157, 0x1, R84 ;  /* 0x000000019d5c7824 */ /* 0x000fe200078e0254 */
[----:B------:R-:W-:Y:S02]  /*c4d0*/  IADD3 R5, -R156, R5, R157 ;  /* 0x000000059c057210 */ /* 0x000fe40007ffe19d */
[----:B------:R2:W-:Y:S03]  /*c4e0*/  @!P0 SYNCS.ARRIVE.TRANS64.RED.A1T0 RZ, [R4+URZ], RZ ;  /* 0x000000ff04ff89a7 */ /* 0x0005e6000810043f */
[----:B------:R-:W3:Y:S01]  /*c4f0*/  MUFU.TANH R20, R20 ;  /* 0x0000001400147308 */ /* 0x000ee20000002400 */
[----:B------:R-:W-:-:S07]  /*c500*/  IMAD R92, R99, -0x2, R92 ;  /* 0xfffffffe635c7824 */ /* 0x000fce00078e025c */
[----:B------:R-:W4:Y:S01]  /*c510*/  MUFU.TANH R0, R0 ;  /* 0x0000000000007308 */ /* 0x000f220000002400 */
[----:B------:R-:W-:-:S07]  /*c520*/  IMAD.IADD R87, R5, 0x1, R14 ;  /* 0x0000000105577824 */ /* 0x000fce00078e020e */
        /* <DEDUP_REMOVED lines=59> */
[----:B------:R2:W0:Y:S08]  /*c8e0*/  MUFU.TANH R3, R86 ;  /* 0x0000005600037308 */ /* 0x0004300000002400 */
[----:B------:R-:W0:Y:S01]  /*c8f0*/  MUFU.TANH R79, R79 ;  /* 0x0000004f004f7308 */ /* 0x000e220000002400 */
[----:B------:R-:W-:Y:S01]  /*c900*/  VIADD R91, R5, UR36 ;  /* 0x00000024055b7c36 */ /* 0x000fe20008000000 */
[----:B------:R-:W-:-:S02]  /*c910*/  @P1 LOP3.LUT R22, R22, 0x20, RZ, 0xfc, !PT ;  /* 0x0000002016161812 */ /* 0x000fc400078efcff */
[----:B------:R-:W-:Y:S01]  /*c920*/  LEA R82, R88, 0xffffff80, 0x7 ;  /* 0xffffff8058527811 */ /* 0x000fe200078e38ff */
[----:B-1----:R-:W-:Y:S01]  /*c930*/  IMAD.IADD R85, R91, 0x1, R94 ;  /* 0x000000015b557824 */ /* 0x002fe200078e025e */
[----:B------:R-:W-:Y:S01]  /*c940*/  VIADDMNMX R90, R94, R87, R92, PT ;  /* 0x000000575e5a7246 */ /* 0x000fe2000380015c */
[----:B--234-:R-:W-:Y:S06]  /*c950*/  @!P1 BRA `(.L_x_1235) ;  /* 0x0000000000509947 */ /* 0x01cfec0003800000 */
[----:B------:R-:W-:Y:S01]  /*c960*/  IADD3 R93, -R156, R157, R94 ;  /* 0x0000009d9c5d7210 */ /* 0x000fe20007ffe15e */
[----:B------:R-:W-:Y:S03]  /*c970*/  BSSY B0, `(.L_x_1236) ;  /* 0x000000e000007945 */ /* 0x000fe60003800000 */
[----:B------:R-:W-:-:S13]  /*c980*/  ISETP.GT.AND P1, PT, R93, -0x1, PT ;  /* 0xffffffff5d00780c */ /* 0x000fda0003f24270 */
        /* <DEDUP_REMOVED lines=8> */
.L_x_1237:
[----:B------:R-:W-:-:S13]  /*ca10*/  ISETP.NE.AND P1, PT, R15, 0x1, PT ;  /* 0x000000010f00780c */ /* 0x000fda0003f25270 */
[----:B------:R-:W1:Y:S02]  /*ca20*/  @P1 LDC.64 R4, c[0x0][0x9e8] ;  /* 0x00027a00ff041b82 */ /* 0x000e640000000a00 */
[----:B-1----:R-:W-:-:S05]  /*ca30*/  @P1 IMAD.HI.U32 R4, R93, R4, RZ ;  /* 0x000000045d041227 */ /* 0x002fca00078e00ff */
[----:B------:R-:W-:-:S07]  /*ca40*/  @P1 SHF.R.U32.HI R93, RZ, R5, R4 ;  /* 0x00000005ff5d1219 */ /* 0x000fce0000011604 */
.L_x_1238:
[----:B------:R-:W-:Y:S05]  /*ca50*/  BSYNC B0 ;  /* 0x0000000000007941 */ /* 0x000fea0003800000 */
.L_x_1236:
[----:B------:R-:W-:-:S04]  /*ca60*/  IMAD R93, R93, R15, -R82 ;  /* 0x0000000f5d5d7224 */ /* 0x000fc800078e0a52 */
[----:B------:R-:W-:-:S05]  /*ca70*/  IMAD R4, R99, -0x2, R93 ;  /* 0xfffffffe63047824 */ /* 0x000fca00078e025d */
[----:B------:R-:W-:Y:S02]  /*ca80*/  VIMNMX R85, R85, R4, !PT ;  /* 0x0000000455557248 */ /* 0x000fe40007fe0100 */
[----:B------:R-:W-:-:S07]  /*ca90*/  VIADDMNMX R90, R4, R15, R90, PT ;  /* 0x0000000f045a7246 */ /* 0x000fce000380015a */
.L_x_1235:
[C---:B------:R-:W-:Y:S01]  /*caa0*/  ISETP.GE.AND P1, PT, R84.reuse, 0x2, PT ;  /* 0x000000025400780c */ /* 0x040fe20003f26270 */
[----:B------:R-:W1:Y:S01]  /*cab0*/  SHFL.IDX PT, R80, R80, 0x1, 0x1c1f ;  /* 0x003c1f0050507f89 */ /* 0x000e6200000e0000 */
[C---:B------:R-:W-:Y:S02]  /*cac0*/  ISETP.GE.AND P5, PT, R84.reuse, 0x9, PT ;  /* 0x000000095400780c */ /* 0x040fe40003fa6270 */
[----:B------:R-:W-:Y:S02]  /*cad0*/  ISETP.GT.AND P2, PT, R85, 0x1, !P1 ;  /* 0x000000015500780c */ /* 0x000fe40004f44270 */
[----:B------:R-:W-:Y:S02]  /*cae0*/  ISETP.GE.AND P3, PT, R84, 0xa, PT ;  /* 0x0000000a5400780c */ /* 0x000fe40003f66270 */
[----:B------:R-:W-:Y:S02]  /*caf0*/  ISETP.LT.OR P2, PT, R90, 0x2, P2 ;  /* 0x000000025a00780c */ /* 0x000fe40001741670 */
[----:B------:R-:W-:-:S02]  /*cb00*/  LOP3.LUT R22, R22, 0xf7ffffff, RZ, 0xc0, !PT ;  /* 0xf7ffffff16167812 */ /* 0x000fc400078ec0ff */
[----:B------:R-:W-:Y:S02]  /*cb10*/  FSEL R20, R20, -INF , !P2 ;  /* 0xff80000014147808 */ /* 0x000fe40005000000 */
[----:B------:R-:W-:Y:S02]  /*cb20*/  ISETP.GT.AND P2, PT, R85, 0x8, !P5 ;  /* 0x000000085500780c */ /* 0x000fe40006f44270 */
[----:B------:R-:W-:Y:S02]  /*cb30*/  ISETP.GE.AND P6, PT, R84, 0x71, PT ;  /* 0x000000715400780c */ /* 0x000fe40003fc6270 */
[----:B------:R-:W-:Y:S02]  /*cb40*/  ISETP.LT.OR P2, PT, R90, 0x9, P2 ;  /* 0x000000095a00780c */ /* 0x000fe40001741670 */
[----:B------:R-:W-:Y:S02]  /*cb50*/  @P3 LOP3.LUT R22, R22, 0x8000000, RZ, 0xfc, !PT ;  /* 0x0800000016163812 */ /* 0x000fe400078efcff */
[----:B0-----:R-:W-:-:S02]  /*cb60*/  FSEL R86, R25, -INF , !P2 ;  /* 0xff80000019567808 */ /* 0x001fc40005000000 */
[----:B------:R-:W-:Y:S01]  /*cb70*/  ISETP.GT.AND P2, PT, R85, 0x9, !P3 ;  /* 0x000000095500780c */ /* 0x000fe20005f44270 */
[----:B-1----:R-:W-:Y:S01]  /*cb80*/  IMAD.IADD R91, R91, 0x1, R80 ;  /* 0x000000015b5b7824 */ /* 0x002fe200078e0250 */
[----:B------:R-:W-:Y:S02]  /*cb90*/  ISETP.GE.AND P3, PT, R84, 0x11, PT ;  /* 0x000000115400780c */ /* 0x000fe40003f66270 */
[----:B------:R-:W-:Y:S02]  /*cba0*/  ISETP.LT.OR P2, PT, R90, 0xa, P2 ;  /* 0x0000000a5a00780c */ /* 0x000fe40001741670 */
[----:B------:R-:W-:Y:S02]  /*cbb0*/  LOP3.LUT R22, R22, 0xfbffffff, RZ, 0xc0, !PT ;  /* 0xfbffffff16167812 */ /* 0x000fe400078ec0ff */
[----:B------:R-:W-:Y:S02]  /*cbc0*/  FSEL R26, R26, -INF , !P2 ;  /* 0xff8000001a1a7808 */ /* 0x000fe40005000000 */
[----:B------:R-:W-:-:S02]  /*cbd0*/  ISETP.GT.AND P2, PT, R85, 0x10, !P3 ;  /* 0x000000105500780c */ /* 0x000fc40005f44270 */
[----:B------:R-:W-:Y:S02]  /*cbe0*/  ISETP.GE.AND P4, PT, R84, 0x1, PT ;  /* 0x000000015400780c */ /* 0x000fe40003f86270 */
[----:B------:R-:W-:Y:S02]  /*cbf0*/  ISETP.LT.OR P2, PT, R90, 0x11, P2 ;  /* 0x000000115a00780c */ /* 0x000fe40001741670 */
[----:B------:R-:W-:Y:S02]  /*cc00*/  @P3 LOP3.LUT R22, R22, 0x4000000, RZ, 0xfc, !PT ;  /* 0x0400000016163812 */ /* 0x000fe400078efcff */
[----:B------:R-:W-:Y:S02]  /*cc10*/  ISETP.GE.AND P3, PT, R84, 0x12, PT ;  /* 0x000000125400780c */ /* 0x000fe40003f66270 */
[----:B------:R-:W-:Y:S02]  /*cc20*/  LOP3.LUT R22, R22, 0xfdffffff, RZ, 0xc0, !PT ;  /* 0xfdffffff16167812 */ /* 0x000fe400078ec0ff */
[----:B------:R-:W-:-:S02]  /*cc30*/  FSEL R94, R29, -INF , !P2 ;  /* 0xff8000001d5e7808 */ /* 0x000fc40005000000 */
[----:B------:R-:W-:Y:S02]  /*cc40*/  ISETP.GT.AND P2, PT, R85, 0x11, !P3 ;  /* 0x000000115500780c */ /* 0x000fe40005f44270 */
[----:B------:R-:W-:Y:S02]  /*cc50*/  VIADDMNMX R92, R80, R87, R92, PT ;  /* 0x00000057505c7246 */ /* 0x000fe4000380015c */
        /* <DEDUP_REMOVED lines=134> */
[----:B------:R-:W-:Y:S02]  /*d4c0*/  ISETP.GT.AND P2, PT, R85, 0x70, !P6 ;  /* 0x000000705500780c */ /* 0x000fe40007744270 */
[----:B------:R-:W-:Y:S02]  /*d4d0*/  @P3 LOP3.LUT R22, R22, 0x2, RZ, 0xfc, !PT ;  /* 0x0000000216163812 */ /* 0x000fe400078efcff */
[----:B------:R-:W-:Y:S02]  /*d4e0*/  ISETP.LT.OR P2, PT, R90, 0x71, P2 ;  /* 0x000000715a00780c */ /* 0x000fe40001741670 */
[----:B------:R-:W-:Y:S02]  /*d4f0*/  ISETP.GE.AND P3, PT, R84, 0x72, PT ;  /* 0x000000725400780c */ /* 0x000fe40003f66270 */
[----:B------:R-:W-:-:S02]  /*d500*/  FSEL R120, R77, -INF , !P2 ;  /* 0xff8000004d787808 */ /* 0x000fc40005000000 */
        /* <DEDUP_REMOVED lines=10> */
[----:B------:R-:W-:-:S04]  /*d5b0*/  ISETP.GT.AND P3, PT, R85, RZ, !P4 ;  /* 0x000000ff5500720c */ /* 0x000fc80006764270 */
[----:B------:R-:W-:-:S04]  /*d5c0*/  ISETP.LT.OR P3, PT, R90, 0x1, P3 ;  /* 0x000000015a00780c */ /* 0x000fc80001f61670 */
[----:B------:R-:W-:Y:S02]  /*d5d0*/  FSEL R25, R13, -INF , !P3 ;  /* 0xff8000000d197808 */ /* 0x000fe40005800000 */
[----:B------:R-:W-:-:S13]  /*d5e0*/  ISETP.GE.AND P3, PT, R84, 0x7a, PT ;  /* 0x0000007a5400780c */ /* 0x000fda0003f66270 */
[----:B------:R-:W-:Y:S02]  /*d5f0*/  @P3 LOP3.LUT R22, R22, 0x20000000, RZ, 0xfc, !PT ;  /* 0x2000000016163812 */ /* 0x000fe400078efcff */
[----:B------:R-:W-:-:S04]  /*d600*/  ISETP.GT.AND P3, PT, R85, 0x79, !P3 ;  /* 0x000000795500780c */ /* 0x000fc80005f64270 */
[----:B------:R-:W-:-:S04]  /*d610*/  ISETP.LT.OR P3, PT, R90, 0x7a, P3 ;  /* 0x0000007a5a00780c */ /* 0x000fc80001f61670 */
[----:B------:R-:W-:Y:S02]  /*d620*/  FSEL R84, R83, -INF , !P3 ;  /* 0xff80000053547808 */ /* 0x000fe40005800000 */
[----:B------:R-:W-:-:S13]  /*d630*/  ISETP.GE.AND P3, PT, R15, 0x1, PT ;  /* 0x000000010f00780c */ /* 0x000fda0003f66270 */
[----:B------:R-:W-:Y:S05]  /*d640*/  @!P3 BRA `(.L_x_1239) ;  /* 0x000000000050b947 */ /* 0x000fea0003800000 */
[----:B------:R-:W-:Y:S01]  /*d650*/  IADD3 R13, -R156, R157, R80 ;  /* 0x0000009d9c0d7210 */ /* 0x000fe20007ffe150 */
[----:B------:R-:W-:Y:S03]  /*d660*/  BSSY B0, `(.L_x_1240) ;  /* 0x000000e000007945 */ /* 0x000fe60003800000 */
        /* <DEDUP_REMOVED lines=9> */
.L_x_1241:
[----:B------:R-:W-:-:S13]  /*d700*/  ISETP.NE.AND P3, PT, R15, 0x1, PT ;  /* 0x000000010f00780c */ /* 0x000fda0003f65270 */
[----:B------:R-:W0:Y:S02]  /*d710*/  @P3 LDC.64 R4, c[0x0][0x9e8] ;  /* 0x00027a00ff043b82 */ /* 0x000e240000000a00 */
[----:B0-----:R-:W-:-:S05]  /*d720*/  @P3 IMAD.HI.U32 R4, R13, R4, RZ ;  /* 0x000000040d043227 */ /* 0x001fca00078e00ff */
[----:B------:R-:W-:-:S07]  /*d730*/  @P3 SHF.R.U32.HI R13, RZ, R5, R4 ;  /* 0x00000005ff0d3219 */ /* 0x000fce0000011604 */
.L_x_1242:
[----:B------:R-:W-:Y:S05]  /*d740*/  BSYNC B0 ;  /* 0x0000000000007941 */ /* 0x000fea0003800000 */
.L_x_1240:
[----:B------:R-:W-:-:S04]  /*d750*/  IMAD R13, R13, R15, -R82 ;  /* 0x0000000f0d0d7224 */ /* 0x000fc800078e0a52 */
[----:B------:R-:W-:-:S05]  /*d760*/  IMAD R4, R99, -0x2, R13 ;  /* 0xfffffffe63047824 */ /* 0x000fca00078e020d */
[----:B------:R-:W-:Y:S02]  /*d770*/  VIMNMX R91, R91, R4, !PT ;  /* 0x000000045b5b7248 */ /* 0x000fe40007fe0100 */
[----:B------:R-:W-:-:S07]  /*d780*/  VIADDMNMX R92, R4, R15, R92, PT ;  /* 0x0000000f045c7246 */ /* 0x000fce000380015c */
.L_x_1239:
[C---:B------:R-:W-:Y:S01]  /*d790*/  ISETP.GT.AND P1, PT, R91.reuse, 0x1, !P1 ;  /* 0x000000015b00780c */ /* 0x040fe20004f24270 */
[----:B------:R-:W-:Y:S01]  /*d7a0*/  ULDC UR4, c[0x0][0x988] ;  /* 0x0002620000047ab9 */ /* 0x000fe20000000800 */
[----:B------:R-:W-:Y:S01]  /*d7b0*/  ISETP.GT.AND P5, PT, R91, 0x8, !P5 ;  /* 0x000000085b00780c */ /* 0x000fe20006fa4270 */
[----:B------:R-:W-:Y:S01]  /*d7c0*/  IMAD.U32 R65, RZ, RZ, UR4 ;  /* 0x00000004ff417e24 */ /* 0x000fe2000f8e00ff */
[C---:B------:R-:W-:Y:S02]  /*d7d0*/  ISETP.LT.OR P1, PT, R92.reuse, 0x2, P1 ;  /* 0x000000025c00780c */ /* 0x040fe40000f21670 */
[----:B------:R-:W-:Y:S02]  /*d7e0*/  ISETP.LT.OR P5, PT, R92, 0x9, P5 ;  /* 0x000000095c00780c */ /* 0x000fe40002fa1670 */
[----:B------:R-:W-:Y:S02]  /*d7f0*/  FSEL R4, R12, -INF , !P1 ;  /* 0xff8000000c047808 */ /* 0x000fe40004800000 */
[----:B------:R-:W-:-:S02]  /*d800*/  LOP3.LUT P1, RZ, R22, 0x8000000, RZ, 0xc0, !PT ;  /* 0x0800000016ff7812 */ /* 0x000fc4000782c0ff */
[----:B------:R-:W-:Y:S02]  /*d810*/  FSEL R80, R21, -INF , !P5 ;  /* 0xff80000015507808 */ /* 0x000fe40006800000 */
[----:B------:R-:W-:Y:S02]  /*d820*/  ISETP.GT.AND P1, PT, R91, 0x9, !P1 ;  /* 0x000000095b00780c */ /* 0x000fe40004f24270 */
[----:B------:R-:W-:Y:S02]  /*d830*/  LOP3.LUT P5, RZ, R22, 0x4000000, RZ, 0xc0, !PT ;  /* 0x0400000016ff7812 */ /* 0x000fe400078ac0ff */
[----:B------:R-:W-:Y:S02]  /*d840*/  ISETP.LT.OR P1, PT, R92, 0xa, P1 ;  /* 0x0000000a5c00780c */ /* 0x000fe40000f21670 */
[----:B------:R-:W-:Y:S02]  /*d850*/  LOP3.LUT P3, RZ, R22, 0x2000000, RZ, 0xc0, !PT ;  /* 0x0200000016ff7812 */ /* 0x000fe4000786c0ff */
[----:B------:R-:W-:-:S02]  /*d860*/  FSEL R24, R24, -INF , !P1 ;  /* 0xff80000018187808 */ /* 0x000fc40004800000 */
[----:B------:R-:W-:Y:S02]  /*d870*/  ISETP.GT.AND P1, PT, R91, 0x10, !P5 ;  /* 0x000000105b00780c */ /* 0x000fe40006f24270 */
[----:B------:R-:W-:Y:S02]  /*d880*/  FMNMX.FTZ R5, R25, R20, !PT ;  /* 0x0000001419057209 */ /* 0x000fe40007810000 */
[----:B------:R-:W-:Y:S02]  /*d890*/  ISETP.LT.OR P1, PT, R92, 0x11, P1 ;  /* 0x000000115c00780c */ /* 0x000fe40000f21670 */
[----:B------:R-:W-:Y:S02]  /*d8a0*/  FMNMX.FTZ R5, R86, R5, !PT ;  /* 0x0000000556057209 */ /* 0x000fe40007810000 */
        /* <DEDUP_REMOVED lines=14> */
[----:B------:R-:W-:Y:S02]  /*d990*/  LOP3.LUT P5, RZ, R22, 0x8000, RZ, 0xc0, !PT ;  /* 0x0000800016ff7812 */ /* 0x000fe400078ac0ff */
[----:B------:R-:W-:Y:S02]  /*d9a0*/  ISETP.GT.AND P1, PT, R91, 0x19, !P1 ;  /* 0x000000195b00780c */ /* 0x000fe40004f24270 */
[----:B------:R-:W-:Y:S02]  /*d9b0*/  FMNMX.FTZ R5, R98, R5, !PT ;  /* 0x0000000562057209 */ /* 0x000fe40007810000 */
[----:B------:R-:W-:Y:S02]  /*d9c0*/  ISETP.LT.OR P1, PT, R92, 0x1a, P1 ;  /* 0x0000001a5c00780c */ /* 0x000fe40000f21670 */
[----:B------:R-:W-:Y:S02]  /*d9d0*/  FMNMX.FTZ R5, R38, R5, !PT ;  /* 0x0000000526057209 */ /* 0x000fe40007810000 */
[----:B------:R-:W-:-:S02]  /*d9e0*/  FSEL R32, R32, -INF , !P1 ;  /* 0xff80000020207808 */ /* 0x000fc40004800000 */
[C---:B------:R-:W-:Y:S02]  /*d9f0*/  LOP3.LUT P1, RZ, R22.reuse, 0x400000, RZ, 0xc0, !PT ;  /* 0x0040000016ff7812 */ /* 0x040fe4000782c0ff */
[----:B------:R-:W-:Y:S02]  /*da00*/  LOP3.LUT P3, RZ, R22, 0x4000, RZ, 0xc0, !PT ;  /* 0x0000400016ff7812 */ /* 0x000fe4000786c0ff */
        /* <DEDUP_REMOVED lines=27> */
[----:B------:R-:W-:-:S02]  /*dbc0*/  ISETP.GT.AND P4, PT, R91, RZ, !P4 ;  /* 0x000000ff5b00720c */ /* 0x000fc40006784270 */
[----:B------:R-:W-:Y:S02]  /*dbd0*/  ISETP.GT.AND P1, PT, R91, 0x30, !P1 ;  /* 0x000000305b00780c */ /* 0x000fe40004f24270 */
[----:B------:R-:W-:Y:S02]  /*dbe0*/  FMNMX.FTZ R5, R62, R5, !PT ;  /* 0x000000053e057209 */ /* 0x000fe40007810000 */
[C---:B------:R-:W-:Y:S02]  /*dbf0*/  ISETP.LT.OR P1, PT, R92.reuse, 0x31, P1 ;  /* 0x000000315c00780c */ /* 0x040fe40000f21670 */
[----:B------:R-:W-:Y:S02]  /*dc00*/  ISETP.LT.OR P4, PT, R92, 0x1, P4 ;  /* 0x000000015c00780c */ /* 0x000fe40002781670 */
[----:B------:R-:W-:Y:S02]  /*dc10*/  FSEL R128, R43, -INF , !P1 ;  /* 0xff8000002b807808 */ /* 0x000fe40004800000 */
[----:B------:R-:W-:-:S02]  /*dc20*/  LOP3.LUT P1, RZ, R22, 0x20000, RZ, 0xc0, !PT ;  /* 0x0002000016ff7812 */ /* 0x000fc4000782c0ff */
[----:B------:R-:W-:Y:S02]  /*dc30*/  FMNMX.FTZ R5, R112, R5, !PT ;  /* 0x0000000570057209 */ /* 0x000fe40007810000 */
[----:B------:R-:W-:Y:S02]  /*dc40*/  ISETP.GT.AND P1, PT, R91, 0x31, !P1 ;  /* 0x000000315b00780c */ /* 0x000fe40004f24270 */
[----:B------:R-:W-:Y:S02]  /*dc50*/  FSEL R0, R0, -INF , !P4 ;  /* 0xff80000000007808 */ /* 0x000fe40006000000 */
        /* <DEDUP_REMOVED lines=10> */
[----:B------:R-:W-:Y:S02]  /*dd00*/  ISETP.GT.AND P1, PT, R91, 0x39, !P5 ;  /* 0x000000395b00780c */ /* 0x000fe40006f24270 */
[----:B------:R-:W-:Y:S02]  /*dd10*/  FMNMX.FTZ R5, R70, R5, !PT ;  /* 0x0000000546057209 */ /* 0x000fe40007810000 */
[----:B------:R-:W-:Y:S02]  /*dd20*/  ISETP.LT.OR P1, PT, R92, 0x3a, P1 ;  /* 0x0000003a5c00780c */ /* 0x000fe40000f21670 */
[----:B------:R-:W-:Y:S02]  /*dd30*/  FMNMX.FTZ R29, R24, R29, !PT ;  /* 0x0000001d181d7209 */ /* 0x000fe40007810000 */
        /* <DEDUP_REMOVED lines=27> */
[----:B------:R-:W-:Y:S01]  /*def0*/  LOP3.LUT P1, RZ, R22, 0x400, RZ, 0xc0, !PT ;  /* 0x0000040016ff7812 */ /* 0x000fe2000782c0ff */
[----:B------:R-:W0:Y:S01]  /*df00*/  SHFL.BFLY PT, R5, R12, 0x2, 0x1f ;  /* 0x0c401f000c057f89 */ /* 0x000e2200000e0000 */
        /* <DEDUP_REMOVED lines=16> */
[----:B0-----:R-:W-:Y:S02]  /*e010*/  FMNMX.FTZ R21, R12, R5, !PT ;  /* 0x000000050c157209 */ /* 0x001fe40007810000 */
[----:B------:R-:W-:Y:S02]  /*e020*/  ISETP.LT.OR P1, PT, R92, 0x59, P1 ;  /* 0x000000595c00780c */ /* 0x000fe40000f21670 */
[----:B------:R-:W-:Y:S01]  /*e030*/  FMNMX.FTZ R35, R132, R35, !PT ;  /* 0x0000002384237209 */ /* 0x000fe20007810000 */
[----:B------:R-:W0:Y:S01]  /*e040*/  SHFL.BFLY PT, R144, R21, 0x1, 0x1f ;  /* 0x0c201f0015907f89 */ /* 0x000e2200000e0000 */
        /* <DEDUP_REMOVED lines=15> */
[C---:B------:R-:W-:Y:S02]  /*e140*/  LOP3.LUT P1, RZ, R22.reuse, 0x8, RZ, 0xc0, !PT ;  /* 0x0000000816ff7812 */ /* 0x040fe4000782c0ff */
[----:B------:R-:W-:Y:S02]  /*e150*/  LOP3.LUT P3, RZ, R22, 0x2, RZ, 0xc0, !PT ;  /* 0x0000000216ff7812 */ /* 0x000fe4000786c0ff */
[----:B------:R-:W-:Y:S02]  /*e160*/  ISETP.GT.AND P1, PT, R91, 0x61, !P1 ;  /* 0x000000615b00780c */ /* 0x000fe40004f24270 */
[----:B------:R-:W-:Y:S02]  /*e170*/  FMNMX.FTZ R39, R138, R37, !PT ;  /* 0x000000258a277209 */ /* 0x000fe40007810000 */
[----:B------:R-:W-:-:S02]  /*e180*/  ISETP.LT.OR P1, PT, R92, 0x62, P1 ;  /* 0x000000625c00780c */ /* 0x000fc40000f21670 */
[----:B------:R-:W-:Y:S02]  /*e190*/  FMNMX.FTZ R39, R64, R39, !PT ;  /* 0x0000002740277209 */ /* 0x000fe40007810000 */
[----:B------:R-:W-:Y:S02]  /*e1a0*/  FSEL R68, R68, -INF , !P1 ;  /* 0xff80000044447808 */ /* 0x000fe40004800000 */
[----:B------:R-:W-:Y:S02]  /*e1b0*/  ISETP.GT.AND P1, PT, R91, 0x68, !P5 ;  /* 0x000000685b00780c */ /* 0x000fe40006f24270 */
[----:B0-----:R-:W-:Y:S02]  /*e1c0*/  FMNMX.FTZ R13, R21, R144, !PT ;  /* 0x00000090150d7209 */ /* 0x001fe40007810000 */
[----:B------:R-:W-:Y:S02]  /*e1d0*/  ISETP.LT.OR P1, PT, R92, 0x69, P1 ;  /* 0x000000695c00780c */ /* 0x000fe40000f21670 */
[----:B------:R-:W-:Y:S01]  /*e1e0*/  FMNMX.FTZ R39, R140, R39, !PT ;  /* 0x000000278c277209 */ /* 0x000fe20007810000 */
[----:B------:R-:W-:-:S01]  /*e1f0*/  FFMA.FTZ R5, R13, R65, -8 ;  /* 0xc10000000d057423 */ /* 0x000fc20000010041 */
[----:B------:R-:W-:-:S02]  /*e200*/  FSEL R142, R71, -INF , !P1 ;  /* 0xff800000478e7808 */ /* 0x000fc40004800000 */
[C---:B------:R-:W-:Y:S02]  /*e210*/  ISETP.GT.AND P1, PT, R91.reuse, 0x69, !P3 ;  /* 0x000000695b00780c */ /* 0x040fe40005f24270 */
[----:B------:R-:W-:Y:S02]  /*e220*/  LOP3.LUT P5, RZ, R22, 0x10000000, RZ, 0xc0, !PT ;  /* 0x1000000016ff7812 */ /* 0x000fe400078ac0ff */
[----:B------:R-:W-:Y:S02]  /*e230*/  ISETP.LT.OR P1, PT, R92, 0x6a, P1 ;  /* 0x0000006a5c00780c */ /* 0x000fe40000f21670 */
[----:B------:R-:W-:Y:S02]  /*e240*/  ISETP.GT.AND P6, PT, R91, 0x70, !P6 ;  /* 0x000000705b00780c */ /* 0x000fe400077c4270 */
[----:B------:R-:W-:Y:S02]  /*e250*/  FSEL R72, R72, -INF , !P1 ;  /* 0xff80000048487808 */ /* 0x000fe40004800000 */
[----:B------:R-:W-:-:S02]  /*e260*/  FSETP.NEU.FTZ.AND P1, PT, R13, -INF , PT ;  /* 0xff8000000d00780b */ /* 0x000fc40003f3d000 */
[----:B------:R-:W-:Y:S02]  /*e270*/  FMNMX.FTZ R39, R68, R39, !PT ;  /* 0x0000002744277209 */ /* 0x000fe40007810000 */
[----:B------:R-:W-:Y:S02]  /*e280*/  FSEL R5, R5, RZ, P1 ;  /* 0x000000ff05057208 */ /* 0x000fe40000800000 */
[----:B------:R-:W-:Y:S02]  /*e290*/  ISETP.LT.OR P6, PT, R92, 0x71, P6 ;  /* 0x000000715c00780c */ /* 0x000fe400037c1670 */
[----:B------:R-:W-:Y:S01]  /*e2a0*/  ISETP.GT.AND P1, PT, R91, 0x71, !P5 ;  /* 0x000000715b00780c */ /* 0x000fe20006f24270 */
[----:B------:R-:W-:-:S01]  /*e2b0*/  FFMA.FTZ R12, R25, R65, -R5 ;  /* 0x00000041190c7223 */ /* 0x000fc20000010805 */
[----:B------:R-:W-:Y:S01]  /*e2c0*/  FMNMX.FTZ R41, R142, R39, !PT ;  /* 0x000000278e297209 */ /* 0x000fe20007810000 */
[----:B------:R-:W-:-:S01]  /*e2d0*/  FFMA.FTZ R25, R86, R65, -R5 ;  /* 0x0000004156197223 */ /* 0x000fc20000010805 */
[----:B------:R-:W-:Y:S01]  /*e2e0*/  LOP3.LUT P3, RZ, R22, 0x20000000, RZ, 0xc0, !PT ;  /* 0x2000000016ff7812 */ /* 0x000fe2000786c0ff */
[----:B------:R-:W-:-:S01]  /*e2f0*/  FFMA.FTZ R86, R54, R65, -R5 ;  /* 0x0000004136567223 */ /* 0x000fc20000010805 */
[----:B------:R-:W-:Y:S01]  /*e300*/  FSEL R76, R76, -INF , !P6 ;  /* 0xff8000004c4c7808 */ /* 0x000fe20007000000 */
[----:B------:R0:W-:Y:S01]  /*e310*/  MUFU.EX2 R21, R12 ;  /* 0x0000000c00157308 */ /* 0x0001e20000000800 */
[C---:B------:R-:W-:Y:S01]  /*e320*/  ISETP.GT.AND P2, PT, R91.reuse, 0x78, !P2 ;  /* 0x000000785b00780c */ /* 0x040fe20005744270 */
[-CC-:B------:R-:W-:Y:S01]  /*e330*/  FFMA.FTZ R94, R94, R65.reuse, -R5.reuse ;  /* 0x000000415e5e7223 */ /* 0x180fe20000010805 */
[----:B------:R-:W-:Y:S01]  /*e340*/  ISETP.LT.OR P1, PT, R92, 0x72, P1 ;  /* 0x000000725c00780c */ /* 0x000fe20000f21670 */
[--C-:B------:R-:W-:Y:S01]  /*e350*/  FFMA.FTZ R96, R96, R65, -R5.reuse ;  /* 0x0000004160607223 */ /* 0x100fe20000010805 */
[----:B------:R-:W-:Y:S01]  /*e360*/  FMNMX.FTZ R41, R72, R41, !PT ;  /* 0x0000002948297209 */ /* 0x000fe20007810000 */
[-CC-:B------:R-:W-:Y:S01]  /*e370*/  FFMA.FTZ R20, R20, R65.reuse, -R5.reuse ;  /* 0x0000004114147223 */ /* 0x180fe20000010805 */
[----:B------:R-:W-:Y:S01]  /*e380*/  ISETP.GT.AND P3, PT, R91, 0x79, !P3 ;  /* 0x000000795b00780c */ /* 0x000fe20005f64270 */
[----:B------:R1:W-:Y:S01]  /*e390*/  MUFU.EX2 R27, R94 ;  /* 0x0000005e001b7308 */ /* 0x0003e20000000800 */
[----:B------:R-:W-:Y:S01]  /*e3a0*/  ISETP.LT.OR P2, PT, R92, 0x79, P2 ;  /* 0x000000795c00780c */ /* 0x000fe20001741670 */
[-CC-:B------:R-:W-:Y:S01]  /*e3b0*/  FFMA.FTZ R26, R26, R65.reuse, -R5.reuse ;  /* 0x000000411a1a7223 */ /* 0x180fe20000010805 */
[----:B------:R-:W-:Y:S01]  /*e3c0*/  FSEL R74, R74, -INF , !P1 ;  /* 0xff8000004a4a7808 */ /* 0x000fe20004800000 */
[--C-:B------:R-:W-:Y:S01]  /*e3d0*/  FFMA.FTZ R30, R30, R65, -R5.reuse ;  /* 0x000000411e1e7223 */ /* 0x100fe20000010805 */
[----:B------:R-:W-:Y:S01]  /*e3e0*/  FMNMX.FTZ R41, R76, R41, !PT ;  /* 0x000000294c297209 */ /* 0x000fe20007810000 */
[-CC-:B------:R-:W-:Y:S01]  /*e3f0*/  FFMA.FTZ R34, R34, R65.reuse, -R5.reuse ;  /* 0x0000004122227223 */ /* 0x180fe20000010805 */
[----:B------:R-:W-:Y:S01]  /*e400*/  ISETP.LT.OR P3, PT, R92, 0x7a, P3 ;  /* 0x0000007a5c00780c */ /* 0x000fe20001f61670 */
[----:B------:R2:W-:Y:S01]  /*e410*/  MUFU.EX2 R29, R96 ;  /* 0x00000060001d7308 */ /* 0x0005e20000000800 */
[----:B------:R-:W-:Y:S01]  /*e420*/  FSEL R54, R3, -INF , !P2 ;  /* 0xff80000003367808 */ /* 0x000fe20005000000 */
[--C-:B------:R-:W-:Y:S01]  /*e430*/  FFMA.FTZ R98, R98, R65, -R5.reuse ;  /* 0x0000004162627223 */ /* 0x100fe20000010805 */
[----:B------:R-:W-:Y:S01]  /*e440*/  FMNMX.FTZ R41, R74, R41, !PT ;  /* 0x000000294a297209 */ /* 0x000fe20007810000 */
[-CC-:B------:R-:W-:Y:S01]  /*e450*/  FFMA.FTZ R38, R38, R65.reuse, -R5.reuse ;  /* 0x0000004126267223 */ /* 0x180fe20000010805 */
[----:B------:R-:W-:Y:S01]  /*e460*/  FSEL R92, R79, -INF , !P3 ;  /* 0xff8000004f5c7808 */ /* 0x000fe20005800000 */
[--C-:B------:R-:W-:Y:S01]  /*e470*/  FFMA.FTZ R100, R100, R65, -R5.reuse ;  /* 0x0000004164647223 */ /* 0x100fe20000010805 */
[----:B------:R-:W-:Y:S01]  /*e480*/  FMNMX.FTZ R41, R54, R41, !PT ;  /* 0x0000002936297209 */ /* 0x000fe20007810000 */
[-CC-:B------:R-:W-:Y:S01]  /*e490*/  FFMA.FTZ R42, R42, R65.reuse, -R5.reuse ;  /* 0x000000412a2a7223 */ /* 0x180fe20000010805 */
[----:B------:R-:W-:-:S01]  /*e4a0*/  FFMA.FTZ R102, R102, R65, -R5 ;  /* 0x0000004166667223 */ /* 0x000fc20000010805 */
[--C-:B------:R-:W-:Y:S01]  /*e4b0*/  FFMA.FTZ R46, R46, R65, -R5.reuse ;  /* 0x000000412e2e7223 */ /* 0x100fe20000010805 */
[----:B0-----:R-:W-:Y:S01]  /*e4c0*/  FMNMX.FTZ R12, R92, R41, !PT ;  /* 0x000000295c0c7209 */ /* 0x001fe20007810000 */
[-CC-:B------:R-:W-:Y:S01]  /*e4d0*/  FFMA.FTZ R104, R104, R65.reuse, -R5.reuse ;  /* 0x0000004168687223 */ /* 0x180fe20000010805 */
[----:B------:R-:W-:-:S01]  /*e4e0*/  FFMA.FTZ R50, R50, R65, -R5 ;  /* 0x0000004132327223 */ /* 0x000fc20000010805 */
[-CC-:B------:R-:W-:Y:S01]  /*e4f0*/  FFMA.FTZ R106, R106, R65.reuse, -R5.reuse ;  /* 0x000000416a6a7223 */ /* 0x180fe20000010805 */
[----:B------:R-:W-:-:S01]  /*e500*/  FFMA.FTZ R3, R108, R65, -R5 ;  /* 0x000000416c037223 */ /* 0x000fc20000010805 */
[----:B------:R-:W0:Y:S01]  /*e510*/  SHFL.BFLY PT, R45, R12, 0x2, 0x1f ;  /* 0x0c401f000c2d7f89 */ /* 0x000e2200000e0000 */
        /* <DEDUP_REMOVED lines=8> */
[----:B-1----:R-:W-:-:S01]  /*e5a0*/  FFMA.FTZ R94, R118, R65, -R5 ;  /* 0x00000041765e7223 */ /* 0x002fc20000010805 */
[-CC-:B------:R-:W-:Y:S01]  /*e5b0*/  FFMA.FTZ R49, R120, R65.reuse, -R5.reuse ;  /* 0x0000004178317223 */ /* 0x180fe20000010805 */
[----:B--2---:R-:W-:-:S01]  /*e5c0*/  FFMA.FTZ R96, R122, R65, -R5 ;  /* 0x000000417a607223 */ /* 0x004fc20000010805 */
[----:B------:R-:W-:Y:S01]  /*e5d0*/  MUFU.EX2 R20, R20 ;  /* 0x0000001400147308 */ /* 0x000fe20000000800 */
[----:B------:R-:W-:-:S07]  /*e5e0*/  ISETP.NE.AND P5, PT, R97, 0x1, PT ;  /* 0x000000016100780c */ /* 0x000fce0003fa5270 */
[----:B------:R-:W-:Y:S01]  /*e5f0*/  MUFU.EX2 R25, R25 ;  /* 0x0000001900197308 */ /* 0x000fe20000000800 */
[----:B0-----:R-:W-:-:S07]  /*e600*/  FMNMX.FTZ R51, R12, R45, !PT ;  /* 0x0000002d0c337209 */ /* 0x001fce0007810000 */
[----:B------:R-:W0:Y:S01]  /*e610*/  MUFU.EX2 R26, R26 ;  /* 0x0000001a001a7308 */ /* 0x000e220000000800 */
[----:B------:R-:W1:Y:S07]  /*e620*/  SHFL.BFLY PT, R12, R51, 0x1, 0x1f ;  /* 0x0c201f00330c7f89 */ /* 0x000e6e00000e0000 */
[----:B------:R-:W-:Y:S08]  /*e630*/  MUFU.EX2 R30, R30 ;  /* 0x0000001e001e7308 */ /* 0x000ff00000000800 */
[----:B------:R-:W2:Y:S01]  /*e640*/  MUFU.EX2 R34, R34 ;  /* 0x0000002200227308 */ /* 0x000ea20000000800 */
[----:B0-----:R-:W-:-:S04]  /*e650*/  F2FP.SATFINITE.E4M3.F32.PACK_AB_MERGE_C R148, R26, R25, RZ ;  /* 0x000000191a94723e */ /* 0x001fc800048070ff */
[----:B------:R-:W-:-:S03]  /*e660*/  F2FP.SATFINITE.E4M3.F32.PACK_AB_MERGE_C R148, R20, R21, R148 ;  /* 0x000000151494723e */ /* 0x000fc60004807094 */
[----:B------:R-:W-:Y:S01]  /*e670*/  MUFU.EX2 R31, R98 ;  /* 0x00000062001f7308 */ /* 0x000fe20000000800 */
[----:B-1----:R-:W-:Y:S01]  /*e680*/  FMNMX.FTZ R12, R51, R12, !PT ;  /* 0x0000000c330c7209 */ /* 0x002fe20007810000 */
[-CC-:B------:R-:W-:Y:S01]  /*e690*/  FFMA.FTZ R51, R78, R65.reuse, -R5.reuse ;  /* 0x000000414e337223 */ /* 0x180fe20000010805 */
[----:B------:R-:W-:-:S02]  /*e6a0*/  FFMA.FTZ R78, R84, R65, -R5 ;  /* 0x00000041544e7223 */ /* 0x000fc40000010805 */
[C---:B------:R-:W-:Y:S01]  /*e6b0*/  FSETP.NEU.FTZ.AND P1, PT, R12.reuse, -INF , PT ;  /* 0xff8000000c00780b */ /* 0x040fe20003f3d000 */
[----:B------:R-:W-:-:S02]  /*e6c0*/  FFMA.FTZ R53, R12, R65, -8 ;  /* 0xc10000000c357423 */ /* 0x000fc40000010041 */
[----:B------:R-:W-:Y:S01]  /*e6d0*/  MUFU.EX2 R38, R38 ;  /* 0x0000002600267308 */ /* 0x000fe20000000800 */
[----:B--2---:R-:W-:Y:S02]  /*e6e0*/  F2FP.SATFINITE.E4M3.F32.PACK_AB_MERGE_C R150, R34, R29, RZ ;  /* 0x0000001d2296723e */ /* 0x004fe400048070ff */
[----:B------:R-:W-:-:S02]  /*e6f0*/  FSEL R5, R53, RZ, P1 ;  /* 0x000000ff35057208 */ /* 0x000fc40000800000 */
[----:B------:R-:W-:-:S03]  /*e700*/  F2FP.SATFINITE.E4M3.F32.PACK_AB_MERGE_C R150, R30, R27, R150 ;  /* 0x0000001b1e96723e */ /* 0x000fc60004807096 */
[-CC-:B------:R-:W-:Y:S01]  /*e710*/  FFMA.FTZ R0, R0, R65.reuse, -R5.reuse ;  /* 0x0000004100007223 */ /* 0x180fe20000010805 */
[----:B------:R-:W-:-:S01]  /*e720*/  FFMA.FTZ R53, R4, R65, -R5 ;  /* 0x0000004104357223 */ /* 0x000fc20000010805 */
[-CC-:B------:R-:W-:Y:S01]  /*e730*/  FFMA.FTZ R4, R80, R65.reuse, -R5.reuse ;  /* 0x0000004150047223 */ /* 0x180fe20000010805 */
[----:B------:R-:W-:-:S01]  /*e740*/  FFMA.FTZ R55, R24, R65, -R5 ;  /* 0x0000004118377223 */ /* 0x000fc20000010805 */
[----:B------:R-:W-:Y:S01]  /*e750*/  FFMA.FTZ R24, R82, R65, -R5 ;  /* 0x0000004152187223 */ /* 0x000fe20000010805 */
[----:B------:R-:W-:-:S01]  /*e760*/  FADD.FTZ R80, R21, R20 ;  /* 0x0000001415507221 */ /* 0x000fc20000010000 */
[----:B------:R-:W-:Y:S01]  /*e770*/  MUFU.EX2 R0, R0 ;  /* 0x0000000000007308 */ /* 0x000fe20000000800 */
[----:B------:R-:W-:-:S01]  /*e780*/  FFMA.FTZ R57, R28, R65, -R5 ;  /* 0x000000411c397223 */ /* 0x000fc20000010805 */
[----:B------:R-:W-:Y:S01]  /*e790*/  FFMA.FTZ R59, R90, R65, -R5 ;  /* 0x000000415a3b7223 */ /* 0x000fe20000010805 */
[----:B------:R-:W-:-:S01]  /*e7a0*/  FADD.FTZ R73, R25, R80 ;  /* 0x0000005019497221 */ /* 0x000fc20000010000 */
[-CC-:B------:R-:W-:Y:S01]  /*e7b0*/  FFMA.FTZ R32, R32, R65.reuse, -R5.reuse ;  /* 0x0000004120207223 */ /* 0x180fe20000010805 */
[----:B------:R-:W-:-:S01]  /*e7c0*/  FFMA.FTZ R28, R124, R65, -R5 ;  /* 0x000000417c1c7223 */ /* 0x000fc20000010805 */
[----:B------:R-:W-:Y:S01]  /*e7d0*/  FFMA.FTZ R61, R36, R65, -R5 ;  /* 0x00000041243d7223 */ /* 0x000fe20000010805 */
[----:B------:R-:W-:-:S01]  /*e7e0*/  FADD.FTZ R80, R26, R73 ;  /* 0x000000491a507221 */ /* 0x000fc20000010000 */
[----:B------:R-:W0:Y:S01]  /*e7f0*/  MUFU.EX2 R53, R53 ;  /* 0x0000003500357308 */ /* 0x000e220000000800 */
[----:B------:R-:W-:-:S01]  /*e800*/  FFMA.FTZ R36, R126, R65, -R5 ;  /* 0x000000417e247223 */ /* 0x000fc20000010805 */
[----:B------:R-:W-:Y:S01]  /*e810*/  FFMA.FTZ R63, R40, R65, -R5 ;  /* 0x00000041283f7223 */ /* 0x000fe20000010805 */
[----:B------:R-:W-:-:S01]  /*e820*/  FADD.FTZ R77, R27, R80 ;  /* 0x000000501b4d7221 */ /* 0x000fc20000010000 */
[-CC-:B------:R-:W-:Y:S01]  /*e830*/  FFMA.FTZ R40, R128, R65.reuse, -R5.reuse ;  /* 0x0000004180287223 */ /* 0x180fe20000010805 */
[----:B------:R-:W-:-:S01]  /*e840*/  FFMA.FTZ R67, R44, R65, -R5 ;  /* 0x000000412c437223 */ /* 0x000fc20000010805 */
[----:B------:R-:W-:Y:S01]  /*e850*/  FFMA.FTZ R44, R130, R65, -R5 ;  /* 0x00000041822c7223 */ /* 0x000fe20000010805 */
[----:B------:R-:W-:-:S01]  /*e860*/  FADD.FTZ R82, R30, R77 ;  /* 0x0000004d1e527221 */ /* 0x000fc20000010000 */
[----:B------:R-:W1:Y:S01]  /*e870*/  MUFU.EX2 R4, R4 ;  /* 0x0000000400047308 */ /* 0x000e620000000800 */
[----:B------:R-:W-:-:S01]  /*e880*/  FFMA.FTZ R69, R48, R65, -R5 ;  /* 0x0000004130457223 */ /* 0x000fc20000010805 */
[----:B------:R-:W-:Y:S01]  /*e890*/  FFMA.FTZ R48, R132, R65, -R5 ;  /* 0x0000004184307223 */ /* 0x000fe20000010805 */
[----:B------:R-:W-:-:S01]  /*e8a0*/  FADD.FTZ R77, R29, R82 ;  /* 0x000000521d4d7221 */ /* 0x000fc20000010000 */
        /* <DEDUP_REMOVED lines=13> */
[----:B-1----:R-:W-:-:S07]  /*e980*/  FADD.FTZ R80, R4, R75 ;  /* 0x0000004b04507221 */ /* 0x002fce0000010000 */
        /* <DEDUP_REMOVED lines=18> */
[----:B-1----:R-:W-:-:S01]  /*eab0*/  FADD.FTZ R27, R33, R34 ;  /* 0x00000022211b7221 */ /* 0x002fc20000010000 */
[----:B------:R-:W1:Y:S06]  /*eac0*/  @P5 LDC R24, c[0x0][0x44c] ;  /* 0x00011300ff185b82 */ /* 0x000e6c0000000800 */
[----:B------:R-:W3:Y:S01]  /*ead0*/  MUFU.EX2 R61, R61 ;  /* 0x0000003d003d7308 */ /* 0x000ee20000000800 */
[----:B--2---:R-:W-:-:S01]  /*eae0*/  FADD.FTZ R26, R28, R21 ;  /* 0x000000151c1a7221 */ /* 0x004fc20000010000 */
[----:B------:R-:W-:-:S06]  /*eaf0*/  FFMA.FTZ R21, R64, R65, -R5 ;  /* 0x0000004140157223 */ /* 0x000fcc0000010805 */
[----:B------:R-:W2:Y:S01]  /*eb00*/  MUFU.EX2 R36, R36 ;  /* 0x0000002400247308 */ /* 0x000ea20000000800 */
[C---:B0-----:R-:W-:Y:S01]  /*eb10*/  F2FP.SATFINITE.E4M3.F32.PACK_AB_MERGE_C R144, R42.reuse, R33, RZ ;  /* 0x000000212a90723e */ /* 0x041fe200048070ff */
[----:B------:R-:W-:-:S03]  /*eb20*/  FADD.FTZ R42, R42, R27 ;  /* 0x0000001b2a2a7221 */ /* 0x000fc60000010000 */
[----:B------:R-:W-:-:S03]  /*eb30*/  F2FP.SATFINITE.E4M3.F32.PACK_AB_MERGE_C R144, R38, R31, R144 ;  /* 0x0000001f2690723e */ /* 0x000fc60004807090 */
[----:B------:R-:W0:Y:S01]  /*eb40*/  MUFU.EX2 R35, R102 ;  /* 0x0000006600237308 */ /* 0x000e220000000800 */
[----:B---3--:R-:W-:-:S01]  /*eb50*/  FADD.FTZ R27, R61, R26 ;  /* 0x0000001a3d1b7221 */ /* 0x008fc20000010000 */
[----:B------:R-:W-:Y:S01]  /*eb60*/  FFMA.FTZ R26, R140, R65, -R5 ;  /* 0x000000418c1a7223 */ /* 0x000fe20000010805 */
[----:B-1----:R-:W-:-:S05]  /*eb70*/  @P5 IMAD.HI.U32 R24, R95, R24, RZ ;  /* 0x000000185f185227 */ /* 0x002fca00078e00ff */
[----:B------:R-:W1:Y:S01]  /*eb80*/  MUFU.EX2 R63, R63 ;  /* 0x0000003f003f7308 */ /* 0x000e620000000800 */
[----:B--2---:R-:W-:-:S07]  /*eb90*/  FADD.FTZ R30, R36, R27 ;  /* 0x0000001b241e7221 */ /* 0x004fce0000010000 */
[----:B------:R-:W2:Y:S01]  /*eba0*/  MUFU.EX2 R46, R46 ;  /* 0x0000002e002e7308 */ /* 0x000ea20000000800 */
[----:B0-----:R-:W-:-:S07]  /*ebb0*/  FADD.FTZ R29, R35, R42 ;  /* 0x0000002a231d7221 */ /* 0x001fce0000010000 */
[----:B------:R-:W0:Y:S01]  /*ebc0*/  MUFU.EX2 R40, R40 ;  /* 0x0000002800287308 */ /* 0x000e220000000800 */
[----:B-1----:R-:W-:-:S01]  /*ebd0*/  FADD.FTZ R27, R63, R30 ;  /* 0x0000001e3f1b7221 */ /* 0x002fc20000010000 */
[----:B------:R-:W-:-:S04]  /*ebe0*/  F2FP.SATFINITE.E4M3.F32.PACK_AB_MERGE_C R36, R63, R36, RZ ;  /* 0x000000243f24723e */ /* 0x000fc800048070ff */
[----:B------:R-:W-:Y:S02]  /*ebf0*/  F2FP.SATFINITE.E4M3.F32.PACK_AB_MERGE_C R145, R61, R28, R36 ;  /* 0x0000001c3d91723e */ /* 0x000fe40004807024 */
[----:B------:R-:W-:Y:S01]  /*ec00*/  MUFU.EX2 R37, R104 ;  /* 0x0000006800257308 */ /* 0x000fe20000000800 */
[----:B--2---:R-:W-:-:S01]  /*ec10*/  FADD.FTZ R34, R46, R29 ;  /* 0x0000001d2e227221 */ /* 0x004fc20000010000 */
[----:B------:R-:W-:-:S06]  /*ec20*/  FFMA.FTZ R29, R142, R65, -R5 ;  /* 0x000000418e1d7223 */ /* 0x000fcc0000010805 */
[----:B------:R-:W1:Y:S01]  /*ec30*/  MUFU.EX2 R50, R50 ;  /* 0x0000003200327308 */ /* 0x000e620000000800 */
[----:B0-----:R-:W-:-:S01]  /*ec40*/  FADD.FTZ R30, R40, R27 ;  /* 0x0000001b281e7221 */ /* 0x001fc20000010000 */
[-CC-:B------:R-:W-:Y:S01]  /*ec50*/  FFMA.FTZ R27, R68, R65.reuse, -R5.reuse ;  /* 0x00000041441b7223 */ /* 0x180fe20000010805 */
[----:B------:R-:W-:-:S05]  /*ec60*/  FFMA.FTZ R5, R92, R65, -R5 ;  /* 0x000000415c057223 */ /* 0x000fca0000010805 */
[----:B------:R-:W0:Y:S08]  /*ec70*/  MUFU.EX2 R67, R67 ;  /* 0x0000004300437308 */ /* 0x000e300000000800 */
[----:B------:R-:W-:Y:S01]  /*ec80*/  MUFU.EX2 R3, R3 ;  /* 0x0000000300037308 */ /* 0x000fe20000000800 */
[----:B-1----:R-:W-:Y:S01]  /*ec90*/  F2FP.SATFINITE.E4M3.F32.PACK_AB_MERGE_C R146, R50, R37, RZ ;  /* 0x000000253292723e */ /* 0x002fe200048070ff */
[----:B------:R-:W-:-:S03]  /*eca0*/  FADD.FTZ R37, R37, R34 ;  /* 0x0000002225257221 */ /* 0x000fc60000010000 */
[----:B------:R-:W-:Y:S01]  /*ecb0*/  F2FP.SATFINITE.E4M3.F32.PACK_AB_MERGE_C R146, R46, R35, R146 ;  /* 0x000000232e92723e */ /* 0x000fe20004807092 */
[----:B------:R-:W-:-:S02]  /*ecc0*/  FADD.FTZ R50, R50, R37 ;  /* 0x0000002532327221 */ /* 0x000fc40000010000 */
[----:B------:R-:W1:Y:S01]  /*ecd0*/  MUFU.EX2 R58, R58 ;  /* 0x0000003a003a7308 */ /* 0x000e620000000800 */
[----:B0-----:R-:W-:-:S07]  /*ece0*/  FADD.FTZ R31, R67, R30 ;  /* 0x0000001e431f7221 */ /* 0x001fce0000010000 */
[----:B------:R-:W0:Y:S08]  /*ecf0*/  MUFU.EX2 R44, R44 ;  /* 0x0000002c002c7308 */ /* 0x000e300000000800 */
[----:B------:R-:W-:Y:S01]  /*ed00*/  MUFU.EX2 R39, R106 ;  /* 0x0000006a00277308 */ /* 0x000fe20000000800 */
[----:B-1----:R-:W-:-:S07]  /*ed10*/  F2FP.SATFINITE.E4M3.F32.PACK_AB_MERGE_C R140, R58, R3, RZ ;  /* 0x000000033a8c723e */ /* 0x002fce00048070ff */
        /* <DEDUP_REMOVED lines=9> */
[----:B------:R-:W-:-:S04]  /*edb0*/  F2FP.SATFINITE.E4M3.F32.PACK_AB_MERGE_C R44, R69, R44, RZ ;  /* 0x0000002c452c723e */ /* 0x000fc800048070ff */
[----:B------:R-:W-:Y:S02]  /*edc0*/  F2FP.SATFINITE.E4M3.F32.PACK_AB_MERGE_C R147, R67, R40, R44 ;  /* 0x000000284393723e */ /* 0x000fe4000480702c */
[----:B------:R-:W0:Y:S01]  /*edd0*/  MUFU.EX2 R52, R52 ;  /* 0x0000003400347308 */ /* 0x000e220000000800 */
[----:B--2---:R-:W-:-:S01]  /*ede0*/  FADD.FTZ R30, R48, R31 ;  /* 0x0000001f301e7221 */ /* 0x004fc20000010000 */
[----:B------:R-:W-:-:S04]  /*edf0*/  FADD.FTZ R31, R3, R86 ;  /* 0x00000056031f7221 */ /* 0x000fc80000010000 */
[----:B------:R-:W-:Y:S02]  /*ee00*/  FADD.FTZ R58, R58, R31 ;  /* 0x0000001f3a3a7221 */ /* 0x000fe40000010000 */
[----:B------:R-:W2:Y:S01]  /*ee10*/  MUFU.EX2 R73, R73 ;  /* 0x0000004900497308 */ /* 0x000ea20000000800 */
[----:B-1----:R-:W-:-:S07]  /*ee20*/  FADD.FTZ R3, R71, R30 ;  /* 0x0000001e47037221 */ /* 0x002fce0000010000 */
[----:B------:R-:W1:Y:S01]  /*ee30*/  MUFU.EX2 R56, R56 ;  /* 0x0000003800387308 */ /* 0x000e620000000800 */
[----:B0-----:R-:W-:-:S07]  /*ee40*/  FADD.FTZ R4, R52, R3 ;  /* 0x0000000334047221 */ /* 0x001fce0000010000 */
[----:B------:R-:W-:Y:S01]  /*ee50*/  MUFU.EX2 R43, R43 ;  /* 0x0000002b002b7308 */ /* 0x000fe20000000800 */
[----:B--2---:R-:W-:-:S01]  /*ee60*/  FADD.FTZ R31, R73, R4 ;  /* 0x00000004491f7221 */ /* 0x004fc20000010000 */
[----:B------:R-:W-:-:S04]  /*ee70*/  F2FP.SATFINITE.E4M3.F32.PACK_AB_MERGE_C R52, R73, R52, RZ ;  /* 0x000000344934723e */ /* 0x000fc800048070ff */
[----:B------:R-:W-:Y:S02]  /*ee80*/  F2FP.SATFINITE.E4M3.F32.PACK_AB_MERGE_C R141, R71, R48, R52 ;  /* 0x00000030478d723e */ /* 0x000fe40004807034 */
[----:B------:R-:W0:Y:S01]  /*ee90*/  MUFU.EX2 R66, R66 ;  /* 0x0000004200427308 */ /* 0x000e220000000800 */
[----:B-1----:R-:W-:-:S07]  /*eea0*/  FADD.FTZ R4, R56, R31 ;  /* 0x0000001f38047221 */ /* 0x002fce0000010000 */
[----:B------:R-:W1:Y:S08]  /*eeb0*/  MUFU.EX2 R25, R25 ;  /* 0x0000001900197308 */ /* 0x000e700000000800 */
[----:B------:R-:W-:Y:S01]  /*eec0*/  MUFU.EX2 R41, R41 ;  /* 0x0000002900297308 */ /* 0x000fe20000000800 */
[----:B0-----:R-:W-:-:S07]  /*eed0*/  F2FP.SATFINITE.E4M3.F32.PACK_AB_MERGE_C R142, R66, R43, RZ ;  /* 0x0000002b428e723e */ /* 0x001fce00048070ff */
[----:B------:R-:W0:Y:S01]  /*eee0*/  MUFU.EX2 R62, R62 ;  /* 0x0000003e003e7308 */ /* 0x000e220000000800 */
[----:B-1----:R-:W-:-:S07]  /*eef0*/  FADD.FTZ R31, R25, R4 ;  /* 0x00000004191f7221 */ /* 0x002fce0000010000 */
[----:B------:R-:W1:Y:S08]  /*ef00*/  MUFU.EX2 R20, R20 ;  /* 0x0000001400147308 */ /* 0x000e700000000800 */
[----:B------:R-:W-:Y:S01]  /*ef10*/  MUFU.EX2 R47, R47 ;  /* 0x0000002f002f7308 */ /* 0x000fe20000000800 */
[----:B0-----:R-:W-:Y:S01]  /*ef20*/  F2FP.SATFINITE.E4M3.F32.PACK_AB_MERGE_C R142, R62, R41, R142 ;  /* 0x000000293e8e723e */ /* 0x001fe2000480708e */
[----:B------:R-:W-:-:S04]  /*ef30*/  FADD.FTZ R41, R41, R58 ;  /* 0x0000003a29297221 */ /* 0x000fc80000010000 */
[----:B------:R-:W-:Y:S02]  /*ef40*/  FADD.FTZ R62, R62, R41 ;  /* 0x000000293e3e7221 */ /* 0x000fe40000010000 */
[----:B------:R-:W0:Y:S01]  /*ef50*/  MUFU.EX2 R94, R94 ;  /* 0x0000005e005e7308 */ /* 0x000e220000000800 */
[----:B-1----:R-:W-:-:S01]  /*ef60*/  FADD.FTZ R0, R20, R31 ;  /* 0x0000001f14007221 */ /* 0x002fc20000010000 */
[----:B------:R-:W-:Y:S01]  /*ef70*/  FADD.FTZ R43, R43, R62 ;  /* 0x0000003e2b2b7221 */ /* 0x000fe20000010000 */
[----:B------:R-:W1:Y:S03]  /*ef80*/  @P5 LDC R31, c[0x0][0x450] ;  /* 0x00011400ff1f5b82 */ /* 0x000e660000000800 */
[----:B------:R-:W-:-:S02]  /*ef90*/  FADD.FTZ R66, R66, R43 ;  /* 0x0000002b42427221 */ /* 0x000fc40000010000 */
[----:B------:R-:W2:Y:S08]  /*efa0*/  MUFU.EX2 R21, R21 ;  /* 0x0000001500157308 */ /* 0x000eb00000000800 */
[----:B------:R-:W-:Y:S01]  /*efb0*/  MUFU.EX2 R45, R114 ;  /* 0x00000072002d7308 */ /* 0x000fe20000000800 */
[----:B0-----:R-:W-:-:S07]  /*efc0*/  F2FP.SATFINITE.E4M3.F32.PACK_AB_MERGE_C R4, R94, R47, RZ ;  /* 0x0000002f5e04723e */ /* 0x001fce00048070ff */
[----:B------:R-:W0:Y:S01]  /*efd0*/  MUFU.EX2 R70, R70 ;  /* 0x0000004600467308 */ /* 0x000e220000000800 */
[C---:B--2---:R-:W-:Y:S01]  /*efe0*/  F2FP.SATFINITE.E4M3.F32.PACK_AB_MERGE_C R20, R21.reuse, R20, RZ ;  /* 0x000000141514723e */ /* 0x044fe200048070ff */
[----:B------:R-:W-:-:S03]  /*eff0*/  FADD.FTZ R21, R21, R0 ;  /* 0x0000000015157221 */ /* 0x000fc60000010000 */
[----:B------:R-:W-:-:S03]  /*f000*/  F2FP.SATFINITE.E4M3.F32.PACK_AB_MERGE_C R143, R25, R56, R20 ;  /* 0x00000038198f723e */ /* 0x000fc60004807014 */
[----:B------:R-:W2:Y:S08]  /*f010*/  MUFU.EX2 R26, R26 ;  /* 0x0000001a001a7308 */ /* 0x000eb00000000800 */
[----:B------:R-:W3:Y:S01]  /*f020*/  MUFU.EX2 R27, R27 ;  /* 0x0000001b001b7308 */ /* 0x000ee20000000800 */
[----:B0-----:R-:W-:Y:S01]  /*f030*/  F2FP.SATFINITE.E4M3.F32.PACK_AB_MERGE_C R136, R70, R45, R4 ;  /* 0x0000002d4688723e */ /* 0x001fe20004807004 */
[----:B------:R-:W-:Y:S01]  /*f040*/  FADD.FTZ R45, R45, R66 ;  /* 0x000000422d2d7221 */ /* 0x000fe20000010000 */
[----:B------:R-:W-:Y:S01]  /*f050*/  IMAD.MOV.U32 R4, RZ, RZ, R95 ;  /* 0x000000ffff047224 */ /* 0x000fe200078e005f */
[----:B-1----:R-:W-:-:S02]  /*f060*/  @P5 SHF.R.U32.HI R4, RZ, R31, R24 ;  /* 0x0000001fff045219 */ /* 0x002fc40000011618 */
[----:B------:R-:W-:-:S01]  /*f070*/  FADD.FTZ R70, R70, R45 ;  /* 0x0000002d46467221 */ /* 0x000fc20000010000 */
[----:B------:R-:W-:Y:S01]  /*f080*/  ISETP.GE.AND P5, PT, R15, 0x1, PT ;  /* 0x000000010f00780c */ /* 0x000fe20003fa6270 */
[----:B------:R-:W0:Y:S01]  /*f090*/  MUFU.EX2 R29, R29 ;  /* 0x0000001d001d7308 */ /* 0x000e220000000800 */
[----:B--2---:R-:W-:-:S01]  /*f0a0*/  FADD.FTZ R0, R26, R21 ;  /* 0x000000151a007221 */ /* 0x004fc20000010000 */
[----:B------:R-:W-:Y:S01]  /*f0b0*/  FADD.FTZ R47, R47, R70 ;  /* 0x000000462f2f7221 */ /* 0x000fe20000010000 */
[----:B------:R-:W-:-:S03]  /*f0c0*/  IMAD.IADD R89, R89, 0x1, R4 ;  /* 0x0000000159597824 */ /* 0x000fc600078e0204 */
[----:B------:R-:W-:Y:S01]  /*f0d0*/  FADD.FTZ R94, R94, R47 ;  /* 0x0000002f5e5e7221 */ /* 0x000fe20000010000 */
[----:B------:R-:W-:Y:S01]  /*f0e0*/  IMAD.IADD R14, R89, 0x1, R14 ;  /* 0x00000001590e7824 */ /* 0x000fe200078e020e */
[----:B------:R-:W-:Y:S01]  /*f0f0*/  MUFU.EX2 R51, R51 ;  /* 0x0000003300337308 */ /* 0x000fe20000000800 */
[----:B---3--:R-:W-:-:S07]  /*f100*/  FADD.FTZ R0, R27, R0 ;  /* 0x000000001b007221 */ /* 0x008fce0000010000 */
[----:B------:R-:W1:Y:S01]  /*f110*/  MUFU.EX2 R78, R78 ;  /* 0x0000004e004e7308 */ /* 0x000e620000000800 */
[----:B0-----:R-:W-:-:S07]  /*f120*/  FADD.FTZ R21, R29, R0 ;  /* 0x000000001d157221 */ /* 0x001fce0000010000 */
[----:B------:R-:W0:Y:S08]  /*f130*/  MUFU.EX2 R72, R72 ;  /* 0x0000004800487308 */ /* 0x000e300000000800 */
[----:B------:R-:W-:Y:S01]  /*f140*/  MUFU.EX2 R49, R49 ;  /* 0x0000003100317308 */ /* 0x000fe20000000800 */
[----:B-1----:R-:W-:-:S07]  /*f150*/  F2FP.SATFINITE.E4M3.F32.PACK_AB_MERGE_C R0, R78, R51, RZ ;  /* 0x000000334e00723e */ /* 0x002fce00048070ff */
[----:B------:R-:W1:Y:S01]  /*f160*/  MUFU.EX2 R96, R96 ;  /* 0x0000006000607308 */ /* 0x000e620000000800 */
[C---:B0-----:R-:W-:Y:S01]  /*f170*/  F2FP.SATFINITE.E4M3.F32.PACK_AB_MERGE_C R29, R72.reuse, R29, RZ ;  /* 0x0000001d481d723e */ /* 0x041fe200048070ff */
[----:B------:R-:W-:-:S03]  /*f180*/  FADD.FTZ R72, R72, R21 ;  /* 0x0000001548487221 */ /* 0x000fc60000010000 */
[----:B------:R-:W-:-:S03]  /*f190*/  F2FP.SATFINITE.E4M3.F32.PACK_AB_MERGE_C R137, R27, R26, R29 ;  /* 0x0000001a1b89723e */ /* 0x000fc6000480701d */
[----:B------:R-:W0:Y:S08]  /*f1a0*/  MUFU.EX2 R3, R76 ;  /* 0x0000004c00037308 */ /* 0x000e300000000800 */
[----:B------:R-:W2:Y:S01]  /*f1b0*/  MUFU.EX2 R74, R74 ;  /* 0x0000004a004a7308 */ /* 0x000ea20000000800 */
[----:B-1----:R-:W-:Y:S01]  /*f1c0*/  F2FP.SATFINITE.E4M3.F32.PACK_AB_MERGE_C R138, R96, R49, R0 ;  /* 0x00000031608a723e */ /* 0x002fe20004807000 */
[----:B------:R-:W-:-:S04]  /*f1d0*/  FADD.FTZ R49, R49, R94 ;  /* 0x0000005e31317221 */ /* 0x000fc80000010000 */
[----:B------:R-:W-:Y:S02]  /*f1e0*/  FADD.FTZ R96, R96, R49 ;  /* 0x0000003160607221 */ /* 0x000fe40000010000 */
[----:B------:R-:W-:Y:S01]  /*f1f0*/  MUFU.EX2 R54, R54 ;  /* 0x0000003600367308 */ /* 0x000fe20000000800 */
[----:B0-----:R-:W-:-:S01]  /*f200*/  FADD.FTZ R21, R3, R72 ;  /* 0x0000004803157221 */ /* 0x001fc20000010000 */
        /* <DEDUP_REMOVED lines=9> */
[----:B------:R-:W-:Y:S06]  /*f2a0*/  @!P5 BRA `(.L_x_1243) ;  /* 0x000000000048d947 */ /* 0x000fec0003800000 */
        /* <DEDUP_REMOVED lines=11> */
.L_x_1245:
[----:B------:R-:W-:-:S13]  /*f360*/  ISETP.NE.AND P1, PT, R15, 0x1, PT ;  /* 0x000000010f00780c */ /* 0x000fda0003f25270 */
[----:B------:R-:W0:Y:S02]  /*f370*/  @P1 LDC.64 R20, c[0x0][0x9e8] ;  /* 0x00027a00ff141b82 */ /* 0x000e240000000a00 */
[----:B0-----:R-:W-:-:S05]  /*f380*/  @P1 IMAD.HI.U32 R20, R5, R20, RZ ;  /* 0x0000001405141227 */ /* 0x001fca00078e00ff */
[----:B------:R-:W-:-:S07]  /*f390*/  @P1 SHF.R.U32.HI R5, RZ, R21, R20 ;  /* 0x00000015ff051219 */ /* 0x000fce0000011614 */
.L_x_1246:
[----:B------:R-:W-:Y:S05]  /*f3a0*/  BSYNC B0 ;  /* 0x0000000000007941 */ /* 0x000fea0003800000 */
.L_x_1244:
[----:B------:R-:W-:-:S05]  /*f3b0*/  IMAD R5, R5, R15, R15 ;  /* 0x0000000f05057224 */ /* 0x000fca00078e020f */
[----:B------:R-:W-:-:S07]  /*f3c0*/  VIMNMX R14, R14, R5, PT ;  /* 0x000000050e0e7248 */ /* 0x000fce0003fe0100 */
.L_x_1243:
[----:B------:R-:W2:Y:S01]  /*f3d0*/  LDL R15, [R1+0x34] ;  /* 0x00003400010f7983 */ /* 0x000ea20000100800 */
[----:B------:R-:W-:Y:S01]  /*f3e0*/  SHF.R.S32.HI R5, RZ, 0x1f, R14 ;  /* 0x0000001fff057819 */ /* 0x000fe2000001140e */
[----:B------:R-:W-:Y:S01]  /*f3f0*/  ULDC UR46, c[0x0][0x9e4] ;  /* 0x00027900002e7ab9 */ /* 0x000fe20000000800 */
[----:B------:R-:W-:Y:S01]  /*f400*/  ULDC UR41, c[0x0][0x9e4] ;  /* 0x0002790000297ab9 */ /* 0x000fe20000000800 */
[----:B------:R-:W-:Y:S01]  /*f410*/  ULDC UR40, c[0x0][0x988] ;  /* 0x0002620000287ab9 */ /* 0x000fe20000000800 */
[----:B------:R-:W-:Y:S01]  /*f420*/  LEA.HI R5, R5, R14, RZ, 0x7 ;  /* 0x0000000e05057211 */ /* 0x000fe200078f38ff */
[----:B------:R-:W-:Y:S01]  /*f430*/  ULDC UR45, c[0x0][0x988] ;  /* 0x00026200002d7ab9 */ /* 0x000fe20000000800 */
[----:B------:R-:W-:Y:S01]  /*f440*/  ULDC UR44, c[0x0][0x988] ;  /* 0x00026200002c7ab9 */ /* 0x000fe20000000800 */
[----:B------:R-:W-:Y:S01]  /*f450*/  ULDC UR39, c[0x0][0x9e0] ;  /* 0x0002780000277ab9 */ /* 0x000fe20000000800 */
[----:B------:R-:W-:Y:S01]  /*f460*/  SHF.R.S32.HI R5, RZ, 0x7, R5 ;  /* 0x00000007ff057819 */ /* 0x000fe20000011405 */
[----:B------:R-:W-:Y:S01]  /*f470*/  ULDC UR47, c[0x0][0x9e0] ;  /* 0x00027800002f7ab9 */ /* 0x000fe20000000800 */
[----:B------:R-:W-:Y:S01]  /*f480*/  BSSY B1, `(.L_x_1247) ;  /* 0x0000398000017945 */ /* 0x000fe20003800000 */
        /* <DEDUP_REMOVED lines=24> */
[----:B--2---:R-:W-:-:S04]  /*f610*/  VIMNMX R15, R15, R5, !PT ;  /* 0x000000050f0f7248 */ /* 0x004fc80007fe0100 */
[----:B------:R-:W-:Y:S01]  /*f620*/  ISETP.GE.AND P1, PT, R0, R15, PT ;  /* 0x0000000f0000720c */ /* 0x000fe20003f26270 */
[----:B------:R0:W-:-:S12]  /*f630*/  STL [R1+0x20], R15 ;  /* 0x0000200f01007387 */ /* 0x0001d80000100800 */
[----:B0-----:R-:W-:Y:S05]  /*f640*/  @!P1 BRA `(.L_x_1248) ;  /* 0x0000003400ec9947 */ /* 0x001fea0003800000 */
[----:B------:R-:W-:Y:S01]  /*f650*/  BSSY B0, `(.L_x_1249) ;  /* 0x0000376000007945 */ /* 0x000fe20003800000 */
[----:B------:R-:W-:-:S07]  /*f660*/  IMAD.MOV.U32 R135, RZ, RZ, RZ ;  /* 0x000000ffff877224 */ /* 0x000fce00078e00ff */
.L_x_1269:
[----:B------:R-:W-:Y:S02]  /*f670*/  IMAD.U32 R5, RZ, RZ, UR38 ;  /* 0x00000026ff057e24 */ /* 0x000fe4000f8e00ff */
[----:B------:R-:W-:-:S03]  /*f680*/  VIADD R155, R17, 0x1 ;  /* 0x00000001119b7836 */ /* 0x000fc60000000000 */
[----:B------:R-:W-:Y:S02]  /*f690*/  ISETP.NE.AND P2, PT, R5, 0x3, PT ;  /* 0x000000030500780c */ /* 0x000fe40003f45270 */
[----:B------:R-:W-:-:S04]  /*f6a0*/  ISETP.NE.AND P1, PT, R155, 0x2, PT ;  /* 0x000000029b00780c */ /* 0x000fc80003f25270 */
[----:B------:R-:W-:Y:S02]  /*f6b0*/  SEL R154, RZ, 0x1, P1 ;  /* 0x00000001ff9a7807 */ /* 0x000fe40000800000 */
[----:B------:R-:W-:Y:S02]  /*f6c0*/  SEL R155, R155, RZ, P1 ;  /* 0x000000ff9b9b7207 */ /* 0x000fe40000800000 */
[----:B------:R-:W-:-:S03]  /*f6d0*/  LOP3.LUT R154, R19, R154, RZ, 0x3c, !PT ;  /* 0x0000009a139a7212 */ /* 0x000fc600078e3cff */
[----:B------:R-:W-:Y:S05]  /*f6e0*/  @!P2 BRA `(.L_x_1250) ;  /* 0x000000000004a947 */ /* 0x000fea0003800000 */
[----:B------:R-:W-:Y:S01]  /*f6f0*/  BPT.TRAP 0x1 ;  /* 0x000000040000795c */ /* 0x000fe20000300000 */
.L_x_1250:
[----:B------:R-:W-:Y:S01]  /*f700*/  IMAD R5, R155, 0x8, R16 ;  /* 0x000000089b057824 */ /* 0x000fe200078e0210 */
[----:B------:R-:W-:-:S04]  /*f710*/  SHF.L.U32 R14, R154, 0x1f, RZ ;  /* 0x0000001f9a0e7819 */ /* 0x000fc800000006ff */
[----:B------:R0:W1:Y:S01]  /*f720*/  SYNCS.PHASECHK.TRANS64.TRYWAIT P1, [R5+URZ+0x19c30], R14 ;  /* 0x019c300e050075a7 */ /* 0x000062000802017f */
[----:B------:R-:W-:Y:S05]  /*f730*/  @!P2 BRA `(.L_x_1251) ;  /* 0x000000000004a947 */ /* 0x000fea0003800000 */
[----:B------:R-:W-:Y:S01]  /*f740*/  BPT.TRAP 0x1 ;  /* 0x000000040000795c */ /* 0x000fe20000300000 */
.L_x_1251:
[----:B------:R-:W2:Y:S01]  /*f750*/  LDL R15, [R1+0x14] ;  /* 0x00001400010f7983 */ /* 0x000ea20000100800 */
[----:B------:R-:W-:Y:S01]  /*f760*/  BSSY B2, `(.L_x_1252) ;  /* 0x0000006000027945 */ /* 0x000fe20003800000 */
[----:B------:R-:W-:Y:S02]  /*f770*/  IMAD.MOV.U32 R21, RZ, RZ, -0x3ffffff0 ;  /* 0xc0000010ff157424 */ /* 0x000fe400078e00ff */
[----:B--2---:R-:W-:Y:S01]  /*f780*/  IMAD R20, R155, 0x300, R15 ;  /* 0x000003009b147824 */ /* 0x004fe200078e020f */
[----:B-1----:R-:W-:Y:S06]  /*f790*/  @P1 BRA `(.L_x_1253) ;  /* 0x0000000000081947 */ /* 0x002fec0003800000 */
[----:B------:R-:W1:Y:S02]  /*f7a0*/  SYNCS.PHASECHK.TRANS64.TRYWAIT P1, [R5+URZ+0x19c30], R14 ;  /* 0x019c300e050075a7 */ /* 0x000e64000802017f */
[----:B-1----:R-:W-:Y:S05]  /*f7b0*/  @!P1 BRA `(.L_x_1254) ;  /* 0x0000013800e49947 */ /* 0x002fea0003800000 */
.L_x_1253:
[----:B------:R-:W-:Y:S05]  /*f7c0*/  BSYNC B2 ;  /* 0x0000000000027941 */ /* 0x000fea0003800000 */
.L_x_1252:
[C---:B------:R-:W-:Y:S01]  /*f7d0*/  R2UR UR6, R20.reuse ;  /* 0x00000000140672ca */ /* 0x040fe200000e0000 */
[----:B------:R-:W-:Y:S01]  /*f7e0*/  WARPGROUP.ARRIVE ;  /* 0x00000000000079c5 */ /* 0x000fe20000000000 */
[----:B------:R-:W-:Y:S01]  /*f7f0*/  R2UR UR7, R21 ;  /* 0x00000000150772ca */ /* 0x000fe200000e0000 */
[----:B01----:R-:W-:Y:S01]  /*f800*/  VIADD R14, R20, 0x100 ;  /* 0x00000100140e7836 */ /* 0x003fe20000000000 */
[----:B------:R-:W-:Y:S01]  /*f810*/  R2UR UR4, R6 ;  /* 0x00000000060472ca */ /* 0x000fe200000e0000 */
[----:B------:R-:W-:Y:S01]  /*f820*/  IMAD.MOV.U32 R15, RZ, RZ, -0x3ffffff0 ;  /* 0xc0000010ff0f7424 */ /* 0x000fe200078e00ff */
[----:B------:R-:W-:Y:S01]  /*f830*/  R2UR UR5, R7 ;  /* 0x00000000070572ca */ /* 0x000fe200000e0000 */
[----:B------:R-:W-:Y:S01]  /*f840*/  VIADD R20, R20, 0x200 ;  /* 0x0000020014147836 */ /* 0x000fe20000000000 */
[----:B------:R-:W-:Y:S01]  /*f850*/  R2UR UR10, R14 ;  /* 0x000000000e0a72ca */ /* 0x000fe200000e0000 */
[----:B------:R-:W-:Y:S01]  /*f860*/  IMAD.MOV.U32 R21, RZ, RZ, -0x3ffffff0 ;  /* 0xc0000010ff157424 */ /* 0x000fe200078e00ff */
[----:B------:R-:W-:Y:S01]  /*f870*/  R2UR UR11, R15 ;  /* 0x000000000f0b72ca */ /* 0x000fe200000e0000 */
[----:B------:R-:W-:Y:S01]  /*f880*/  IMAD.U32 R15, RZ, RZ, UR38 ;  /* 0x00000026ff0f7e24 */ /* 0x000fe2000f8e00ff */
[----:B------:R-:W-:-:S02]  /*f890*/  R2UR UR8, R10 ;  /* 0x000000000a0872ca */ /* 0x000fc400000e0000 */
[----:B------:R-:W-:Y:S02]  /*f8a0*/  R2UR UR9, R11 ;  /* 0x000000000b0972ca */ /* 0x000fe400000e0000 */
[----:B------:R-:W-:Y:S02]  /*f8b0*/  R2UR UR14, R20 ;  /* 0x00000000140e72ca */ /* 0x000fe400000e0000 */
[----:B------:R-:W-:Y:S01]  /*f8c0*/  R2UR UR15, R21 ;  /* 0x00000000150f72ca */ /* 0x000fe200000e0000 */
[----:B------:R-:W-:Y:S01]  /*f8d0*/  QGMMA.64x128x32.F32.E4M3.E4M3 R24, gdesc[UR4], RZ, !UPT, gsb0 ;  /* 0x01e00000041879f3 */ /* 0x000fe2000c0008ff */
[----:B------:R-:W-:Y:S02]  /*f8e0*/  R2UR UR12, R8 ;  /* 0x00000000080c72ca */ /* 0x000fe400000e0000 */
[----:B------:R-:W-:Y:S02]  /*f8f0*/  R2UR UR13, R9 ;  /* 0x00000000090d72ca */ /* 0x000fe400000e0000 */
[----:B------:R-:W-:Y:S01]  /*f900*/  ISETP.NE.AND P2, PT, R15, 0x3, PT ;  /* 0x000000030f00780c */ /* 0x000fe20003f45270 */
[----:B------:R-:W-:-:S02]  /*f910*/  WARPGROUP.DEPBAR.LE gsb0, 0x0 ;  /* 0x00008000000079c5 */ /* 0x000fc40000010000 */
[----:B------:R-:W-:-:S06]  /*f920*/  WARPGROUP.ARRIVE ;  /* 0x00000000000079c5 */ /* 0x000fcc0000000000 */
[----:B------:R-:W-:Y:S03]  /*f930*/  QGMMA.64x128x32.F32.E4M3.E4M3 R24, gdesc[UR8], R24, gsb0 ;  /* 0x01e00000081879f3 */ /* 0x000fe60008000818 */
[----:B------:R-:W-:Y:S02]  /*f940*/  WARPGROUP.DEPBAR.LE gsb0, 0x0 ;  /* 0x00008000000079c5 */ /* 0x000fe40000010000 */
[----:B------:R-:W-:-:S07]  /*f950*/  WARPGROUP.ARRIVE ;  /* 0x00000000000079c5 */ /* 0x000fce0000000000 */
[----:B------:R-:W-:Y:S03]  /*f960*/  QGMMA.64x128x32.F32.E4M3.E4M3 R24, gdesc[UR12], R24, gsb0 ;  /* 0x01e000000c1879f3 */ /* 0x000fe60008000818 */
[----:B------:R-:W-:Y:S02]  /*f970*/  WARPGROUP.DEPBAR.LE gsb0, 0x0 ;  /* 0x00008000000079c5 */ /* 0x000fe40000010000 */
[----:B------:R-:W-:Y:S05]  /*f980*/  @!P2 BRA `(.L_x_1255) ;  /* 0x000000000004a947 */ /* 0x000fea0003800000 */
[----:B------:R-:W-:Y:S01]  /*f990*/  BPT.TRAP 0x1 ;  /* 0x000000040000795c */ /* 0x000fe20000300000 */
.L_x_1255:
[----:B------:R-:W-:Y:S01]  /*f9a0*/  SHF.L.U32 R14, R19, 0x1f, RZ ;  /* 0x0000001f130e7819 */ /* 0x000fe200000006ff */
[----:B------:R-:W-:-:S04]  /*f9b0*/  IMAD R19, R17, 0x8, R16 ;  /* 0x0000000811137824 */ /* 0x000fc800078e0210 */
[----:B------:R0:W1:Y:S01]  /*f9c0*/  SYNCS.PHASECHK.TRANS64.TRYWAIT P1, [R19+URZ+0x19c50], R14 ;  /* 0x019c500e130075a7 */ /* 0x000062000802017f */
[----:B------:R-:W-:Y:S05]  /*f9d0*/  @!P2 BRA `(.L_x_1256) ;  /* 0x000000000004a947 */ /* 0x000fea0003800000 */
[----:B------:R-:W-:Y:S01]  /*f9e0*/  BPT.TRAP 0x1 ;  /* 0x000000040000795c */ /* 0x000fe20000300000 */
.L_x_1256:
[----:B------:R-:W-:Y:S04]  /*f9f0*/  BSSY B2, `(.L_x_1257) ;  /* 0x0000004000027945 */ /* 0x000fe80003800000 */
[----:B-1----:R-:W-:Y:S05]  /*fa00*/  @P1 BRA `(.L_x_1258) ;  /* 0x0000000000081947 */ /* 0x002fea0003800000 */
[----:B------:R-:W1:Y:S02]  /*fa10*/  SYNCS.PHASECHK.TRANS64.TRYWAIT P1, [R19+URZ+0x19c50], R14 ;  /* 0x019c500e130075a7 */ /* 0x000e64000802017f */
[----:B-1----:R-:W-:Y:S05]  /*fa20*/  @!P1 BRA `(.L_x_1259) ;  /* 0x00000138005c9947 */ /* 0x002fea0003800000 */
.L_x_1258:
[----:B------:R-:W-:Y:S05]  /*fa30*/  BSYNC B2 ;  /* 0x0000000000027941 */ /* 0x000fea0003800000 */
.L_x_1257:
[----:B01----:R-:W-:Y:S01]  /*fa40*/  VIADD R14, R16, 0x3000 ;  /* 0x00003000100e7836 */ /* 0x003fe20000000000 */
[----:B------:R-:W-:Y:S01]  /*fa50*/  WARPGROUP.ARRIVE ;  /* 0x00000000000079c5 */ /* 0x000fe20000000000 */
[----:B------:R-:W-:Y:S01]  /*fa60*/  IMAD.MOV.U32 R15, RZ, RZ, 0x40000040 ;  /* 0x40000040ff0f7424 */ /* 0x000fe200078e00ff */
[----:B------:R-:W-:Y:S02]  /*fa70*/  LOP3.LUT P4, RZ, R22, 0x20, RZ, 0xc0, !PT ;  /* 0x0000002016ff7812 */ /* 0x000fe4000788c0ff */
[----:B------:R-:W-:Y:S02]  /*fa80*/  SHF.R.U32.HI R14, RZ, 0x4, R14 ;  /* 0x00000004ff0e7819 */ /* 0x000fe4000001160e */
[----:B------:R-:W-:Y:S02]  /*fa90*/  R2UR UR7, R15 ;  /* 0x000000000f0772ca */ /* 0x000fe400000e0000 */
[----:B------:R-:W-:-:S04]  /*faa0*/  LOP3.LUT R14, R14, 0x3fff, RZ, 0xc0, !PT ;  /* 0x00003fff0e0e7812 */ /* 0x000fc800078ec0ff */
[----:B------:R-:W-:-:S05]  /*fab0*/  LOP3.LUT R14, R14, 0x10000, RZ, 0xfc, !PT ;  /* 0x000100000e0e7812 */ /* 0x000fca00078efcff */
[----:B------:R-:W-:-:S05]  /*fac0*/  IMAD R14, R17, 0x300, R14 ;  /* 0x00000300110e7824 */ /* 0x000fca00078e020e */
[----:B------:R-:W-:-:S13]  /*fad0*/  R2UR UR6, R14 ;  /* 0x000000000e0672ca */ /* 0x000fda00000e0000 */
[----:B------:R-:W-:Y:S01]  /*fae0*/  QGMMA.64x96x32.F32.E4M3.E4M3 R88, R148, gdesc[UR4], R88, gsb0 ;  /* 0x0160000494587df3 */ /* 0x000fe20008000858 */
[----:B------:R-:W-:Y:S02]  /*faf0*/  VIADD R20, R14, 0x2 ;  /* 0x000000020e147836 */ /* 0x000fe40000000000 */
[----:B------:R-:W-:-:S03]  /*fb00*/  IMAD.MOV.U32 R21, RZ, RZ, 0x40000040 ;  /* 0x40000040ff157424 */ /* 0x000fc600078e00ff */
[----:B------:R-:W-:Y:S02]  /*fb10*/  R2UR UR6, R20 ;  /* 0x00000000140672ca */ /* 0x000fe400000e0000 */
[----:B------:R-:W-:Y:S01]  /*fb20*/  R2UR UR7, R21 ;  /* 0x00000000150772ca */ /* 0x000fe200000e0000 */
[C---:B------:R-:W-:Y:S02]  /*fb30*/  VIADD R20, R14.reuse, 0x4 ;  /* 0x000000040e147836 */ /* 0x040fe40000000000 */
[----:B------:R-:W-:Y:S01]  /*fb40*/  IMAD.MOV.U32 R21, RZ, RZ, 0x40000040 ;  /* 0x40000040ff157424 */ /* 0x000fe200078e00ff */
[----:B------:R-:W-:Y:S02]  /*fb50*/  WARPGROUP.DEPBAR.LE gsb0, 0x0 ;  /* 0x00008000000079c5 */ /* 0x000fe40000010000 */
[----:B------:R-:W-:Y:S01]  /*fb60*/  WARPGROUP.ARRIVE ;  /* 0x00000000000079c5 */ /* 0x000fe20000000000 */
[----:B------:R-:W2:Y:S01]  /*fb70*/  LDL R150, [R1+0x10] ;  /* 0x0000100001967983 */ /* 0x000ea20000100800 */
[----:B------:R-:W-:Y:S01]  /*fb80*/  VIADD R14, R14, 0x6 ;  /* 0x000000060e0e7836 */ /* 0x000fe20000000000 */
[----:B------:R-:W0:Y:S02]  /*fb90*/  LDC R149, c[0x0][0x448] ;  /* 0x00011200ff957b82 */ /* 0x000e240000000800 */
[----:B------:R-:W2:Y:S02]  /*fba0*/  LDL R151, [R1+0x30] ;  /* 0x0000300001977983 */ /* 0x000ea40000100800 */
[----:B------:R-:W-:Y:S01]  /*fbb0*/  QGMMA.64x96x32.F32.E4M3.E4M3 R88, R144, gdesc[UR4], R88, gsb0 ;  /* 0x0160000490587df3 */ /* 0x000fe20008000858 */
[----:B------:R-:W-:Y:S01]  /*fbc0*/  R2UR UR6, R20 ;  /* 0x00000000140672ca */ /* 0x000fe200000e0000 */
[----:B------:R-:W-:Y:S01]  /*fbd0*/  IMAD.MOV.U32 R15, RZ, RZ, 0x40000040 ;  /* 0x40000040ff0f7424 */ /* 0x000fe200078e00ff */
[----:B------:R-:W-:Y:S01]  /*fbe0*/  R2UR UR7, R21 ;  /* 0x00000000150772ca */ /* 0x000fe200000e0000 */
        /* <DEDUP_REMOVED lines=17> */
[----:B0-----:R-:W-:Y:S01]  /*fd00*/  ISETP.NE.AND P1, PT, R149, 0x1, PT ;  /* 0x000000019500780c */ /* 0x001fe20003f25270 */
        /* <DEDUP_REMOVED lines=8> */
[----:B------:R-:W-:Y:S01]  /*fd90*/  @!P0 VIADD R5, R5, 0x19c40 ;  /* 0x00019c4005058836 */ /* 0x000fe20000000000 */
[----:B------:R-:W0:Y:S03]  /*fda0*/  MUFU.TANH R17, R17 ;  /* 0x0000001100117308 */ /* 0x000e260000002400 */
[----:B------:R-:W1:Y:S01]  /*fdb0*/  @P1 LDC R45, c[0x0][0x44c] ;  /* 0x00011300ff2d1b82 */ /* 0x000e620000000800 */
[----:B------:R-:W-:-:S02]  /*fdc0*/  WARPGROUP.DEPBAR.LE gsb0, 0x0 ;  /* 0x00008000000079c5 */ /* 0x000fc40000010000 */
[----:B------:R-:W-:Y:S01]  /*fdd0*/  WARPGROUP.ARRIVE ;  /* 0x00000000000079c5 */ /* 0x000fe20000000000 */
[C---:B------:R-:W-:Y:S01]  /*fde0*/  FMUL.FTZ R78, R2.reuse, R83 ;  /* 0x00000053024e7220 */ /* 0x040fe20000410000 */
[----:B------:R-:W-:Y:S01]  /*fdf0*/  FMUL.FTZ R42, R2, R47 ;  /* 0x0000002f022a7220 */ /* 0x000fe20000410000 */
[----:B------:R-:W3:Y:S03]  /*fe00*/  MUFU.TANH R20, R20 ;  /* 0x0000001400147308 */ /* 0x000ee60000002400 */
        /* <DEDUP_REMOVED lines=11> */
[----:B------:R-:W4:Y:S01]  /*fec0*/  @P1 LDC R44, c[0x0][0x450] ;  /* 0x00011400ff2c1b82 */ /* 0x000f220000000800 */
        /* <DEDUP_REMOVED lines=13> */
[----:B------:R-:W0:Y:S01]  /*ffa0*/  MUFU.TANH R21, R21 ;  /* 0x0000001500157308 */ /* 0x000e220000002400 */
[----:B------:R-:W-:Y:S01]  /*ffb0*/  @!P0 PRMT R5, RZ, 0x654, R5 ;  /* 0x00000654ff058816 */ /* 0x000fe20000000005 */
[----:B------:R-:W-:-:S06]  /*ffc0*/  FMUL.FTZ R86, R2, R86 ;  /* 0x0000005602567220 */ /* 0x000fcc0000410000 */
        /* <DEDUP_REMOVED lines=11> */
[----:B------:R-:W5:Y:S01]  /*10080*/  LDL R140, [R1] ;  /* 0x00000000018c7983 */ /* 0x000f620000100800 */
[----:B------:R-:W-:Y:S01]  /*10090*/  WARPGROUP.ARRIVE ;  /* 0x00000000000079c5 */ /* 0x000fe20000000000 */
[C---:B------:R-:W-:Y:S01]  /*100a0*/  FMUL.FTZ R75, R2.reuse, R79 ;  /* 0x0000004f024b7220 */ /* 0x040fe20000410000 */
[C---:B------:R-:W-:Y:S02]  /*100b0*/  FMUL.FTZ R50, R2.reuse, R53 ;  /* 0x0000003502327220 */ /* 0x040fe40000410000 */
[----:B------:R-:W0:Y:S02]  /*100c0*/  MUFU.TANH R14, R14 ;  /* 0x0000000e000e7308 */ /* 0x000e240000002400 */
[----:B------:R-:W-:Y:S01]  /*100d0*/  QGMMA.64x96x32.F32.E4M3.E4M3 R88, R136, gdesc[UR4], R88, gsb0 ;  /* 0x0160000488587df3 */ /* 0x000fe20008000858 */
        /* <DEDUP_REMOVED lines=14> */
[----:B------:R-:W0:Y:S08]  /*101c0*/  MUFU.TANH R24, R24 ;  /* 0x0000001800187308 */ /* 0x000e300000002400 */
[----:B------:R-:W0:Y:S08]  /*101d0*/  MUFU.TANH R26, R26 ;  /* 0x0000001a001a7308 */ /* 0x000e300000002400 */
[----:B------:R-:W0:Y:S08]  /*101e0*/  MUFU.TANH R29, R29 ;  /* 0x0000001d001d7308 */ /* 0x000e300000002400 */
[----:B------:R-:W0:Y:S08]  /*101f0*/  MUFU.TANH R31, R31 ;  /* 0x0000001f001f7308 */ /* 0x000e300000002400 */
[----:B------:R-:W0:Y:S01]  /*10200*/  MUFU.TANH R34, R34 ;  /* 0x0000002200227308 */ /* 0x000e220000002400 */
[----:B--2---:R-:W-:-:S07]  /*10210*/  IMAD.IADD R81, R151, 0x1, R150 ;  /* 0x0000000197517824 */ /* 0x004fce00078e0296 */
[----:B------:R-:W2:Y:S01]  /*10220*/  MUFU.TANH R36, R36 ;  /* 0x0000002400247308 */ /* 0x000ea20000002400 */
[----:B-1----:R-:W-:-:S04]  /*10230*/  @P1 IMAD.HI.U32 R45, R81, R45, RZ ;  /* 0x0000002d512d1227 */ /* 0x002fc800078e00ff */
[----:B------:R-:W-:Y:S01]  /*10240*/  IMAD.MOV.U32 R84, RZ, RZ, R81 ;  /* 0x000000ffff547224 */ /* 0x000fe200078e0051 */
[----:B----4-:R-:W-:Y:S01]  /*10250*/  @P1 SHF.R.U32.HI R84, RZ, R44, R45 ;  /* 0x0000002cff541219 */ /* 0x010fe2000001162d */
[----:B------:R-:W-:Y:S01]  /*10260*/  IMAD.SHL.U32 R81, R0, 0x80, RZ ;  /* 0x0000008000517824 */ /* 0x000fe200078e00ff */
[----:B------:R-:W1:Y:S04]  /*10270*/  MUFU.TANH R39, R39 ;  /* 0x0000002700277308 */ /* 0x000e680000002400 */
[----:B------:R-:W-:-:S04]  /*10280*/  IADD3 R44, -R81, 0x1, RZ ;  /* 0x00000001512c7810 */ /* 0x000fc80007ffe1ff */
[----:B------:R-:W4:Y:S08]  /*10290*/  MUFU.TANH R41, R41 ;  /* 0x0000002900297308 */ /* 0x000f300000002400 */
[----:B------:R-:W0:Y:S08]  /*102a0*/  MUFU.TANH R42, R42 ;  /* 0x0000002a002a7308 */ /* 0x000e300000002400 */
[----:B------:R-:W0:Y:S08]  /*102b0*/  MUFU.TANH R43, R43 ;  /* 0x0000002b002b7308 */ /* 0x000e300000002400 */
[----:B------:R-:W0:Y:S01]  /*102c0*/  MUFU.TANH R46, R46 ;  /* 0x0000002e002e7308 */ /* 0x000e220000002400 */
[----:B------:R-:W-:-:S02]  /*102d0*/  WARPGROUP.DEPBAR.LE gsb0, 0x0 ;  /* 0x00008000000079c5 */ /* 0x000fc40000010000 */
[----:B------:R-:W3:Y:S05]  /*102e0*/  SHFL.IDX PT, R138, R84, RZ, 0x1c1f ;  /* 0x001c1fff548a7589 */ /* 0x000eea00000e0000 */
[----:B------:R-:W0:Y:S01]  /*102f0*/  MUFU.TANH R47, R47 ;  /* 0x0000002f002f7308 */ /* 0x000e220000002400 */
[----:B------:R2:W-:Y:S07]  /*10300*/  @!P0 SYNCS.ARRIVE.TRANS64.RED.A1T0 RZ, [R5+URZ], RZ ;  /* 0x000000ff05ff89a7 */ /* 0x0005ee000810043f */
        /* <DEDUP_REMOVED lines=22> */
[----:B-----5:R-:W-:-:S07]  /*10470*/  IMAD R44, R140, -0x2, R44 ;  /* 0xfffffffe8c2c7824 */ /* 0x020fce00078e022c */
[----:B------:R-:W0:Y:S01]  /*10480*/  MUFU.TANH R72, R72 ;  /* 0x0000004800487308 */ /* 0x000e220000002400 */
[----:B------:R-:W-:-:S07]  /*10490*/  IADD3 R44, -R156, R44, R157 ;  /* 0x0000002c9c2c7210 */ /* 0x000fce0007ffe19d */
        /* <DEDUP_REMOVED lines=13> */
[----:B------:R-:W-:-:S07]  /*10570*/  VIADD R87, R44, UR36 ;  /* 0x000000242c577c36 */ /* 0x000fce0008000000 */
[----:B--2---:R2:W0:Y:S01]  /*10580*/  MUFU.TANH R5, R86 ;  /* 0x0000005600057308 */ /* 0x0044220000002400 */
[----:B---3--:R-:W-:Y:S02]  /*10590*/  IMAD.IADD R137, R87, 0x1, R138 ;  /* 0x0000000157897824 */ /* 0x008fe400078e028a */
[----:B--2---:R-:W-:-:S04]  /*105a0*/  VIADD R86, R44, UR39 ;  /* 0x000000272c567c36 */ /* 0x004fc80008000000 */
[----:B------:R-:W-:Y:S01]  /*105b0*/  IMAD.IADD R136, R86, 0x1, R138 ;  /* 0x0000000156887824 */ /* 0x000fe200078e028a */
[----:B-1--4-:R-:W-:Y:S06]  /*105c0*/  @!P4 BRA `(.L_x_1260) ;  /* 0x000000000058c947 */ /* 0x012fec0003800000 */
[----:B------:R-:W-:Y:S01]  /*105d0*/  IADD3 R138, -R156, R157, R138 ;  /* 0x0000009d9c8a7210 */ /* 0x000fe20007ffe18a */
[----:B------:R-:W-:Y:S03]  /*105e0*/  BSSY B2, `(.L_x_1261) ;  /* 0x0000010000027945 */ /* 0x000fe60003800000 */
        /* <DEDUP_REMOVED lines=10> */
.L_x_1262:
[----:B------:R-:W-:-:S05]  /*10690*/  IMAD.U32 R139, RZ, RZ, UR46 ;  /* 0x0000002eff8b7e24 */ /* 0x000fca000f8e00ff */
[----:B------:R-:W-:-:S13]  /*106a0*/  ISETP.NE.AND P1, PT, R139, 0x1, PT ;  /* 0x000000018b00780c */ /* 0x000fda0003f25270 */
[----:B------:R-:W1:Y:S02]  /*106b0*/  @P1 LDC.64 R44, c[0x0][0x9e8] ;  /* 0x00027a00ff2c1b82 */ /* 0x000e640000000a00 */
[----:B-1----:R-:W-:-:S05]  /*106c0*/  @P1 IMAD.HI.U32 R44, R138, R44, RZ ;  /* 0x0000002c8a2c1227 */ /* 0x002fca00078e00ff */
[----:B------:R-:W-:-:S07]  /*106d0*/  @P1 SHF.R.U32.HI R138, RZ, R45, R44 ;  /* 0x0000002dff8a1219 */ /* 0x000fce000001162c */
.L_x_1263:
[----:B------:R-:W-:Y:S05]  /*106e0*/  BSYNC B2 ;  /* 0x0000000000027941 */ /* 0x000fea0003800000 */
.L_x_1261:
[----:B------:R-:W-:-:S04]  /*106f0*/  IMAD R138, R138, R139, -R81 ;  /* 0x0000008b8a8a7224 */ /* 0x000fc800078e0a51 */
[----:B------:R-:W-:-:S05]  /*10700*/  IMAD R138, R140, -0x2, R138 ;  /* 0xfffffffe8c8a7824 */ /* 0x000fca00078e028a */
[----:B------:R-:W-:Y:S02]  /*10710*/  VIMNMX R137, R137, R138, !PT ;  /* 0x0000008a89897248 */ /* 0x000fe40007fe0100 */
[----:B------:R-:W-:-:S07]  /*10720*/  VIADDMNMX R136, R138, R139, R136, PT ;  /* 0x0000008b8a887246 */ /* 0x000fce0003800188 */
.L_x_1260:
        /* <DEDUP_REMOVED lines=101> */
[----:B------:R-:W-:Y:S01]  /*10d80*/  IADD3 R84, -R156, R157, R84 ;  /* 0x0000009d9c547210 */ /* 0x000fe20007ffe154 */
[----:B------:R-:W-:Y:S03]  /*10d90*/  BSSY B2, `(.L_x_1265) ;  /* 0x0000010000027945 */ /* 0x000fe60003800000 */
        /* <DEDUP_REMOVED lines=10> */
.L_x_1266:
[----:B------:R-:W-:-:S05]  /*10e40*/  IMAD.U32 R65, RZ, RZ, UR46 ;  /* 0x0000002eff417e24 */ /* 0x000fca000f8e00ff */
[----:B------:R-:W-:-:S13]  /*10e50*/  ISETP.NE.AND P1, PT, R65, 0x1, PT ;  /* 0x000000014100780c */ /* 0x000fda0003f25270 */
[----:B------:R-:W0:Y:S02]  /*10e60*/  @P1 LDC.64 R44, c[0x0][0x9e8] ;  /* 0x00027a00ff2c1b82 */ /* 0x000e240000000a00 */
[----:B0-----:R-:W-:-:S05]  /*10e70*/  @P1 IMAD.HI.U32 R44, R84, R44, RZ ;  /* 0x0000002c542c1227 */ /* 0x001fca00078e00ff */
[----:B------:R-:W-:-:S07]  /*10e80*/  @P1 SHF.R.U32.HI R84, RZ, R45, R44 ;  /* 0x0000002dff541219 */ /* 0x000fce000001162c */
.L_x_1267:
[----:B------:R-:W-:Y:S05]  /*10e90*/  BSYNC B2 ;  /* 0x0000000000027941 */ /* 0x000fea0003800000 */
.L_x_1265:
[----:B------:R-:W-:-:S04]  /*10ea0*/  IMAD R81, R84, R65, -R81 ;  /* 0x0000004154517224 */ /* 0x000fc800078e0a51 */
[----:B------:R-:W-:-:S05]  /*10eb0*/  IMAD R81, R140, -0x2, R81 ;  /* 0xfffffffe8c517824 */ /* 0x000fca00078e0251 */
[----:B------:R-:W-:Y:S02]  /*10ec0*/  VIMNMX R87, R87, R81, !PT ;  /* 0x0000005157577248 */ /* 0x000fe40007fe0100 */
[----:B------:R-:W-:-:S07]  /*10ed0*/  VIADDMNMX R86, R81, R65, R86, PT ;  /* 0x0000004151567246 */ /* 0x000fce0003800156 */
.L_x_1264:
[C---:B------:R-:W-:Y:S01]  /*10ee0*/  ISETP.GT.AND P1, PT, R87.reuse, 0x1, P3 ;  /* 0x000000015700780c */ /* 0x040fe20001f24270 */
[----:B------:R-:W-:Y:S01]  /*10ef0*/  IMAD.U32 R65, RZ, RZ, UR45 ;  /* 0x0000002dff417e24 */ /* 0x000fe2000f8e00ff */
[C---:B------:R-:W-:Y:S01]  /*10f00*/  ISETP.GT.AND P2, PT, R87.reuse, 0x8, P3 ;  /* 0x000000085700780c */ /* 0x040fe20001f44270 */
[----:B------:R-:W-:Y:S01]  /*10f10*/  IMAD.U32 R136, RZ, RZ, UR38 ;  /* 0x00000026ff887e24 */ /* 0x000fe2000f8e00ff */
[C---:B------:R-:W-:Y:S02]  /*10f20*/  ISETP.LT.OR P1, PT, R86.reuse, 0x2, P1 ;  /* 0x000000025600780c */ /* 0x040fe40000f21670 */
[----:B------:R-:W-:Y:S02]  /*10f30*/  ISETP.LT.OR P2, PT, R86, 0x9, P2 ;  /* 0x000000095600780c */ /* 0x000fe40001741670 */
[----:B------:R-:W-:Y:S02]  /*10f40*/  FSEL R20, R20, -INF , !P1 ;  /* 0xff80000014147808 */ /* 0x000fe40004800000 */
[----:B------:R-:W-:-:S02]  /*10f50*/  ISETP.GT.AND P1, PT, R87, 0x9, P3 ;  /* 0x000000095700780c */ /* 0x000fc40001f24270 */
[----:B------:R-:W-:Y:S02]  /*10f60*/  FSEL R25, R25, -INF , !P2 ;  /* 0xff80000019197808 */ /* 0x000fe40005000000 */
[----:B------:R-:W-:Y:S02]  /*10f70*/  ISETP.LT.OR P1, PT, R86, 0xa, P1 ;  /* 0x0000000a5600780c */ /* 0x000fe40000f21670 */
[C---:B------:R-:W-:Y:S02]  /*10f80*/  ISETP.GT.AND P2, PT, R87.reuse, 0x10, P3 ;  /* 0x000000105700780c */ /* 0x040fe40001f44270 */
[----:B------:R-:W-:Y:S02]  /*10f90*/  FSEL R26, R26, -INF , !P1 ;  /* 0xff8000001a1a7808 */ /* 0x000fe40004800000 */
[----:B------:R-:W-:Y:S02]  /*10fa0*/  ISETP.GT.AND P1, PT, R87, 0x11, P3 ;  /* 0x000000115700780c */ /* 0x000fe40001f24270 */
[----:B------:R-:W-:-:S02]  /*10fb0*/  ISETP.LT.OR P2, PT, R86, 0x11, P2 ;  /* 0x000000115600780c */ /* 0x000fc40001741670 */
[----:B------:R-:W-:Y:S02]  /*10fc0*/  ISETP.LT.OR P1, PT, R86, 0x12, P1 ;  /* 0x000000125600780c */ /* 0x000fe40000f21670 */
[----:B------:R-:W-:Y:S02]  /*10fd0*/  FSEL R29, R29, -INF , !P2 ;  /* 0xff8000001d1d7808 */ /* 0x000fe40005000000 */
[----:B------:R-:W-:Y:S02]  /*10fe0*/  FSEL R30, R30, -INF , !P1 ;  /* 0xff8000001e1e7808 */ /* 0x000fe40004800000 */
[C---:B------:R-:W-:Y:S02]  /*10ff0*/  ISETP.GT.AND P1, PT, R87.reuse, 0x19, P3 ;  /* 0x000000195700780c */ /* 0x040fe40001f24270 */
[----:B------:R-:W-:Y:S02]  /*11000*/  ISETP.GT.AND P2, PT, R87, 0x18, P3 ;  /* 0x000000185700780c */ /* 0x000fe40001f44270 */
[----:B------:R-:W-:-:S02]  /*11010*/  ISETP.LT.OR P1, PT, R86, 0x1a, P1 ;  /* 0x0000001a5600780c */ /* 0x000fc40000f21670 */
[----:B------:R-:W-:Y:S02]  /*11020*/  ISETP.LT.OR P2, PT, R86, 0x19, P2 ;  /* 0x000000195600780c */ /* 0x000fe40001741670 */
[----:B------:R-:W-:Y:S02]  /*11030*/  FSEL R34, R34, -INF , !P1 ;  /* 0xff80000022227808 */ /* 0x000fe40004800000 */
[----:B------:R-:W-:Y:S02]  /*11040*/  ISETP.GT.AND P1, PT, R87, 0x21, P3 ;  /* 0x000000215700780c */ /* 0x000fe40001f24270 */
[----:B------:R-:W-:Y:S02]  /*11050*/  FSEL R33, R33, -INF , !P2 ;  /* 0xff80000021217808 */ /* 0x000fe40005000000 */
[----:B------:R-:W-:Y:S02]  /*11060*/  ISETP.LT.OR P1, PT, R86, 0x22, P1 ;  /* 0x000000225600780c */ /* 0x000fe40000f21670 */
[----:B------:R-:W-:-:S02]  /*11070*/  ISETP.GT.AND P2, PT, R87, 0x20, P3 ;  /* 0x000000205700780c */ /* 0x000fc40001f44270 */
[----:B------:R-:W-:Y:S02]  /*11080*/  FSEL R44, R38, -INF , !P1 ;  /* 0xff800000262c7808 */ /* 0x000fe40004800000 */
[----:B------:R-:W-:Y:S02]  /*11090*/  FMNMX.FTZ R38, R14, R13, !PT ;  /* 0x0000000d0e267209 */ /* 0x000fe40007810000 */
[----:B------:R-:W-:Y:S02]  /*110a0*/  ISETP.LT.OR P2, PT, R86, 0x21, P2 ;  /* 0x000000215600780c */ /* 0x000fe40001741670 */
[----:B------:R-:W-:Y:S02]  /*110b0*/  FMNMX.FTZ R38, R17, R38, !PT ;  /* 0x0000002611267209 */ /* 0x000fe40007810000 */
[----:B------:R-:W-:Y:S02]  /*110c0*/  FSEL R37, R37, -INF , !P2 ;  /* 0xff80000025257808 */ /* 0x000fe40005000000 */
[----:B------:R-:W-:-:S02]  /*110d0*/  FMNMX.FTZ R38, R21, R38, !PT ;  /* 0x0000002615267209 */ /* 0x000fc40007810000 */
[C---:B------:R-:W-:Y:S02]  /*110e0*/  ISETP.GT.AND P2, PT, R87.reuse, 0x28, P3 ;  /* 0x000000285700780c */ /* 0x040fe40001f44270 */
[----:B------:R-:W-:Y:S02]  /*110f0*/  FMNMX.FTZ R38, R24, R38, !PT ;  /* 0x0000002618267209 */ /* 0x000fe40007810000 */
[----:B------:R-:W-:Y:S02]  /*11100*/  ISETP.GT.AND P1, PT, R87, 0x29, P3 ;  /* 0x000000295700780c */ /* 0x000fe40001f24270 */
[----:B------:R-:W-:Y:S02]  /*11110*/  FMNMX.FTZ R38, R27, R38, !PT ;  /* 0x000000261b267209 */ /* 0x000fe40007810000 */
[----:B------:R-:W-:Y:S02]  /*11120*/  ISETP.LT.OR P2, PT, R86, 0x29, P2 ;  /* 0x000000295600780c */ /* 0x000fe40001741670 */
[----:B------:R-:W-:-:S02]  /*11130*/  FMNMX.FTZ R38, R28, R38, !PT ;  /* 0x000000261c267209 */ /* 0x000fc40007810000 */
[----:B------:R-:W-:Y:S02]  /*11140*/  ISETP.LT.OR P1, PT, R86, 0x2a, P1 ;  /* 0x0000002a5600780c */ /* 0x000fe40000f21670 */
[----:B------:R-:W-:Y:S02]  /*11150*/  FMNMX.FTZ R38, R31, R38, !PT ;  /* 0x000000261f267209 */ /* 0x000fe40007810000 */
[----:B------:R-:W-:Y:S02]  /*11160*/  FSEL R41, R41, -INF , !P2 ;  /* 0xff80000029297808 */ /* 0x000fe40005000000 */
        /* <DEDUP_REMOVED lines=39> */
[----:B------:R-:W-:Y:S02]  /*113e0*/  ISETP.GT.AND P2, PT, R87, 0x48, P3 ;  /* 0x000000485700780c */ /* 0x000fe40001f44270 */
        /* <DEDUP_REMOVED lines=10> */
[C---:B------:R-:W-:Y:S01]  /*11490*/  ISETP.GT.AND P2, PT, R87.reuse, 0x50, P3 ;  /* 0x000000505700780c */ /* 0x040fe20001f44270 */
[----:B------:R-:W0:Y:S01]  /*114a0*/  SHFL.BFLY PT, R45, R38, 0x2, 0x1f ;  /* 0x0c401f00262d7f89 */ /* 0x000e2200000e0000 */
[----:B------:R-:W-:-:S02]  /*114b0*/  ISETP.GT.AND P1, PT, R87, 0x51, P3 ;  /* 0x000000515700780c */ /* 0x000fc40001f24270 */
[----:B------:R-:W-:Y:S02]  /*114c0*/  LOP3.LUT R22, R22, 0xbfffffff, RZ, 0xc0, !PT ;  /* 0xbfffffff16167812 */ /* 0x000fe400078ec0ff */
[C---:B------:R-:W-:Y:S02]  /*114d0*/  ISETP.LT.OR P2, PT, R86.reuse, 0x51, P2 ;  /* 0x000000515600780c */ /* 0x040fe40001741670 */
[----:B------:R-:W-:Y:S02]  /*114e0*/  ISETP.LT.OR P1, PT, R86, 0x52, P1 ;  /* 0x000000525600780c */ /* 0x000fe40000f21670 */
[----:B------:R-:W-:Y:S02]  /*114f0*/  @P0 LOP3.LUT R22, R22, 0x40000000, RZ, 0xfc, !PT ;  /* 0x4000000016160812 */ /* 0x000fe400078efcff */
[----:B------:R-:W-:Y:S02]  /*11500*/  ISETP.GT.AND P0, PT, R87, RZ, P3 ;  /* 0x000000ff5700720c */ /* 0x000fe40001f04270 */
[----:B------:R-:W-:-:S02]  /*11510*/  FSEL R63, R63, -INF , !P2 ;  /* 0xff8000003f3f7808 */ /* 0x000fc40005000000 */
[----:B------:R-:W-:Y:S02]  /*11520*/  FSEL R64, R64, -INF , !P1 ;  /* 0xff80000040407808 */ /* 0x000fe40004800000 */
[C---:B------:R-:W-:Y:S02]  /*11530*/  ISETP.GT.AND P2, PT, R87.reuse, 0x58, P3 ;  /* 0x000000585700780c */ /* 0x040fe40001f44270 */
[----:B------:R-:W-:Y:S02]  /*11540*/  ISETP.GT.AND P1, PT, R87, 0x59, P3 ;  /* 0x000000595700780c */ /* 0x000fe40001f24270 */
[C---:B------:R-:W-:Y:S02]  /*11550*/  ISETP.LT.OR P2, PT, R86.reuse, 0x59, P2 ;  /* 0x000000595600780c */ /* 0x040fe40001741670 */
[----:B------:R-:W-:Y:S02]  /*11560*/  ISETP.LT.OR P1, PT, R86, 0x5a, P1 ;  /* 0x0000005a5600780c */ /* 0x000fe40000f21670 */
[----:B------:R-:W-:-:S02]  /*11570*/  LOP3.LUT R22, R22, 0xfffffff7, RZ, 0xc0, !PT ;  /* 0xfffffff716167812 */ /* 0x000fc400078ec0ff */
[----:B0-----:R-:W-:Y:S02]  /*11580*/  FMNMX.FTZ R38, R38, R45, !PT ;  /* 0x0000002d26267209 */ /* 0x001fe40007810000 */
[----:B------:R-:W-:Y:S02]  /*11590*/  FSEL R67, R67, -INF , !P2 ;  /* 0xff80000043437808 */ /* 0x000fe40005000000 */
[----:B------:R-:W-:Y:S01]  /*115a0*/  FSEL R68, R68, -INF , !P1 ;  /* 0xff80000044447808 */ /* 0x000fe20004800000 */
[----:B------:R-:W0:Y:S01]  /*115b0*/  SHFL.BFLY PT, R45, R38, 0x1, 0x1f ;  /* 0x0c201f00262d7f89 */ /* 0x000e2200000e0000 */
[C---:B------:R-:W-:Y:S02]  /*115c0*/  ISETP.GT.AND P2, PT, R87.reuse, 0x60, P3 ;  /* 0x000000605700780c */ /* 0x040fe40001f44270 */
[----:B------:R-:W-:Y:S02]  /*115d0*/  ISETP.GT.AND P1, PT, R87, 0x61, P3 ;  /* 0x000000615700780c */ /* 0x000fe40001f24270 */
[----:B------:R-:W-:-:S02]  /*115e0*/  @P0 LOP3.LUT R22, R22, 0x8, RZ, 0xfc, !PT ;  /* 0x0000000816160812 */ /* 0x000fc400078efcff */
[----:B------:R-:W-:Y:S02]  /*115f0*/  ISETP.GT.AND P0, PT, R87, 0x79, P3 ;  /* 0x000000795700780c */ /* 0x000fe40001f04270 */
[C---:B------:R-:W-:Y:S02]  /*11600*/  ISETP.LT.OR P2, PT, R86.reuse, 0x61, P2 ;  /* 0x000000615600780c */ /* 0x040fe40001741670 */
[----:B------:R-:W-:Y:S02]  /*11610*/  ISETP.LT.OR P1, PT, R86, 0x62, P1 ;  /* 0x000000625600780c */ /* 0x000fe40000f21670 */
[----:B------:R-:W-:Y:S02]  /*11620*/  FSEL R69, R69, -INF , !P2 ;  /* 0xff80000045457808 */ /* 0x000fe40005000000 */
[----:B------:R-:W-:Y:S02]  /*11630*/  FSEL R70, R70, -INF , !P1 ;  /* 0xff80000046467808 */ /* 0x000fe40004800000 */
[----:B------:R-:W-:-:S02]  /*11640*/  ISETP.GT.AND P4, PT, R87, 0x68, P3 ;  /* 0x000000685700780c */ /* 0x000fc40001f84270 */
[C---:B------:R-:W-:Y:S02]  /*11650*/  ISETP.GT.AND P5, PT, R87.reuse, 0x69, P3 ;  /* 0x000000695700780c */ /* 0x040fe40001fa4270 */
[C---:B------:R-:W-:Y:S02]  /*11660*/  ISETP.GT.AND P6, PT, R87.reuse, 0x70, P3 ;  /* 0x000000705700780c */ /* 0x040fe40001fc4270 */
[C---:B------:R-:W-:Y:S02]  /*11670*/  ISETP.GT.AND P2, PT, R87.reuse, 0x71, P3 ;  /* 0x000000715700780c */ /* 0x040fe40001f44270 */
[----:B------:R-:W-:Y:S02]  /*11680*/  ISETP.GT.AND P1, PT, R87, 0x78, P3 ;  /* 0x000000785700780c */ /* 0x000fe40001f24270 */
[C---:B------:R-:W-:Y:S02]  /*11690*/  LOP3.LUT P3, RZ, R22.reuse, 0x8, RZ, 0xc0, !PT ;  /* 0x0000000816ff7812 */ /* 0x040fe4000786c0ff */
[----:B------:R-:W-:-:S02]  /*116a0*/  LOP3.LUT R22, R22, 0xfffffffd, RZ, 0xc0, !PT ;  /* 0xfffffffd16167812 */ /* 0x000fc400078ec0ff */
[----:B0-----:R-:W-:Y:S02]  /*116b0*/  FMNMX.FTZ R38, R38, R45, !PT ;  /* 0x0000002d26267209 */ /* 0x001fe40007810000 */
[----:B------:R-:W-:Y:S02]  /*116c0*/  @P0 LOP3.LUT R22, R22, 0x2, RZ, 0xfc, !PT ;  /* 0x0000000216160812 */ /* 0x000fe400078efcff */
[----:B------:R-:W-:Y:S01]  /*116d0*/  ISETP.LT.OR P0, PT, R86, 0x69, P4 ;  /* 0x000000695600780c */ /* 0x000fe20002701670 */
[----:B------:R-:W-:-:S01]  /*116e0*/  FFMA.FTZ R84, R38, R65, -8 ;  /* 0xc100000026547423 */ /* 0x000fc20000010041 */
[C---:B------:R-:W-:Y:S02]  /*116f0*/  LOP3.LUT P4, RZ, R22.reuse, 0x2, RZ, 0xc0, !PT ;  /* 0x0000000216ff7812 */ /* 0x040fe4000788c0ff */
[----:B------:R-:W-:Y:S02]  /*11700*/  LOP3.LUT R22, R22, 0xffffffef, RZ, 0xc0, !PT ;  /* 0xffffffef16167812 */ /* 0x000fe400078ec0ff */
[----:B------:R-:W-:-:S02]  /*11710*/  ISETP.LT.OR P3, PT, R86, 0x1, P3 ;  /* 0x000000015600780c */ /* 0x000fc40001f61670 */
[C---:B------:R-:W-:Y:S02]  /*11720*/  ISETP.LT.OR P6, PT, R86.reuse, 0x71, P6 ;  /* 0x000000715600780c */ /* 0x040fe400037c1670 */
[----:B------:R-:W-:Y:S02]  /*11730*/  FSEL R15, R15, -INF , !P3 ;  /* 0xff8000000f0f7808 */ /* 0x000fe40005800000 */
[----:B------:R-:W-:Y:S02]  /*11740*/  ISETP.LT.OR P2, PT, R86, 0x72, P2 ;  /* 0x000000725600780c */ /* 0x000fe40001741670 */
[----:B------:R-:W-:Y:S02]  /*11750*/  @P0 LOP3.LUT R22, R22, 0x10, RZ, 0xfc, !PT ;  /* 0x0000001016160812 */ /* 0x000fe400078efcff */
[----:B------:R-:W-:Y:S02]  /*11760*/  ISETP.LT.OR P0, PT, R86, 0x6a, P5 ;  /* 0x0000006a5600780c */ /* 0x000fe40002f01670 */
[----:B------:R-:W-:-:S02]  /*11770*/  FSETP.NEU.FTZ.AND P5, PT, R38, -INF , PT ;  /* 0xff8000002600780b */ /* 0x000fc40003fbd000 */
[----:B------:R-:W-:Y:S02]  /*11780*/  FSEL R75, R75, -INF , !P0 ;  /* 0xff8000004b4b7808 */ /* 0x000fe40004000000 */
[----:B------:R-:W-:Y:S02]  /*11790*/  FSEL R45, R38, RZ, P5 ;  /* 0x000000ff262d7208 */ /* 0x000fe40002800000 */
[----:B------:R-:W-:Y:S02]  /*117a0*/  FSEL R84, R84, RZ, P5 ;  /* 0x000000ff54547208 */ /* 0x000fe40002800000 */
[----:B------:R-:W-:Y:S01]  /*117b0*/  LOP3.LUT P5, RZ, R22, 0x10, RZ, 0xc0, !PT ;  /* 0x0000001016ff7812 */ /* 0x000fe200078ac0ff */
[----:B------:R-:W-:-:S01]  /*117c0*/  FADD.FTZ R13, -R45, R13 ;  /* 0x0000000d2d0d7221 */ /* 0x000fc20000010100 */
[----:B------:R-:W-:Y:S01]  /*117d0*/  FMNMX.FTZ R45, R15, R12, !PT ;  /* 0x0000000c0f2d7209 */ /* 0x000fe20007810000 */
[----:B------:R-:W-:-:S01]  /*117e0*/  FFMA.FTZ R43, R43, R65, -R84 ;  /* 0x000000412b2b7223 */ /* 0x000fc20000010854 */
[----:B------:R-:W-:Y:S01]  /*117f0*/  FSEL R74, R74, -INF , !P5 ;  /* 0xff8000004a4a7808 */ /* 0x000fe20006800000 */
[----:B------:R-:W-:-:S01]  /*11800*/  FFMA.FTZ R14, R14, R65, -R84 ;  /* 0x000000410e0e7223 */ /* 0x000fc20000010854 */
[----:B------:R-:W-:Y:S01]  /*11810*/  FMNMX.FTZ R45, R20, R45, !PT ;  /* 0x0000002d142d7209 */ /* 0x000fe20007810000 */
[----:B------:R-:W-:-:S01]  /*11820*/  FFMA.FTZ R17, R17, R65, -R84 ;  /* 0x0000004111117223 */ /* 0x000fc20000010854 */
[----:B------:R-:W-:Y:S01]  /*11830*/  FSEL R76, R76, -INF , !P6 ;  /* 0xff8000004c4c7808 */ /* 0x000fe20007000000 */
[----:B------:R-:W-:-:S01]  /*11840*/  FFMA.FTZ R21, R21, R65, -R84 ;  /* 0x0000004115157223 */ /* 0x000fc20000010854 */
[----:B------:R-:W-:Y:S01]  /*11850*/  FMNMX.FTZ R45, R25, R45, !PT ;  /* 0x0000002d192d7209 */ /* 0x000fe20007810000 */
[----:B------:R-:W-:-:S01]  /*11860*/  FFMA.FTZ R24, R24, R65, -R84 ;  /* 0x0000004118187223 */ /* 0x000fc20000010854 */
[----:B------:R-:W-:Y:S01]  /*11870*/  ISETP.LT.OR P1, PT, R86, 0x79, P1 ;  /* 0x000000795600780c */ /* 0x000fe20000f21670 */
        /* <DEDUP_REMOVED lines=19> */
[-CC-:B------:R-:W-:Y:S01]  /*119b0*/  FFMA.FTZ R50, R50, R65.reuse, -R84.reuse ;  /* 0x0000004132327223 */ /* 0x180fe20000010854 */
        /* <DEDUP_REMOVED lines=22> */
[----:B------:R-:W-:Y:S01]  /*11b20*/  MUFU.EX2 R85, R43 ;  /* 0x0000002b00557308 */ /* 0x000fe20000000800 */
[----:B------:R-:W-:Y:S01]  /*11b30*/  FMUL.FTZ R13, R13, R65 ;  /* 0x000000410d0d7220 */ /* 0x000fe20000410000 */
[----:B------:R-:W-:-:S02]  /*11b40*/  ISETP.NE.AND P5, PT, R136, 0x3, PT ;  /* 0x000000038800780c */ /* 0x000fc40003fa5270 */
[----:B------:R-:W-:Y:S02]  /*11b50*/  FMNMX.FTZ R45, R51, R45, !PT ;  /* 0x0000002d332d7209 */ /* 0x000fe40007810000 */
[----:B------:R-:W-:Y:S02]  /*11b60*/  LOP3.LUT P0, RZ, R22, 0x40000000, RZ, 0xc0, !PT ;  /* 0x4000000016ff7812 */ /* 0x000fe4000780c0ff */
[----:B------:R-:W-:Y:S01]  /*11b70*/  FMNMX.FTZ R45, R52, R45, !PT ;  /* 0x0000002d342d7209 */ /* 0x000fe20007810000 */
[----:B------:R-:W-:Y:S03]  /*11b80*/  MUFU.EX2 R14, R14 ;  /* 0x0000000e000e7308 */ /* 0x000fe60000000800 */
[----:B------:R-:W-:-:S04]  /*11b90*/  FMNMX.FTZ R45, R55, R45, !PT ;  /* 0x0000002d372d7209 */ /* 0x000fc80007810000 */
[----:B------:R-:W-:Y:S01]  /*11ba0*/  FMNMX.FTZ R45, R56, R45, !PT ;  /* 0x0000002d382d7209 */ /* 0x000fe20007810000 */
[----:B------:R-:W0:Y:S03]  /*11bb0*/  MUFU.EX2 R13, R13 ;  /* 0x0000000d000d7308 */ /* 0x000e260000000800 */
[----:B------:R-:W-:-:S04]  /*11bc0*/  FMNMX.FTZ R45, R59, R45, !PT ;  /* 0x0000002d3b2d7209 */ /* 0x000fc80007810000 */
[----:B------:R-:W-:Y:S01]  /*11bd0*/  FMNMX.FTZ R45, R60, R45, !PT ;  /* 0x0000002d3c2d7209 */ /* 0x000fe20007810000 */
[----:B------:R-:W1:Y:S03]  /*11be0*/  MUFU.EX2 R17, R17 ;  /* 0x0000001100117308 */ /* 0x000e660000000800 */
[----:B------:R-:W-:-:S04]  /*11bf0*/  FMNMX.FTZ R45, R63, R45, !PT ;  /* 0x0000002d3f2d7209 */ /* 0x000fc80007810000 */
[----:B------:R-:W-:Y:S01]  /*11c00*/  FMNMX.FTZ R45, R64, R45, !PT ;  /* 0x0000002d402d7209 */ /* 0x000fe20007810000 */
[----:B------:R-:W-:Y:S01]  /*11c10*/  MUFU.EX2 R21, R21 ;  /* 0x0000001500157308 */ /* 0x000fe20000000800 */
[----:B0-----:R-:W-:-:S02]  /*11c20*/  FFMA.FTZ R4, R13, R4, R14 ;  /* 0x000000040d047223 */ /* 0x001fc4000001000e */
[----:B------:R-:W-:-:S04]  /*11c30*/  FMNMX.FTZ R45, R67, R45, !PT ;  /* 0x0000002d432d7209 */ /* 0x000fc80007810000 */
[----:B------:R-:W-:Y:S01]  /*11c40*/  FMNMX.FTZ R45, R68, R45, !PT ;  /* 0x0000002d442d7209 */ /* 0x000fe20007810000 */
[----:B------:R-:W-:Y:S01]  /*11c50*/  MUFU.EX2 R24, R24 ;  /* 0x0000001800187308 */ /* 0x000fe20000000800 */
[----:B-1----:R-:W-:-:S02]  /*11c60*/  FADD.FTZ R4, R17, R4 ;  /* 0x0000000411047221 */ /* 0x002fc40000010000 */
[----:B------:R-:W-:-:S04]  /*11c70*/  FMNMX.FTZ R45, R69, R45, !PT ;  /* 0x0000002d452d7209 */ /* 0x000fc80007810000 */
[----:B------:R-:W-:Y:S01]  /*11c80*/  FMNMX.FTZ R45, R70, R45, !PT ;  /* 0x0000002d462d7209 */ /* 0x000fe20007810000 */
[----:B------:R-:W-:Y:S03]  /*11c90*/  MUFU.EX2 R27, R27 ;  /* 0x0000001b001b7308 */ /* 0x000fe60000000800 */
        /* <DEDUP_REMOVED lines=8> */
[----:B------:R-:W-:Y:S04]  /*11d20*/  MUFU.EX2 R32, R32 ;  /* 0x0000002000207308 */ /* 0x000fe80000000800 */
[----:B------:R-:W0:Y:S04]  /*11d30*/  SHFL.BFLY PT, R81, R45, 0x2, 0x1f ;  /* 0x0c401f002d517f89 */ /* 0x000e2800000e0000 */
[----:B------:R-:W-:Y:S08]  /*11d40*/  MUFU.EX2 R35, R35 ;  /* 0x0000002300237308 */ /* 0x000ff00000000800 */
[----:B------:R-:W-:Y:S08]  /*11d50*/  MUFU.EX2 R36, R36 ;  /* 0x0000002400247308 */ /* 0x000ff00000000800 */
[----:B------:R-:W-:Y:S01]  /*11d60*/  MUFU.EX2 R39, R39 ;  /* 0x0000002700277308 */ /* 0x000fe20000000800 */
[----:B0-----:R-:W-:-:S07]  /*11d70*/  FMNMX.FTZ R81, R45, R81, !PT ;  /* 0x000000512d517209 */ /* 0x001fce0007810000 */
[----:B------:R-:W-:Y:S01]  /*11d80*/  MUFU.EX2 R40, R40 ;  /* 0x0000002800287308 */ /* 0x000fe20000000800 */
[----:B------:R-:W0:Y:S07]  /*11d90*/  SHFL.BFLY PT, R43, R81, 0x1, 0x1f ;  /* 0x0c201f00512b7f89 */ /* 0x000e2e00000e0000 */
[----:B------:R-:W-:Y:S08]  /*11da0*/  MUFU.EX2 R46, R46 ;  /* 0x0000002e002e7308 */ /* 0x000ff00000000800 */
[----:B------:R-:W-:Y:S08]  /*11db0*/  MUFU.EX2 R49, R49 ;  /* 0x0000003100317308 */ /* 0x000ff00000000800 */
[----:B------:R-:W-:Y:S01]  /*11dc0*/  MUFU.EX2 R50, R50 ;  /* 0x0000003200327308 */ /* 0x000fe20000000800 */
[----:B0-----:R-:W-:-:S04]  /*11dd0*/  FMNMX.FTZ R43, R81, R43, !PT ;  /* 0x0000002b512b7209 */ /* 0x001fc80007810000 */
[----:B------:R-:W-:-:S03]  /*11de0*/  FSETP.NEU.FTZ.AND P1, PT, R43, -INF , PT ;  /* 0xff8000002b00780b */ /* 0x000fc60003f3d000 */
[----:B------:R-:W-:Y:S01]  /*11df0*/  MUFU.EX2 R53, R53 ;  /* 0x0000003500357308 */ /* 0x000fe20000000800 */
[----:B------:R-:W-:-:S05]  /*11e00*/  FSEL R45, R43, RZ, P1 ;  /* 0x000000ff2b2d7208 */ /* 0x000fca0000800000 */
[----:B------:R-:W-:Y:S01]  /*11e10*/  FADD.FTZ R12, -R45, R12 ;  /* 0x0000000c2d0c7221 */ /* 0x000fe20000010100 */
[----:B------:R-:W-:-:S01]  /*11e20*/  FFMA.FTZ R45, R43, R65, -8 ;  /* 0xc10000002b2d7423 */ /* 0x000fc20000010041 */
[----:B------:R-:W-:Y:S02]  /*11e30*/  MUFU.EX2 R54, R54 ;  /* 0x0000003600367308 */ /* 0x000fe40000000800 */
[----:B------:R-:W-:Y:S02]  /*11e40*/  FMUL.FTZ R12, R12, R65 ;  /* 0x000000410c0c7220 */ /* 0x000fe40000410000 */
[----:B------:R-:W-:-:S04]  /*11e50*/  FSEL R86, R45, RZ, P1 ;  /* 0x000000ff2d567208 */ /* 0x000fc80000800000 */
[----:B------:R-:W-:Y:S01]  /*11e60*/  MUFU.EX2 R12, R12 ;  /* 0x0000000c000c7308 */ /* 0x000fe20000000800 */
[----:B------:R-:W-:-:S01]  /*11e70*/  FFMA.FTZ R15, R15, R65, -R86 ;  /* 0x000000410f0f7223 */ /* 0x000fc20000010856 */
[-CC-:B------:R-:W-:Y:S01]  /*11e80*/  FFMA.FTZ R20, R20, R65.reuse, -R86.reuse ;  /* 0x0000004114147223 */ /* 0x180fe20000010856 */
[----:B------:R-:W-:-:S01]  /*11e90*/  FFMA.FTZ R25, R25, R65, -R86 ;  /* 0x0000004119197223 */ /* 0x000fc20000010856 */
[-CC-:B------:R-:W-:Y:S01]  /*11ea0*/  FFMA.FTZ R26, R26, R65.reuse, -R86.reuse ;  /* 0x000000411a1a7223 */ /* 0x180fe20000010856 */
[----:B------:R-:W-:-:S01]  /*11eb0*/  FFMA.FTZ R29, R29, R65, -R86 ;  /* 0x000000411d1d7223 */ /* 0x000fc20000010856 */
[-CC-:B------:R-:W-:Y:S01]  /*11ec0*/  FFMA.FTZ R30, R30, R65.reuse, -R86.reuse ;  /* 0x000000411e1e7223 */ /* 0x180fe20000010856 */
[----:B------:R-:W-:-:S01]  /*11ed0*/  FFMA.FTZ R33, R33, R65, -R86 ;  /* 0x0000004121217223 */ /* 0x000fc20000010856 */
        /* <DEDUP_REMOVED lines=17> */
[----:B0-----:R-:W-:-:S01]  /*11ff0*/  FFMA.FTZ R3, R12, R3, R15 ;  /* 0x000000030c037223 */ /* 0x001fc2000001000f */
[-CC-:B------:R-:W-:Y:S01]  /*12000*/  FFMA.FTZ R64, R64, R65.reuse, -R86.reuse ;  /* 0x0000004140407223 */ /* 0x180fe20000010856 */
[----:B------:R-:W-:-:S01]  /*12010*/  FFMA.FTZ R67, R67, R65, -R86 ;  /* 0x0000004143437223 */ /* 0x000fc20000010856 */
[-CC-:B------:R-:W-:Y:S01]  /*12020*/  FFMA.FTZ R68, R68, R65.reuse, -R86.reuse ;  /* 0x0000004144447223 */ /* 0x180fe20000010856 */
[----:B------:R-:W-:-:S01]  /*12030*/  FFMA.FTZ R69, R69, R65, -R86 ;  /* 0x0000004145457223 */ /* 0x000fc20000010856 */
[-CC-:B------:R-:W-:Y:S01]  /*12040*/  FFMA.FTZ R70, R70, R65.reuse, -R86.reuse ;  /* 0x0000004146467223 */ /* 0x180fe20000010856 */
[----:B------:R-:W-:-:S01]  /*12050*/  FFMA.FTZ R74, R74, R65, -R86 ;  /* 0x000000414a4a7223 */ /* 0x000fc20000010856 */
[----:B------:R-:W0:Y:S01]  /*12060*/  MUFU.EX2 R26, R26 ;  /* 0x0000001a001a7308 */ /* 0x000e220000000800 */
[----:B-1----:R-:W-:-:S01]  /*12070*/  FADD.FTZ R45, R20, R3 ;  /* 0x00000003142d7221 */ /* 0x002fc20000010000 */
[----:B------:R-:W-:Y:S01]  /*12080*/  FADD.FTZ R3, R21, R4 ;  /* 0x0000000415037221 */ /* 0x000fe20000010000 */
[----:B------:R-:W-:-:S01]  /*12090*/  FFMA.FTZ R75, R75, R65, -R86 ;  /* 0x000000414b4b7223 */ /* 0x000fc20000010856 */
[-CC-:B------:R-:W-:Y:S01]  /*120a0*/  FFMA.FTZ R76, R76, R65.reuse, -R86.reuse ;  /* 0x000000414c4c7223 */ /* 0x180fe20000010856 */
[----:B------:R-:W-:-:S01]  /*120b0*/  FFMA.FTZ R78, R78, R65, -R86 ;  /* 0x000000414e4e7223 */ /* 0x000fc20000010856 */
[----:B------:R-:W-:Y:S01]  /*120c0*/  FADD.FTZ R3, R24, R3 ;  /* 0x0000000318037221 */ /* 0x000fe20000010000 */
[----:B------:R-:W-:-:S01]  /*120d0*/  FFMA.FTZ R5, R5, R65, -R86 ;  /* 0x0000004105057223 */ /* 0x000fc20000010856 */
[----:B------:R-:W1:Y:S01]  /*120e0*/  MUFU.EX2 R29, R29 ;  /* 0x0000001d001d7308 */ /* 0x000e620000000800 */
[----:B--2---:R-:W-:-:S01]  /*120f0*/  FADD.FTZ R4, R25, R45 ;  /* 0x0000002d19047221 */ /* 0x004fc20000010000 */
[----:B------:R-:W-:Y:S01]  /*12100*/  FADD.FTZ R3, R27, R3 ;  /* 0x000000031b037221 */ /* 0x000fe20000010000 */
[----:B------:R-:W-:-:S03]  /*12110*/  FFMA.FTZ R82, R82, R65, -R86 ;  /* 0x0000004152527223 */ /* 0x000fc60000010856 */
        /* <DEDUP_REMOVED lines=95> */
[----:B--2---:R-:W-:-:S03]  /*12710*/  FADD.FTZ R4, R84, R3 ;  /* 0x0000000354047221 */ /* 0x004fc60000010000 */
[----:B0-----:R-:W-:Y:S01]  /*12720*/  FADD.FTZ R3, R82, R45 ;  /* 0x0000002d52037221 */ /* 0x001fe20000010000 */
[----:B------:R-:W-:Y:S06]  /*12730*/  @!P5 BRA `(.L_x_1268) ;  /* 0x000000000004d947 */ /* 0x000fec0003800000 */
[----:B------:R-:W-:Y:S01]  /*12740*/  BPT.TRAP 0x1 ;  /* 0x000000040000795c */ /* 0x000fe20000300000 */
.L_x_1268:
[----:B------:R-:W2:Y:S01]  /*12750*/  LDL R45, [R1+0x18] ;  /* 0x00001800012d7983 */ /* 0x000ea20000100800 */
[----:B------:R-:W-:-:S05]  /*12760*/  VIADD R19, R19, 0x19c60 ;  /* 0x00019c6013137836 */ /* 0x000fca0000000000 */
[----:B--2---:R-:W-:Y:S02]  /*12770*/  PRMT R19, R45, 0x654, R19 ;  /* 0x000006542d137816 */ /* 0x004fe40000000013 */
[----:B------:R-:W2:Y:S01]  /*12780*/  LDL R45, [R1+0x20] ;  /* 0x00002000012d7983 */ /* 0x000ea20000100800 */
[----:B------:R-:W-:Y:S01]  /*12790*/  F2FP.SATFINITE.E4M3.F32.PACK_AB_MERGE_C R21, R24, R21, RZ ;  /* 0x000000151815723e */ /* 0x000fe200048070ff */
[----:B------:R0:W-:Y:S01]  /*127a0*/  SYNCS.ARRIVE.TRANS64.RED.A1T0 RZ, [R19+URZ], RZ ;  /* 0x000000ff13ff79a7 */ /* 0x0001e2000810043f */
[----:B------:R-:W-:Y:S01]  /*127b0*/  F2FP.SATFINITE.E4M3.F32.PACK_AB_MERGE_C R25, R26, R25, RZ ;  /* 0x000000191a19723e */ /* 0x000fe200048070ff */
[----:B------:R-:W-:Y:S01]  /*127c0*/  FMUL.FTZ R88, R88, R13 ;  /* 0x0000000d58587220 */ /* 0x000fe20000410000 */
        /* <DEDUP_REMOVED lines=75> */
[----:B------:R-:W-:Y:S01]  /*12c80*/  F2FP.SATFINITE.E4M3.F32.PACK_AB_MERGE_C R136, R72, R71, R73 ;  /* 0x000000474888723e */ /* 0x000fe20004807049 */
[----:B0-----:R-:W-:Y:S01]  /*12c90*/  IMAD.MOV.U32 R19, RZ, RZ, R154 ;  /* 0x000000ffff137224 */ /* 0x001fe200078e009a */
[----:B------:R-:W-:Y:S01]  /*12ca0*/  F2FP.SATFINITE.E4M3.F32.PACK_AB_MERGE_C R137, R70, R69, R74 ;  /* 0x000000454689723e */ /* 0x000fe2000480704a */
[----:B------:R-:W-:Y:S01]  /*12cb0*/  IMAD.MOV.U32 R17, RZ, RZ, R155 ;  /* 0x000000ffff117224 */ /* 0x000fe200078e009b */
[----:B------:R-:W-:Y:S01]  /*12cc0*/  F2FP.SATFINITE.E4M3.F32.PACK_AB_MERGE_C R138, R80, R79, R83 ;  /* 0x0000004f508a723e */ /* 0x000fe20004807053 */
[----:B------:R-:W-:Y:S01]  /*12cd0*/  IMAD.MOV.U32 R148, RZ, RZ, R21 ;  /* 0x000000ffff947224 */ /* 0x000fe200078e0015 */
[----:B------:R-:W-:Y:S01]  /*12ce0*/  F2FP.SATFINITE.E4M3.F32.PACK_AB_MERGE_C R139, R78, R76, R5 ;  /* 0x0000004c4e8b723e */ /* 0x000fe20004807005 */
[----:B------:R-:W-:-:S02]  /*12cf0*/  IMAD.MOV.U32 R149, RZ, RZ, R25 ;  /* 0x000000ffff957224 */ /* 0x000fc400078e0019 */
[----:B------:R-:W-:Y:S02]  /*12d00*/  IMAD.MOV.U32 R150, RZ, RZ, R31 ;  /* 0x000000ffff967224 */ /* 0x000fe400078e001f */
[----:B------:R-:W-:Y:S02]  /*12d10*/  IMAD.MOV.U32 R151, RZ, RZ, R33 ;  /* 0x000000ffff977224 */ /* 0x000fe400078e0021 */
[----:B------:R-:W-:Y:S02]  /*12d20*/  IMAD.MOV.U32 R144, RZ, RZ, R39 ;  /* 0x000000ffff907224 */ /* 0x000fe400078e0027 */
[----:B------:R-:W-:Y:S02]  /*12d30*/  IMAD.MOV.U32 R145, RZ, RZ, R41 ;  /* 0x000000ffff917224 */ /* 0x000fe400078e0029 */
[----:B------:R-:W-:Y:S02]  /*12d40*/  IMAD.MOV.U32 R146, RZ, RZ, R49 ;  /* 0x000000ffff927224 */ /* 0x000fe400078e0031 */
[----:B------:R-:W-:-:S02]  /*12d50*/  IMAD.MOV.U32 R147, RZ, RZ, R51 ;  /* 0x000000ffff937224 */ /* 0x000fc400078e0033 */
[----:B------:R-:W-:Y:S02]  /*12d60*/  IMAD.MOV.U32 R140, RZ, RZ, R57 ;  /* 0x000000ffff8c7224 */ /* 0x000fe400078e0039 */
[----:B------:R-:W-:Y:S01]  /*12d70*/  IMAD.MOV.U32 R141, RZ, RZ, R59 ;  /* 0x000000ffff8d7224 */ /* 0x000fe200078e003b */
[C---:B--2---:R-:W-:Y:S01]  /*12d80*/  ISETP.GT.AND P1, PT, R0.reuse, R45, PT ;  /* 0x0000002d0000720c */ /* 0x044fe20003f24270 */
[----:B------:R-:W-:-:S12]  /*12d90*/  VIADD R0, R0, 0xffffffff ;  /* 0xffffffff00007836 */ /* 0x000fd80000000000 */
[----:B------:R-:W-:Y:S05]  /*12da0*/  @P1 BRA `(.L_x_1269) ;  /* 0xffffffc800301947 */ /* 0x000fea000383ffff */
[----:B------:R-:W-:Y:S05]  /*12db0*/  BSYNC B0 ;  /* 0x0000000000007941 */ /* 0x000fea0003800000 */
.L_x_1249:
[----:B------:R-:W-:Y:S02]  /*12dc0*/  IMAD.MOV.U32 R12, RZ, RZ, R43 ;  /* 0x000000ffff0c7224 */ /* 0x000fe400078e002b */
[----:B------:R-:W-:Y:S02]  /*12dd0*/  IMAD.MOV.U32 R13, RZ, RZ, R38 ;  /* 0x000000ffff0d7224 */ /* 0x000fe400078e0026 */
[----:B------:R-:W-:Y:S02]  /*12de0*/  IMAD.MOV.U32 R17, RZ, RZ, R155 ;  /* 0x000000ffff117224 */ /* 0x000fe400078e009b */
[----:B------:R-:W-:-:S07]  /*12df0*/  IMAD.MOV.U32 R19, RZ, RZ, R154 ;  /* 0x000000ffff137224 */ /* 0x000fce00078e009a */
.L_x_1248:
[----:B------:R-:W-:Y:S05]  /*12e00*/  BSYNC B1 ;  /* 0x0000000000017941 */ /* 0x000fea0003800000 */
.L_x_1247:
[----:B------:R-:W2:Y:S01]  /*12e10*/  LDL R5, [R1+0x10] ;  /* 0x0000100001057983 */ /* 0x000ea20000100800 */
[----:B------:R-:W0:Y:S01]  /*12e20*/  LDC R14, c[0x0][0x448] ;  /* 0x00011200ff0e7b82 */ /* 0x000e220000000800 */
[----:B------:R-:W-:Y:S01]  /*12e30*/  LOP3.LUT R22, R22, 0xffffffdf, RZ, 0xc0, !PT ;  /* 0xffffffdf16167812 */ /* 0x000fe200078ec0ff */
[----:B------:R-:W-:Y:S01]  /*12e40*/  ULDC UR4, c[0x0][0x9dc] ;  /* 0x0002770000047ab9 */ /* 0x000fe20000000800 */
[----:B------:R-:W-:-:S05]  /*12e50*/  IADD3 R20, R157, 0x1, -R156 ;  /* 0x000000019d147810 */ /* 0x000fca0007ffe89c */
[----:B------:R-:W1:Y:S01]  /*12e60*/  LDC R21, c[0x0][0x9e4] ;  /* 0x00027900ff157b82 */ /* 0x000e620000000800 */
[----:B0-----:R-:W-:-:S13]  /*12e70*/  ISETP.NE.AND P1, PT, R14, 0x1, PT ;  /* 0x000000010e00780c */ /* 0x001fda0003f25270 */
[----:B------:R-:W0:Y:S01]  /*12e80*/  @P1 LDC R14, c[0x0][0x44c] ;  /* 0x00011300ff0e1b82 */ /* 0x000e220000000800 */
[----:B------:R-:W-:-:S04]  /*12e90*/  @P1 LOP3.LUT R22, R22, 0x20, RZ, 0xfc, !PT ;  /* 0x0000002016161812 */ /* 0x000fc800078efcff */
[----:B------:R-:W-:-:S03]  /*12ea0*/  LOP3.LUT R22, R22, 0xffffffbf, RZ, 0xc0, !PT ;  /* 0xffffffbf16167812 */ /* 0x000fc600078ec0ff */
[----:B------:R-:W3:Y:S01]  /*12eb0*/  @P1 LDC R15, c[0x0][0x450] ;  /* 0x00011400ff0f1b82 */ /* 0x000ee20000000800 */
[----:B--2---:R-:W-:-:S04]  /*12ec0*/  VIADD R5, R5, 0xbf ;  /* 0x000000bf05057836 */ /* 0x004fc80000000000 */
[----:B0-----:R-:W-:-:S05]  /*12ed0*/  @P1 IMAD.HI.U32 R14, R5, R14, RZ ;  /* 0x0000000e050e1227 */ /* 0x001fca00078e00ff */
[----:B---3--:R-:W-:Y:S02]  /*12ee0*/  @P1 SHF.R.U32.HI R5, RZ, R15, R14 ;  /* 0x0000000fff051219 */ /* 0x008fe4000001160e */
[----:B-1----:R-:W-:-:S03]  /*12ef0*/  ISETP.GE.AND P1, PT, R21, 0x1, PT ;  /* 0x000000011500780c */ /* 0x002fc60003f26270 */
[----:B------:R-:W-:-:S04]  /*12f00*/  IMAD.IADD R5, R5, 0x1, R20 ;  /* 0x0000000105057824 */ /* 0x000fc800078e0214 */
[----:B------:R-:W-:-:S06]  /*12f10*/  VIADD R20, R5, -UR4 ;  /* 0x8000000405147c36 */ /* 0x000fcc0008000000 */
[----:B------:R-:W-:Y:S01]  /*12f20*/  @P1 LOP3.LUT R22, R22, 0x40, RZ, 0xfc, !PT ;  /* 0x0000004016161812 */ /* 0x000fe200078efcff */
        /* <DEDUP_REMOVED lines=11> */
.L_x_1272:
[----:B------:R-:W-:-:S13]  /*12fe0*/  ISETP.NE.AND P1, PT, R21, 0x1, PT ;  /* 0x000000011500780c */ /* 0x000fda0003f25270 */
[----:B------:R-:W0:Y:S02]  /*12ff0*/  @P1 LDC.64 R14, c[0x0][0x9e8] ;  /* 0x00027a00ff0e1b82 */ /* 0x000e240000000a00 */
[----:B0-----:R-:W-:-:S05]  /*13000*/  @P1 IMAD.HI.U32 R14, R5, R14, RZ ;  /* 0x0000000e050e1227 */ /* 0x001fca00078e00ff */
[----:B------:R-:W-:-:S07]  /*13010*/  @P1 SHF.R.U32.HI R5, RZ, R15, R14 ;  /* 0x0000000fff051219 */ /* 0x000fce000001160e */
.L_x_1273:
[----:B------:R-:W-:Y:S05]  /*13020*/  BSYNC B0 ;  /* 0x0000000000007941 */ /* 0x000fea0003800000 */
.L_x_1271:
[----:B------:R-:W-:-:S05]  /*13030*/  IMAD R5, R5, R21, RZ ;  /* 0x0000001505057224 */ /* 0x000fca00078e02ff */
[----:B------:R-:W-:-:S07]  /*13040*/  VIMNMX R20, R20, R5, !PT ;  /* 0x0000000514147248 */ /* 0x000fce0007fe0100 */
.L_x_1270:
[----:B------:R-:W2:Y:S01]  /*13050*/  LDL R14, [R1+0x34] ;  /* 0x00003400010e7983 */ /* 0x000ea20000100800 */
[----:B------:R-:W-:Y:S01]  /*13060*/  VIADD R20, R20, 0x7f ;  /* 0x0000007f14147836 */ /* 0x000fe20000000000 */
[----:B------:R-:W-:Y:S04]  /*13070*/  BSSY B0, `(.L_x_1274) ;  /* 0x0000269000007945 */ /* 0x000fe80003800000 */
[----:B------:R-:W-:-:S04]  /*13080*/  SHF.R.S32.HI R5, RZ, 0x1f, R20 ;  /* 0x0000001fff057819 */ /* 0x000fc80000011414 */
[----:B------:R-:W-:-:S04]  /*13090*/  LEA.HI R5, R5, R20, RZ, 0x7 ;  /* 0x0000001405057211 */ /* 0x000fc800078f38ff */
[----:B------:R-:W-:-:S04]  /*130a0*/  SHF.R.S32.HI R5, RZ, 0x7, R5 ;  /* 0x00000007ff057819 */ /* 0x000fc80000011405 */
[----:B--2---:R-:W-:-:S04]  /*130b0*/  VIMNMX R155, R14, R5, !PT ;  /* 0x000000050e9b7248 */ /* 0x004fc80007fe0100 */
[----:B------:R-:W-:-:S13]  /*130c0*/  ISETP.GE.AND P1, PT, R0, R155, PT ;  /* 0x0000009b0000720c */ /* 0x000fda0003f26270 */
[----:B------:R-:W-:Y:S05]  /*130d0*/  @!P1 BRA `(.L_x_1275) ;  /* 0x0000002400889947 */ /* 0x000fea0003800000 */
[----:B------:R-:W-:Y:S01]  /*130e0*/  BSSY B1, `(.L_x_1275) ;  /* 0x0000261000017945 */ /* 0x000fe20003800000 */
[----:B------:R-:W-:Y:S02]  /*130f0*/  IMAD.MOV.U32 R5, RZ, RZ, R12 ;  /* 0x000000ffff057224 */ /* 0x000fe400078e000c */
[----:B------:R-:W-:Y:S02]  /*13100*/  IMAD.MOV.U32 R20, RZ, RZ, R13 ;  /* 0x000000ffff147224 */ /* 0x000fe400078e000d */
[----:B------:R-:W-:Y:S02]  /*13110*/  IMAD.MOV.U32 R15, RZ, RZ, R19 ;  /* 0x000000ffff0f7224 */ /* 0x000fe400078e0013 */
[----:B------:R-:W-:-:S07]  /*13120*/  IMAD.MOV.U32 R14, RZ, RZ, R17 ;  /* 0x000000ffff0e7224 */ /* 0x000fce00078e0011 */
.L_x_1287:
[----:B------:R-:W-:Y:S01]  /*13130*/  IMAD.U32 R12, RZ, RZ, UR38 ;  /* 0x00000026ff0c7e24 */ /* 0x000fe2000f8e00ff */
[----:B------:R-:W-:-:S04]  /*13140*/  ISETP.NE.AND P1, PT, R14, 0x1, PT ;  /* 0x000000010e00780c */ /* 0x000fc80003f25270 */
[----:B------:R-:W-:Y:S02]  /*13150*/  ISETP.NE.AND P2, PT, R12, 0x3, PT ;  /* 0x000000030c00780c */ /* 0x000fe40003f45270 */
[----:B------:R-:W-:-:S04]  /*13160*/  SEL R12, RZ, 0x1, P1 ;  /* 0x00000001ff0c7807 */ /* 0x000fc80000800000 */
[----:B------:R-:W-:-:S07]  /*13170*/  LOP3.LUT R19, R15, R12, RZ, 0x3c, !PT ;  /* 0x0000000c0f137212 */ /* 0x000fce00078e3cff */
[----:B0-----:R-:W-:Y:S05]  /*13180*/  @!P2 BRA `(.L_x_1276) ;  /* 0x000000000004a947 */ /* 0x001fea0003800000 */
[----:B------:R-:W-:Y:S01]  /*13190*/  BPT.TRAP 0x1 ;  /* 0x000000040000795c */ /* 0x000fe20000300000 */
.L_x_1276:
        /* <DEDUP_REMOVED lines=8> */
.L_x_1277:
[----:B------:R-:W2:Y:S01]  /*13220*/  LDL R13, [R1+0x14] ;  /* 0x00001400010d7983 */ /* 0x000ea20000100800 */
[----:B------:R-:W-:Y:S01]  /*13230*/  BSSY B2, `(.L_x_1278) ;  /* 0x0000006000027945 */ /* 0x000fe20003800000 */
[----:B------:R-:W-:Y:S02]  /*13240*/  IMAD.MOV.U32 R25, RZ, RZ, -0x3ffffff0 ;  /* 0xc0000010ff197424 */ /* 0x000fe400078e00ff */
[----:B--2---:R-:W-:Y:S01]  /*13250*/  IMAD R24, R17, 0x300, R13 ;  /* 0x0000030011187824 */ /* 0x004fe200078e020d */
[----:B-1----:R-:W-:Y:S06]  /*13260*/  @P1 BRA `(.L_x_1279) ;  /* 0x0000000000081947 */ /* 0x002fec0003800000 */
[----:B------:R-:W1:Y:S02]  /*13270*/  SYNCS.PHASECHK.TRANS64.TRYWAIT P1, [R21+URZ+0x19c30], R12 ;  /* 0x019c300c150075a7 */ /* 0x000e64000802017f */
[----:B-1----:R-:W-:Y:S05]  /*13280*/  @!P1 BRA `(.L_x_1280) ;  /* 0x0000010000589947 */ /* 0x002fea0003800000 */
.L_x_1279:
[----:B------:R-:W-:Y:S05]  /*13290*/  BSYNC B2 ;  /* 0x0000000000027941 */ /* 0x000fea0003800000 */
.L_x_1278:
[C---:B------:R-:W-:Y:S01]  /*132a0*/  R2UR UR6, R24.reuse ;  /* 0x00000000180672ca */ /* 0x040fe200000e0000 */
[C---:B01----:R-:W-:Y:S01]  /*132b0*/  VIADD R12, R24.reuse, 0x100 ;  /* 0x00000100180c7836 */ /* 0x043fe20000000000 */
[----:B------:R-:W-:Y:S01]  /*132c0*/  R2UR UR7, R25 ;  /* 0x00000000190772ca */ /* 0x000fe200000e0000 */
[----:B------:R-:W-:Y:S01]  /*132d0*/  VIADD R24, R24, 0x200 ;  /* 0x0000020018187836 */ /* 0x000fe20000000000 */
[----:B------:R-:W-:Y:S01]  /*132e0*/  R2UR UR4, R6 ;  /* 0x00000000060472ca */ /* 0x000fe200000e0000 */
[----:B------:R-:W-:Y:S01]  /*132f0*/  IMAD.MOV.U32 R25, RZ, RZ, -0x3ffffff0 ;  /* 0xc0000010ff197424 */ /* 0x000fe200078e00ff */
[----:B------:R-:W-:Y:S01]  /*13300*/  R2UR UR5, R7 ;  /* 0x00000000070572ca */ /* 0x000fe200000e0000 */
[----:B------:R-:W-:Y:S01]  /*13310*/  IMAD.MOV.U32 R13, RZ, RZ, -0x3ffffff0 ;  /* 0xc0000010ff0d7424 */ /* 0x000fe200078e00ff */
[----:B------:R-:W-:Y:S01]  /*13320*/  R2UR UR14, R24 ;  /* 0x00000000180e72ca */ /* 0x000fe200000e0000 */
[----:B------:R-:W-:Y:S01]  /*13330*/  IMAD.U32 R154, RZ, RZ, UR38 ;  /* 0x00000026ff9a7e24 */ /* 0x000fe2000f8e00ff */
[----:B------:R-:W-:-:S02]  /*13340*/  R2UR UR15, R25 ;  /* 0x00000000190f72ca */ /* 0x000fc400000e0000 */
[----:B------:R-:W-:Y:S01]  /*13350*/  WARPGROUP.ARRIVE ;  /* 0x00000000000079c5 */ /* 0x000fe20000000000 */
[----:B------:R-:W-:Y:S02]  /*13360*/  R2UR UR10, R12 ;  /* 0x000000000c0a72ca */ /* 0x000fe400000e0000 */
[----:B------:R-:W-:Y:S02]  /*13370*/  R2UR UR11, R13 ;  /* 0x000000000d0b72ca */ /* 0x000fe400000e0000 */
[----:B------:R-:W-:Y:S02]  /*13380*/  R2UR UR8, R10 ;  /* 0x000000000a0872ca */ /* 0x000fe400000e0000 */
[----:B------:R-:W-:Y:S01]  /*13390*/  QGMMA.64x128x32.F32.E4M3.E4M3 R24, gdesc[UR4], RZ, !UPT, gsb0 ;  /* 0x01e00000041879f3 */ /* 0x000fe2000c0008ff */
[----:B------:R-:W-:Y:S02]  /*133a0*/  R2UR UR9, R11 ;  /* 0x000000000b0972ca */ /* 0x000fe400000e0000 */
[----:B------:R-:W-:-:S02]  /*133b0*/  R2UR UR12, R8 ;  /* 0x00000000080c72ca */ /* 0x000fc400000e0000 */
[----:B------:R-:W-:Y:S02]  /*133c0*/  R2UR UR13, R9 ;  /* 0x00000000090d72ca */ /* 0x000fe400000e0000 */
[----:B------:R-:W-:Y:S01]  /*133d0*/  ISETP.NE.AND P2, PT, R154, 0x3, PT ;  /* 0x000000039a00780c */ /* 0x000fe20003f45270 */
[----:B------:R-:W-:Y:S02]  /*133e0*/  WARPGROUP.DEPBAR.LE gsb0, 0x0 ;  /* 0x00008000000079c5 */ /* 0x000fe40000010000 */
        /* <DEDUP_REMOVED lines=8> */
.L_x_1281:
[----:B------:R-:W-:Y:S01]  /*13470*/  SHF.L.U32 R12, R15, 0x1f, RZ ;  /* 0x0000001f0f0c7819 */ /* 0x000fe200000006ff */
[----:B------:R-:W-:-:S04]  /*13480*/  IMAD R154, R14, 0x8, R16 ;  /* 0x000000080e9a7824 */ /* 0x000fc800078e0210 */
[----:B------:R0:W1:Y:S01]  /*13490*/  SYNCS.PHASECHK.TRANS64.TRYWAIT P1, [R154+URZ+0x19c50], R12 ;  /* 0x019c500c9a0075a7 */ /* 0x000062000802017f */
[----:B------:R-:W-:Y:S05]  /*134a0*/  @!P2 BRA `(.L_x_1282) ;  /* 0x000000000004a947 */ /* 0x000fea0003800000 */
[----:B------:R-:W-:Y:S01]  /*134b0*/  BPT.TRAP 0x1 ;  /* 0x000000040000795c */ /* 0x000fe20000300000 */
.L_x_1282:
[----:B------:R-:W-:Y:S04]  /*134c0*/  BSSY B2, `(.L_x_1283) ;  /* 0x0000004000027945 */ /* 0x000fe80003800000 */
[----:B-1----:R-:W-:Y:S05]  /*134d0*/  @P1 BRA `(.L_x_1284) ;  /* 0x0000000000081947 */ /* 0x002fea0003800000 */
[----:B------:R-:W1:Y:S02]  /*134e0*/  SYNCS.PHASECHK.TRANS64.TRYWAIT P1, [R154+URZ+0x19c50], R12 ;  /* 0x019c500c9a0075a7 */ /* 0x000e64000802017f */
[----:B-1----:R-:W-:Y:S05]  /*134f0*/  @!P1 BRA `(.L_x_1285) ;  /* 0x000000fc00d09947 */ /* 0x002fea0003800000 */
.L_x_1284:
[----:B------:R-:W-:Y:S05]  /*13500*/  BSYNC B2 ;  /* 0x0000000000027941 */ /* 0x000fea0003800000 */
.L_x_1283:
[----:B01----:R-:W-:Y:S01]  /*13510*/  VIADD R12, R16, 0x3000 ;  /* 0x00003000100c7836 */ /* 0x003fe20000000000 */
[----:B------:R-:W-:Y:S01]  /*13520*/  WARPGROUP.ARRIVE ;  /* 0x00000000000079c5 */ /* 0x000fe20000000000 */
[----:B------:R-:W-:Y:S02]  /*13530*/  IMAD.MOV.U32 R13, RZ, RZ, 0x40000040 ;  /* 0x40000040ff0d7424 */ /* 0x000fe400078e00ff */
[----:B------:R-:W-:Y:S01]  /*13540*/  IMAD.MOV.U32 R15, RZ, RZ, 0x40000040 ;  /* 0x40000040ff0f7424 */ /* 0x000fe200078e00ff */
[----:B------:R-:W-:Y:S01]  /*13550*/  SHF.R.U32.HI R12, RZ, 0x4, R12 ;  /* 0x00000004ff0c7819 */ /* 0x000fe2000001160c */
[----:B------:R-:W-:Y:S01]  /*13560*/  @!P0 VIADD R21, R21, 0x19c40 ;  /* 0x00019c4015158836 */ /* 0x000fe20000000000 */
[----:B------:R-:W-:Y:S02]  /*13570*/  R2UR UR7, R13 ;  /* 0x000000000d0772ca */ /* 0x000fe400000e0000 */
[----:B------:R-:W-:Y:S02]  /*13580*/  LOP3.LUT R12, R12, 0x3fff, RZ, 0xc0, !PT ;  /* 0x00003fff0c0c7812 */ /* 0x000fe400078ec0ff */
[----:B------:R-:W-:-:S02]  /*13590*/  @!P0 PRMT R21, RZ, 0x654, R21 ;  /* 0x00000654ff158816 */ /* 0x000fc40000000015 */
[----:B------:R-:W-:-:S05]  /*135a0*/  LOP3.LUT R12, R12, 0x10000, RZ, 0xfc, !PT ;  /* 0x000100000c0c7812 */ /* 0x000fca00078efcff */
[----:B------:R-:W-:-:S04]  /*135b0*/  IMAD R12, R14, 0x300, R12 ;  /* 0x000003000e0c7824 */ /* 0x000fc800078e020c */
[C---:B------:R-:W-:Y:S01]  /*135c0*/  VIADD R14, R12.reuse, 0x2 ;  /* 0x000000020c0e7836 */ /* 0x040fe20000000000 */
[----:B------:R-:W-:-:S13]  /*135d0*/  R2UR UR6, R12 ;  /* 0x000000000c0672ca */ /* 0x000fda00000e0000 */
[----:B------:R-:W-:Y:S01]  /*135e0*/  QGMMA.64x96x32.F32.E4M3.E4M3 R88, R148, gdesc[UR4], R88, gsb0 ;  /* 0x0160000494587df3 */ /* 0x000fe20008000858 */
[----:B------:R-:W-:Y:S01]  /*135f0*/  R2UR UR6, R14 ;  /* 0x000000000e0672ca */ /* 0x000fe200000e0000 */
[C---:B------:R-:W-:Y:S01]  /*13600*/  VIADD R14, R12.reuse, 0x4 ;  /* 0x000000040c0e7836 */ /* 0x040fe20000000000 */
[----:B------:R-:W-:Y:S01]  /*13610*/  R2UR UR7, R15 ;  /* 0x000000000f0772ca */ /* 0x000fe200000e0000 */
[----:B------:R-:W-:Y:S02]  /*13620*/  IMAD.MOV.U32 R15, RZ, RZ, 0x40000040 ;  /* 0x40000040ff0f7424 */ /* 0x000fe400078e00ff */
[----:B------:R-:W-:Y:S01]  /*13630*/  VIADD R12, R12, 0x6 ;  /* 0x000000060c0c7836 */ /* 0x000fe20000000000 */
[----:B------:R-:W-:Y:S02]  /*13640*/  WARPGROUP.DEPBAR.LE gsb0, 0x0 ;  /* 0x00008000000079c5 */ /* 0x000fe40000010000 */
[----:B------:R-:W-:Y:S01]  /*13650*/  WARPGROUP.ARRIVE ;  /* 0x00000000000079c5 */ /* 0x000fe20000000000 */
[----:B------:R-:W-:-:S06]  /*13660*/  IMAD.U32 R151, RZ, RZ, UR38 ;  /* 0x00000026ff977e24 */ /* 0x000fcc000f8e00ff */
        /* <DEDUP_REMOVED lines=9> */
[----:B------:R-:W0:Y:S01]  /*13700*/  MUFU.TANH R14, R14 ;  /* 0x0000000e000e7308 */ /* 0x000e220000002400 */
[C---:B------:R-:W-:Y:S01]  /*13710*/  FMUL.FTZ R31, R2.reuse, R33 ;  /* 0x00000021021f7220 */ /* 0x040fe20000410000 */
[C---:B------:R-:W-:Y:S01]  /*13720*/  FMUL.FTZ R33, R2.reuse, R35 ;  /* 0x0000002302217220 */ /* 0x040fe20000410000 */
[C---:B------:R-:W-:Y:S01]  /*13730*/  FMUL.FTZ R26, R2.reuse, R28 ;  /* 0x0000001c021a7220 */ /* 0x040fe20000410000 */
        /* <DEDUP_REMOVED lines=21> */
[----:B0-----:R-:W-:Y:S01]  /*13890*/  FMNMX.FTZ R65, R14, R20, !PT ;  /* 0x000000140e417209 */ /* 0x001fe20007810000 */
[----:B------:R-:W-:Y:S01]  /*138a0*/  FMUL.FTZ R34, R2, R36 ;  /* 0x0000002402227220 */ /* 0x000fe20000410000 */
[----:B-1----:R-:W-:Y:S01]  /*138b0*/  FMNMX.FTZ R13, R24, R5, !PT ;  /* 0x00000005180d7209 */ /* 0x002fe20007810000 */
        /* <DEDUP_REMOVED lines=12> */
[----:B------:R-:W1:Y:S01]  /*13980*/  MUFU.TANH R28, R28 ;  /* 0x0000001c001c7308 */ /* 0x000e620000002400 */
[----:B---3--:R-:W-:Y:S01]  /*13990*/  FMNMX.FTZ R13, R25, R13, !PT ;  /* 0x0000000d190d7209 */ /* 0x008fe20007810000 */
        /* <DEDUP_REMOVED lines=33> */
[----:B------:R-:W-:Y:S01]  /*13bb0*/  FMUL.FTZ R86, R2, R87 ;  /* 0x0000005702567220 */ /* 0x000fe20000410000 */
[----:B------:R-:W-:-:S04]  /*13bc0*/  ISETP.NE.AND P1, PT, R151, 0x3, PT ;  /* 0x000000039700780c */ /* 0x000fc80003f25270 */
        /* <DEDUP_REMOVED lines=10> */
[----:B------:R-:W-:Y:S01]  /*13c70*/  QGMMA.64x96x32.F32.E4M3.E4M3 R88, R140, gdesc[UR4], R88, gsb0 ;  /* 0x016000048c587df3 */ /* 0x000fe20008000858 */
[----:B------:R-:W-:-:S05]  /*13c80*/  R2UR UR6, R12 ;  /* 0x000000000c0672ca */ /* 0x000fca00000e0000 */
        /* <DEDUP_REMOVED lines=101> */
[----:B0-----:R-:W-:Y:S02]  /*142e0*/  FMNMX.FTZ R13, R85, R13, !PT ;  /* 0x0000000d550d7209 */ /* 0x001fe40007810000 */
[----:B-1----:R-:W-:-:S05]  /*142f0*/  FMNMX.FTZ R87, R84, R65, !PT ;  /* 0x0000004154577209 */ /* 0x002fca0007810000 */
[----:B------:R-:W0:Y:S01]  /*14300*/  SHFL.BFLY PT, R140, R87, 0x2, 0x1f ;  /* 0x0c401f00578c7f89 */ /* 0x000e2200000e0000 */
[----:B--2---:R-:W-:-:S05]  /*14310*/  FMNMX.FTZ R65, R86, R13, !PT ;  /* 0x0000000d56417209 */ /* 0x004fca0007810000 */
[----:B------:R-:W1:Y:S01]  /*14320*/  SHFL.BFLY PT, R13, R65, 0x2, 0x1f ;  /* 0x0c401f00410d7f89 */ /* 0x000e6200000e0000 */
[----:B0-----:R-:W-:-:S05]  /*14330*/  FMNMX.FTZ R87, R87, R140, !PT ;  /* 0x0000008c57577209 */ /* 0x001fca0007810000 */
[----:B------:R-:W0:Y:S01]  /*14340*/  SHFL.BFLY PT, R140, R87, 0x1, 0x1f ;  /* 0x0c201f00578c7f89 */ /* 0x000e2200000e0000 */
[----:B-1----:R-:W-:Y:S01]  /*14350*/  FMNMX.FTZ R65, R65, R13, !PT ;  /* 0x0000000d41417209 */ /* 0x002fe20007810000 */
[----:B------:R-:W-:-:S04]  /*14360*/  IMAD.MOV.U32 R13, RZ, RZ, 0x40000040 ;  /* 0x40000040ff0d7424 */ /* 0x000fc800078e00ff */
[----:B------:R-:W1:Y:S01]  /*14370*/  SHFL.BFLY PT, R141, R65, 0x1, 0x1f ;  /* 0x0c201f00418d7f89 */ /* 0x000e6200000e0000 */
[----:B------:R-:W-:-:S13]  /*14380*/  R2UR UR7, R13 ;  /* 0x000000000d0772ca */ /* 0x000fda00000e0000 */
[----:B------:R-:W-:Y:S01]  /*14390*/  QGMMA.64x96x32.F32.E4M3.E4M3 R88, R136, gdesc[UR4], R88, gsb0 ;  /* 0x0160000488587df3 */ /* 0x000fe20008000858 */
[----:B0-----:R-:W-:-:S05]  /*143a0*/  FMNMX.FTZ R13, R87, R140, !PT ;  /* 0x0000008c570d7209 */ /* 0x001fca0007810000 */
[----:B------:R-:W-:Y:S01]  /*143b0*/  FADD.FTZ R20, -R13, R20 ;  /* 0x000000140d147221 */ /* 0x000fe20000010100 */
[----:B-1----:R-:W-:Y:S01]  /*143c0*/  FMNMX.FTZ R12, R65, R141, !PT ;  /* 0x0000008d410c7209 */ /* 0x002fe20007810000 */
[----:B------:R-:W-:-:S04]  /*143d0*/  IMAD.U32 R65, RZ, RZ, UR44 ;  /* 0x0000002cff417e24 */ /* 0x000fc8000f8e00ff */
[----:B------:R-:W-:Y:S01]  /*143e0*/  FADD.FTZ R5, -R12, R5 ;  /* 0x000000050c057221 */ /* 0x000fe20000010100 */
[----:B------:R-:W-:-:S03]  /*143f0*/  FMUL.FTZ R20, R20, R65 ;  /* 0x0000004114147220 */ /* 0x000fc60000410000 */
[----:B------:R-:W-:-:S03]  /*14400*/  FMUL.FTZ R5, R5, R65 ;  /* 0x0000004105057220 */ /* 0x000fc60000410000 */
[----:B------:R-:W-:Y:S08]  /*14410*/  MUFU.EX2 R20, R20 ;  /* 0x0000001400147308 */ /* 0x000ff00000000800 */
[----:B------:R-:W-:Y:S01]  /*14420*/  MUFU.EX2 R5, R5 ;  /* 0x0000000500057308 */ /* 0x000fe20000000800 */
[----:B------:R-:W-:Y:S02]  /*14430*/  WARPGROUP.DEPBAR.LE gsb0, 0x0 ;  /* 0x00008000000079c5 */ /* 0x000fe40000010000 */
[-C--:B------:R-:W-:Y:S01]  /*14440*/  FFMA.FTZ R136, R13, R65.reuse, -8 ;  /* 0xc10000000d887423 */ /* 0x080fe20000010041 */
[----:B------:R0:W-:Y:S03]  /*14450*/  @!P0 SYNCS.ARRIVE.TRANS64.RED.A1T0 RZ, [R21+URZ], RZ ;  /* 0x000000ff15ff89a7 */ /* 0x0001e6000810043f */
        /* <DEDUP_REMOVED lines=31> */
[-C--:B------:R-:W-:Y:S01]  /*14650*/  FFMA.FTZ R84, R84, R65.reuse, -R136 ;  /* 0x0000004154547223 */ /* 0x080fe20000010888 */
[----:B------:R-:W-:-:S01]  /*14660*/  FFMA.FTZ R136, R12, R65, -8 ;  /* 0xc10000000c887423 */ /* 0x000fc20000010041 */
[----:B------:R-:W1:Y:S03]  /*14670*/  MUFU.EX2 R14, R14 ;  /* 0x0000000e000e7308 */ /* 0x000e660000000800 */
[----:B------:R-:W-:-:S01]  /*14680*/  FFMA.FTZ R24, R24, R65, -R136 ;  /* 0x0000004118187223 */ /* 0x000fc20000010888 */
[-CC-:B------:R-:W-:Y:S01]  /*14690*/  FFMA.FTZ R25, R25, R65.reuse, -R136.reuse ;  /* 0x0000004119197223 */ /* 0x180fe20000010888 */
[----:B------:R-:W-:-:S01]  /*146a0*/  FFMA.FTZ R28, R28, R65, -R136 ;  /* 0x000000411c1c7223 */ /* 0x000fc20000010888 */
[-CC-:B------:R-:W-:Y:S01]  /*146b0*/  FFMA.FTZ R29, R29, R65.reuse, -R136.reuse ;  /* 0x000000411d1d7223 */ /* 0x180fe20000010888 */
[----:B------:R-:W-:-:S01]  /*146c0*/  FFMA.FTZ R32, R32, R65, -R136 ;  /* 0x0000004120207223 */ /* 0x000fc20000010888 */
[----:B------:R-:W2:Y:S01]  /*146d0*/  MUFU.EX2 R15, R15 ;  /* 0x0000000f000f7308 */ /* 0x000ea20000000800 */
[----:B------:R-:W-:-:S01]  /*146e0*/  FFMA.FTZ R33, R33, R65, -R136 ;  /* 0x0000004121217223 */ /* 0x000fc20000010888 */
[-CC-:B------:R-:W-:Y:S01]  /*146f0*/  FFMA.FTZ R36, R36, R65.reuse, -R136.reuse ;  /* 0x0000004124247223 */ /* 0x180fe20000010888 */
[----:B------:R-:W-:-:S01]  /*14700*/  FFMA.FTZ R37, R37, R65, -R136 ;  /* 0x0000004125257223 */ /* 0x000fc20000010888 */
[-CC-:B------:R-:W-:Y:S01]  /*14710*/  FFMA.FTZ R40, R40, R65.reuse, -R136.reuse ;  /* 0x0000004128287223 */ /* 0x180fe20000010888 */
[----:B------:R-:W-:-:S01]  /*14720*/  FFMA.FTZ R41, R41, R65, -R136 ;  /* 0x0000004129297223 */ /* 0x000fc20000010888 */
[-CC-:B------:R-:W-:Y:S01]  /*14730*/  FFMA.FTZ R44, R44, R65.reuse, -R136.reuse ;  /* 0x000000412c2c7223 */ /* 0x180fe20000010888 */
[----:B------:R-:W-:-:S01]  /*14740*/  FFMA.FTZ R45, R45, R65, -R136 ;  /* 0x000000412d2d7223 */ /* 0x000fc20000010888 */
[----:B------:R-:W3:Y:S01]  /*14750*/  MUFU.EX2 R24, R24 ;  /* 0x0000001800187308 */ /* 0x000ee20000000800 */
        /* <DEDUP_REMOVED lines=9> */
[-CC-:B------:R-:W-:Y:S01]  /*147f0*/  FFMA.FTZ R60, R60, R65.reuse, -R136.reuse ;  /* 0x000000413c3c7223 */ /* 0x180fe20000010888 */
[----:B------:R-:W-:-:S01]  /*14800*/  FFMA.FTZ R61, R61, R65, -R136 ;  /* 0x000000413d3d7223 */ /* 0x000fc20000010888 */
[-CC-:B------:R-:W-:Y:S01]  /*14810*/  FFMA.FTZ R64, R64, R65.reuse, -R136.reuse ;  /* 0x0000004140407223 */ /* 0x180fe20000010888 */
[----:B------:R-:W-:-:S01]  /*14820*/  FFMA.FTZ R66, R66, R65, -R136 ;  /* 0x0000004142427223 */ /* 0x000fc20000010888 */
[-CC-:B------:R-:W-:Y:S01]  /*14830*/  FFMA.FTZ R69, R69, R65.reuse, -R136.reuse ;  /* 0x0000004145457223 */ /* 0x180fe20000010888 */
[----:B------:R-:W-:-:S01]  /*14840*/  FFMA.FTZ R70, R70, R65, -R136 ;  /* 0x0000004146467223 */ /* 0x000fc20000010888 */
[----:B------:R-:W2:Y:S01]  /*14850*/  MUFU.EX2 R26, R26 ;  /* 0x0000001a001a7308 */ /* 0x000ea20000000800 */
[----:B---3--:R-:W-:-:S01]  /*14860*/  FFMA.FTZ R3, R5, R3, R24 ;  /* 0x0000000305037223 */ /* 0x008fc20000010018 */
[-CC-:B------:R-:W-:Y:S01]  /*14870*/  FFMA.FTZ R73, R73, R65.reuse, -R136.reuse ;  /* 0x0000004149497223 */ /* 0x180fe20000010888 */
[----:B------:R-:W-:-:S01]  /*14880*/  FFMA.FTZ R74, R74, R65, -R136 ;  /* 0x000000414a4a7223 */ /* 0x000fc20000010888 */
[-CC-:B------:R-:W-:Y:S01]  /*14890*/  FFMA.FTZ R77, R77, R65.reuse, -R136.reuse ;  /* 0x000000414d4d7223 */ /* 0x180fe20000010888 */
[----:B------:R-:W-:-:S01]  /*148a0*/  FFMA.FTZ R78, R78, R65, -R136 ;  /* 0x000000414e4e7223 */ /* 0x000fc20000010888 */
[-CC-:B------:R-:W-:Y:S01]  /*148b0*/  FFMA.FTZ R81, R81, R65.reuse, -R136.reuse ;  /* 0x0000004151517223 */ /* 0x180fe20000010888 */
[----:B------:R-:W-:-:S01]  /*148c0*/  FFMA.FTZ R82, R82, R65, -R136 ;  /* 0x0000004152527223 */ /* 0x000fc20000010888 */
[----:B------:R-:W3:Y:S01]  /*148d0*/  MUFU.EX2 R28, R28 ;  /* 0x0000001c001c7308 */ /* 0x000ee20000000800 */
[----:B-1----:R-:W-:-:S01]  /*148e0*/  FADD.FTZ R3, R25, R3 ;  /* 0x0000000319037221 */ /* 0x002fc20000010000 */
[-CC-:B------:R-:W-:Y:S01]  /*148f0*/  FFMA.FTZ R85, R85, R65.reuse, -R136.reuse ;  /* 0x0000004155557223 */ /* 0x180fe20000010888 */
[----:B------:R-:W-:-:S05]  /*14900*/  FFMA.FTZ R86, R86, R65, -R136 ;  /* 0x0000004156567223 */ /* 0x000fca0000010888 */
        /* <DEDUP_REMOVED lines=115> */
[----:B--2---:R-:W-:-:S01]  /*15040*/  FADD.FTZ R3, R85, R3 ;  /* 0x0000000355037221 */ /* 0x004fc20000010000 */
[----:B---3--:R-:W-:-:S03]  /*15050*/  FADD.FTZ R4, R84, R4 ;  /* 0x0000000454047221 */ /* 0x008fc60000010000 */
[----:B-1----:R-:W-:Y:S01]  /*15060*/  FADD.FTZ R3, R86, R3 ;  /* 0x0000000356037221 */ /* 0x002fe20000010000 */
[----:B0-----:R-:W-:Y:S06]  /*15070*/  @!P1 BRA `(.L_x_1286) ;  /* 0x0000000000049947 */ /* 0x001fec0003800000 */
[----:B------:R-:W-:Y:S01]  /*15080*/  BPT.TRAP 0x1 ;  /* 0x000000040000795c */ /* 0x000fe20000300000 */
.L_x_1286:
[----:B------:R-:W2:Y:S01]  /*15090*/  LDL R21, [R1+0x18] ;  /* 0x0000180001157983 */ /* 0x000ea20000100800 */
[----:B------:R-:W-:Y:S01]  /*150a0*/  ISETP.GT.AND P1, PT, R0, R155, PT ;  /* 0x0000009b0000720c */ /* 0x000fe20003f24270 */
[----:B------:R-:W-:Y:S01]  /*150b0*/  VIADD R154, R154, 0x19c60 ;  /* 0x00019c609a9a7836 */ /* 0x000fe20000000000 */
        /* <DEDUP_REMOVED lines=45> */
[-C--:B------:R-:W-:Y:S01]  /*15390*/  FMUL.FTZ R132, R132, R20.reuse ;  /* 0x0000001484847220 */ /* 0x080fe20000410000 */
        /* <DEDUP_REMOVED lines=46> */
[----:B------:R-:W-:Y:S02]  /*15680*/  IMAD.MOV.U32 R147, RZ, RZ, R52 ;  /* 0x000000ffff937224 */ /* 0x000fe400078e0034 */
[----:B------:R-:W-:Y:S02]  /*15690*/  IMAD.MOV.U32 R140, RZ, RZ, R58 ;  /* 0x000000ffff8c7224 */ /* 0x000fe400078e003a */
[----:B------:R-:W-:Y:S02]  /*156a0*/  IMAD.MOV.U32 R141, RZ, RZ, R60 ;  /* 0x000000ffff8d7224 */ /* 0x000fe400078e003c */
[----:B------:R-:W-:Y:S01]  /*156b0*/  IMAD.MOV.U32 R142, RZ, RZ, R67 ;  /* 0x000000ffff8e7224 */ /* 0x000fe200078e0043 */
[----:B--2---:R-:W-:-:S04]  /*156c0*/  PRMT R154, R21, 0x654, R154 ;  /* 0x00000654159a7816 */ /* 0x004fc8000000009a */
[----:B------:R0:W-:Y:S01]  /*156d0*/  SYNCS.ARRIVE.TRANS64.RED.A1T0 RZ, [R154+URZ], RZ ;  /* 0x000000ff9aff79a7 */ /* 0x0001e2000810043f */
[----:B------:R-:W-:Y:S05]  /*156e0*/  @P1 BRA `(.L_x_1287) ;  /* 0xffffffd800901947 */ /* 0x000fea000383ffff */
[----:B------:R-:W-:Y:S05]  /*156f0*/  BSYNC B1 ;  /* 0x0000000000017941 */ /* 0x000fea0003800000 */
.L_x_1275:
[----:B------:R-:W-:Y:S05]  /*15700*/  BSYNC B0 ;  /* 0x0000000000007941 */ /* 0x000fea0003800000 */
.L_x_1274:
[----:B------:R-:W2:Y:S01]  /*15710*/  LDL R5, [R1+0x34] ;  /* 0x0000340001057983 */ /* 0x000ea20000100800 */
[----:B------:R-:W-:Y:S01]  /*15720*/  BSSY B0, `(.L_x_1288) ;  /* 0x000037c000007945 */ /* 0x000fe20003800000 */
[----:B--2---:R-:W-:-:S13]  /*15730*/  ISETP.GE.AND P1, PT, R0, R5, PT ;  /* 0x000000050000720c */ /* 0x004fda0003f26270 */
[----:B------:R-:W-:Y:S05]  /*15740*/  @!P1 BRA `(.L_x_1289) ;  /* 0x0000003400e49947 */ /* 0x000fea0003800000 */
[----:B------:R-:W-:Y:S02]  /*15750*/  IMAD.MOV.U32 R5, RZ, RZ, R12 ;  /* 0x000000ffff057224 */ /* 0x000fe400078e000c */
[----:B------:R-:W-:Y:S02]  /*15760*/  IMAD.MOV.U32 R20, RZ, RZ, R13 ;  /* 0x000000ffff147224 */ /* 0x000fe400078e000d */
[----:B------:R-:W-:Y:S02]  /*15770*/  IMAD.MOV.U32 R15, RZ, RZ, R19 ;  /* 0x000000ffff0f7224 */ /* 0x000fe400078e0013 */
[----:B------:R-:W-:-:S07]  /*15780*/  IMAD.MOV.U32 R14, RZ, RZ, R17 ;  /* 0x000000ffff0e7224 */ /* 0x000fce00078e0011 */
.L_x_1309:
[----:B------:R-:W-:Y:S01]  /*15790*/  IMAD.U32 R12, RZ, RZ, UR38 ;  /* 0x00000026ff0c7e24 */ /* 0x000fe2000f8e00ff */
[----:B------:R-:W-:-:S04]  /*157a0*/  ISETP.NE.AND P1, PT, R14, 0x1, PT ;  /* 0x000000010e00780c */ /* 0x000fc80003f25270 */
[----:B------:R-:W-:Y:S02]  /*157b0*/  ISETP.NE.AND P2, PT, R12, 0x3, PT ;  /* 0x000000030c00780c */ /* 0x000fe40003f45270 */
[----:B------:R-:W-:-:S04]  /*157c0*/  SEL R12, RZ, 0x1, P1 ;  /* 0x00000001ff0c7807 */ /* 0x000fc80000800000 */
[----:B------:R-:W-:-:S07]  /*157d0*/  LOP3.LUT R19, R15, R12, RZ, 0x3c, !PT ;  /* 0x0000000c0f137212 */ /* 0x000fce00078e3cff */
[----:B------:R-:W-:Y:S05]  /*157e0*/  @!P2 BRA `(.L_x_1290) ;  /* 0x000000000004a947 */ /* 0x000fea0003800000 */
[----:B------:R-:W-:Y:S01]  /*157f0*/  BPT.TRAP 0x1 ;  /* 0x000000040000795c */ /* 0x000fe20000300000 */
.L_x_1290:
[----:B------:R-:W-:Y:S01]  /*15800*/  VIADD R17, R14, 0x1 ;  /* 0x000000010e117836 */ /* 0x000fe20000000000 */
[----:B------:R-:W-:-:S04]  /*15810*/  SHF.L.U32 R13, R19, 0x1f, RZ ;  /* 0x0000001f130d7819 */ /* 0x000fc800000006ff */
[----:B------:R-:W-:-:S04]  /*15820*/  ISETP.NE.AND P1, PT, R17, 0x2, PT ;  /* 0x000000021100780c */ /* 0x000fc80003f25270 */
[----:B------:R-:W-:-:S05]  /*15830*/  SEL R17, R17, RZ, P1 ;  /* 0x000000ff11117207 */ /* 0x000fca0000800000 */
[----:B0-----:R-:W-:-:S04]  /*15840*/  IMAD R154, R17, 0x8, R16 ;  /* 0x00000008119a7824 */ /* 0x001fc800078e0210 */
[----:B------:R0:W1:Y:S01]  /*15850*/  SYNCS.PHASECHK.TRANS64.TRYWAIT P1, [R154+URZ+0x19c30], R13 ;  /* 0x019c300d9a0075a7 */ /* 0x000062000802017f */
[----:B------:R-:W-:Y:S05]  /*15860*/  @!P2 BRA `(.L_x_1291) ;  /* 0x000000000004a947 */ /* 0x000fea0003800000 */
[----:B------:R-:W-:Y:S01]  /*15870*/  BPT.TRAP 0x1 ;  /* 0x000000040000795c */ /* 0x000fe20000300000 */
.L_x_1291:
[----:B------:R-:W2:Y:S01]  /*15880*/  LDL R12, [R1+0x14] ;  /* 0x00001400010c7983 */ /* 0x000ea20000100800 */
[----:B------:R-:W-:Y:S01]  /*15890*/  BSSY B1, `(.L_x_1292) ;  /* 0x0000006000017945 */ /* 0x000fe20003800000 */
[----:B------:R-:W-:Y:S02]  /*158a0*/  IMAD.MOV.U32 R25, RZ, RZ, -0x3ffffff0 ;  /* 0xc0000010ff197424 */ /* 0x000fe400078e00ff */
[----:B--2---:R-:W-:Y:S01]  /*158b0*/  IMAD R24, R17, 0x300, R12 ;  /* 0x0000030011187824 */ /* 0x004fe200078e020c */
[----:B-1----:R-:W-:Y:S06]  /*158c0*/  @P1 BRA `(.L_x_1293) ;  /* 0x0000000000081947 */ /* 0x002fec0003800000 */
[----:B------:R-:W1:Y:S02]  /*158d0*/  SYNCS.PHASECHK.TRANS64.TRYWAIT P1, [R154+URZ+0x19c30], R13 ;  /* 0x019c300d9a0075a7 */ /* 0x000e64000802017f */
[----:B-1----:R-:W-:Y:S05]  /*158e0*/  @!P1 BRA `(.L_x_1294) ;  /* 0x000000d800e89947 */ /* 0x002fea0003800000 */
.L_x_1293:
[----:B------:R-:W-:Y:S05]  /*158f0*/  BSYNC B1 ;  /* 0x0000000000017941 */ /* 0x000fea0003800000 */
.L_x_1292:
[C---:B------:R-:W-:Y:S01]  /*15900*/  R2UR UR6, R24.reuse ;  /* 0x00000000180672ca */ /* 0x040fe200000e0000 */
[C---:B------:R-:W-:Y:S01]  /*15910*/  VIADD R12, R24.reuse, 0x100 ;  /* 0x00000100180c7836 */ /* 0x040fe20000000000 */
[----:B------:R-:W-:Y:S01]  /*15920*/  R2UR UR7, R25 ;  /* 0x00000000190772ca */ /* 0x000fe200000e0000 */
[----:B------:R-:W-:Y:S01]  /*15930*/  VIADD R24, R24, 0x200 ;  /* 0x0000020018187836 */ /* 0x000fe20000000000 */
[----:B------:R-:W-:Y:S01]  /*15940*/  R2UR UR4, R6 ;  /* 0x00000000060472ca */ /* 0x000fe200000e0000 */
[----:B------:R-:W-:Y:S01]  /*15950*/  IMAD.MOV.U32 R25, RZ, RZ, -0x3ffffff0 ;  /* 0xc0000010ff197424 */ /* 0x000fe200078e00ff */
[----:B------:R-:W-:Y:S01]  /*15960*/  R2UR UR5, R7 ;  /* 0x00000000070572ca */ /* 0x000fe200000e0000 */
[----:B01----:R-:W-:Y:S01]  /*15970*/  IMAD.MOV.U32 R13, RZ, RZ, -0x3ffffff0 ;  /* 0xc0000010ff0d7424 */ /* 0x003fe200078e00ff */
        /* <DEDUP_REMOVED lines=21> */
.L_x_1295:
[----:B------:R-:W-:Y:S01]  /*15ad0*/  SHF.L.U32 R12, R15, 0x1f, RZ ;  /* 0x0000001f0f0c7819 */ /* 0x000fe200000006ff */
[----:B------:R-:W-:-:S04]  /*15ae0*/  IMAD R21, R14, 0x8, R16 ;  /* 0x000000080e157824 */ /* 0x000fc800078e0210 */
[----:B------:R0:W1:Y:S01]  /*15af0*/  SYNCS.PHASECHK.TRANS64.TRYWAIT P1, [R21+URZ+0x19c50], R12 ;  /* 0x019c500c150075a7 */ /* 0x000062000802017f */
[----:B------:R-:W-:Y:S05]  /*15b00*/  @!P2 BRA `(.L_x_1296) ;  /* 0x000000000004a947 */ /* 0x000fea0003800000 */
[----:B------:R-:W-:Y:S01]  /*15b10*/  BPT.TRAP 0x1 ;  /* 0x000000040000795c */ /* 0x000fe20000300000 */
.L_x_1296:
[----:B------:R-:W-:Y:S04]  /*15b20*/  BSSY B1, `(.L_x_1297) ;  /* 0x0000004000017945 */ /* 0x000fe80003800000 */
[----:B-1----:R-:W-:Y:S05]  /*15b30*/  @P1 BRA `(.L_x_1298) ;  /* 0x0000000000081947 */ /* 0x002fea0003800000 */
[----:B------:R-:W1:Y:S02]  /*15b40*/  SYNCS.PHASECHK.TRANS64.TRYWAIT P1, [R21+URZ+0x19c50], R12 ;  /* 0x019c500c150075a7 */ /* 0x000e64000802017f */
[----:B-1----:R-:W-:Y:S05]  /*15b50*/  @!P1 BRA `(.L_x_1299) ;  /* 0x000000d800609947 */ /* 0x002fea0003800000 */
.L_x_1298:
[----:B------:R-:W-:Y:S05]  /*15b60*/  BSYNC B1 ;  /* 0x0000000000017941 */ /* 0x000fea0003800000 */
.L_x_1297:
[----:B01----:R-:W-:Y:S01]  /*15b70*/  VIADD R12, R16, 0x3000 ;  /* 0x00003000100c7836 */ /* 0x003fe20000000000 */
[----:B------:R-:W2:Y:S01]  /*15b80*/  LDL R155, [R1+0x30] ;  /* 0x00003000019b7983 */ /* 0x000ea20000100800 */
[----:B------:R-:W-:Y:S01]  /*15b90*/  IMAD.MOV.U32 R13, RZ, RZ, 0x40000040 ;  /* 0x40000040ff0d7424 */ /* 0x000fe200078e00ff */
[----:B------:R-:W-:Y:S02]  /*15ba0*/  WARPGROUP.ARRIVE ;  /* 0x00000000000079c5 */ /* 0x000fe40000000000 */
        /* <DEDUP_REMOVED lines=17> */
[----:B------:R-:W0:Y:S01]  /*15cc0*/  LDC R150, c[0x0][0x448] ;  /* 0x00011200ff967b82 */ /* 0x000e220000000800 */
[----:B------:R-:W-:-:S02]  /*15cd0*/  IMAD.MOV.U32 R13, RZ, RZ, 0x40000040 ;  /* 0x40000040ff0d7424 */ /* 0x000fc400078e00ff */
[----:B------:R-:W-:Y:S01]  /*15ce0*/  FMUL.FTZ R72, R2, R72 ;  /* 0x0000004802487220 */ /* 0x000fe20000410000 */
        /* <DEDUP_REMOVED lines=33> */
[----:B------:R-:W0:Y:S01]  /*15f00*/  MUFU.TANH R14, R14 ;  /* 0x0000000e000e7308 */ /* 0x000e220000002400 */
[----:B------:R-:W1:Y:S07]  /*15f10*/  @P1 LDC R47, c[0x0][0x44c] ;  /* 0x00011300ff2f1b82 */ /* 0x000e6e0000000800 */
[----:B------:R-:W3:Y:S01]  /*15f20*/  MUFU.TANH R72, R72 ;  /* 0x0000004800487308 */ /* 0x000ee20000002400 */
[----:B------:R-:W-:-:S02]  /*15f30*/  WARPGROUP.DEPBAR.LE gsb0, 0x0 ;  /* 0x00008000000079c5 */ /* 0x000fc40000010000 */
[----:B------:R-:W-:Y:S01]  /*15f40*/  WARPGROUP.ARRIVE ;  /* 0x00000000000079c5 */ /* 0x000fe20000000000 */
[----:B------:R-:W-:-:S04]  /*15f50*/  FMUL.FTZ R76, R2, R79 ;  /* 0x0000004f024c7220 */ /* 0x000fc80000410000 */
[----:B------:R-:W4:Y:S01]  /*15f60*/  MUFU.TANH R15, R15 ;  /* 0x0000000f000f7308 */ /* 0x000f220000002400 */
        /* <DEDUP_REMOVED lines=10> */
[----:B------:R-:W5:Y:S01]  /*16010*/  @P1 LDC R46, c[0x0][0x450] ;  /* 0x00011400ff2e1b82 */ /* 0x000f620000000800 */
        /* <DEDUP_REMOVED lines=30> */
[----:B------:R-:W3:Y:S01]  /*16200*/  LDL R142, [R1] ;  /* 0x00000000018e7983 */ /* 0x000ee20000100800 */
[----:B------:R-:W-:Y:S01]  /*16210*/  WARPGROUP.ARRIVE ;  /* 0x00000000000079c5 */ /* 0x000fe20000000000 */
[C---:B------:R-:W-:Y:S01]  /*16220*/  FMUL.FTZ R78, R2.reuse, R83 ;  /* 0x00000053024e7220 */ /* 0x040fe20000410000 */
[----:B------:R-:W-:Y:S02]  /*16230*/  FMUL.FTZ R79, R2, R80 ;  /* 0x00000050024f7220 */ /* 0x000fe40000410000 */
[----:B------:R-:W0:Y:S02]  /*16240*/  MUFU.TANH R13, R13 ;  /* 0x0000000d000d7308 */ /* 0x000e240000002400 */
[----:B------:R-:W-:Y:S01]  /*16250*/  QGMMA.64x96x32.F32.E4M3.E4M3 R88, R136, gdesc[UR4], R88, gsb0 ;  /* 0x0160000488587df3 */ /* 0x000fe20008000858 */
[----:B------:R-:W-:Y:S02]  /*16260*/  IMAD.SHL.U32 R83, R0, 0x80, RZ ;  /* 0x0000008000537824 */ /* 0x000fe400078e00ff */
[C---:B------:R-:W-:Y:S01]  /*16270*/  FMUL.FTZ R80, R2.reuse, R81 ;  /* 0x0000005102507220 */ /* 0x040fe20000410000 */
[----:B------:R-:W-:-:S02]  /*16280*/  FMUL.FTZ R81, R2, R86 ;  /* 0x0000005602517220 */ /* 0x000fc40000410000 */
        /* <DEDUP_REMOVED lines=15> */
[----:B------:R-:W4:Y:S01]  /*16380*/  LDC R138, c[0x0][0x9e4] ;  /* 0x00027900ff8a7b82 */ /* 0x000f220000000800 */
[----:B--2---:R-:W-:Y:S02]  /*16390*/  IMAD.IADD R137, R155, 0x1, R151 ;  /* 0x000000019b897824 */ /* 0x004fe400078e0297 */
[----:B------:R-:W-:Y:S02]  /*163a0*/  FMUL.FTZ R136, R2, R77 ;  /* 0x0000004d02887220 */ /* 0x000fe40000410000 */
[----:B-1----:R-:W-:-:S04]  /*163b0*/  @P1 IMAD.HI.U32 R47, R137, R47, RZ ;  /* 0x0000002f892f1227 */ /* 0x002fc800078e00ff */
[----:B------:R-:W-:Y:S01]  /*163c0*/  FMUL.FTZ R77, R2, R82 ;  /* 0x00000052024d7220 */ /* 0x000fe20000410000 */
[----:B------:R-:W1:Y:S01]  /*163d0*/  MUFU.TANH R49, R49 ;  /* 0x0000003100317308 */ /* 0x000e620000002400 */
[----:B-----5:R-:W-:-:S05]  /*163e0*/  @P1 SHF.R.U32.HI R137, RZ, R46, R47 ;  /* 0x0000002eff891219 */ /* 0x020fca000001162f */
[----:B------:R-:W2:Y:S01]  /*163f0*/  SHFL.IDX PT, R140, R137, RZ, 0x1c1f ;  /* 0x001c1fff898c7589 */ /* 0x000ea200000e0000 */
[----:B------:R-:W-:Y:S01]  /*16400*/  IADD3 R47, -R83, 0x1, RZ ;  /* 0x00000001532f7810 */ /* 0x000fe20007ffe1ff */
[----:B------:R-:W-:Y:S01]  /*16410*/  FMUL.FTZ R82, R2, R87 ;  /* 0x0000005702527220 */ /* 0x000fe20000410000 */
[----:B------:R-:W0:Y:S01]  /*16420*/  MUFU.TANH R50, R50 ;  /* 0x0000003200327308 */ /* 0x000e220000002400 */
[----:B------:R-:W-:Y:S01]  /*16430*/  @!P0 VIADD R46, R154, 0x19c40 ;  /* 0x00019c409a2e8836 */ /* 0x000fe20000000000 */
[----:B----4-:R-:W-:-:S06]  /*16440*/  ISETP.GE.AND P4, PT, R138, 0x1, PT ;  /* 0x000000018a00780c */ /* 0x010fcc0003f86270 */
[----:B------:R-:W4:Y:S01]  /*16450*/  MUFU.TANH R51, R51 ;  /* 0x0000003300337308 */ /* 0x000f220000002400 */
[----:B------:R-:W-:-:S04]  /*16460*/  @!P0 PRMT R46, RZ, 0x654, R46 ;  /* 0x00000654ff2e8816 */ /* 0x000fc8000000002e */
[----:B------:R0:W-:Y:S03]  /*16470*/  @!P0 SYNCS.ARRIVE.TRANS64.RED.A1T0 RZ, [R46+URZ], RZ ;  /* 0x000000ff2eff89a7 */ /* 0x0001e6000810043f */
        /* <DEDUP_REMOVED lines=19> */
[----:B---3--:R-:W-:-:S07]  /*165b0*/  IMAD R47, R142, -0x2, R47 ;  /* 0xfffffffe8e2f7824 */ /* 0x008fce00078e022f */
[----:B------:R-:W3:Y:S01]  /*165c0*/  MUFU.TANH R70, R70 ;  /* 0x0000004600467308 */ /* 0x000ee20000002400 */
        /* <DEDUP_REMOVED lines=14> */
[----:B------:R-:W-:-:S02]  /*166b0*/  VIADD R139, R47, UR47 ;  /* 0x0000002f2f8b7c36 */ /* 0x000fc40008000000 */
[----:B------:R-:W-:Y:S02]  /*166c0*/  VIADD R138, R47, UR36 ;  /* 0x000000242f8a7c36 */ /* 0x000fe40008000000 */
[--C-:B--2---:R-:W-:Y:S02]  /*166d0*/  IMAD.IADD R87, R139, 0x1, R140.reuse ;  /* 0x000000018b577824 */ /* 0x104fe400078e028c */
[----:B------:R-:W-:Y:S01]  /*166e0*/  IMAD.IADD R86, R138, 0x1, R140 ;  /* 0x000000018a567824 */ /* 0x000fe200078e028c */
[----:B-1-34-:R-:W-:Y:S06]  /*166f0*/  @!P4 BRA `(.L_x_1300) ;  /* 0x000000000058c947 */ /* 0x01afec0003800000 */
[----:B------:R-:W-:Y:S01]  /*16700*/  IADD3 R140, -R156, R157, R140 ;  /* 0x0000009d9c8c7210 */ /* 0x000fe20007ffe18c */
[----:B------:R-:W-:Y:S03]  /*16710*/  BSSY B1, `(.L_x_1301) ;  /* 0x0000010000017945 */ /* 0x000fe60003800000 */
[----:B------:R-:W-:-:S13]  /*16720*/  ISETP.GT.AND P1, PT, R140, -0x1, PT ;  /* 0xffffffff8c00780c */ /* 0x000fda0003f24270 */
[----:B------:R-:W-:Y:S05]  /*16730*/  @P1 BRA `(.L_x_1302) ;  /* 0x0000000000201947 */ /* 0x000fea0003800000 */
[----:B------:R-:W-:Y:S01]  /*16740*/  IMAD.U32 R141, RZ, RZ, UR41 ;  /* 0x00000029ff8d7e24 */ /* 0x000fe2000f8e00ff */
[----:B------:R-:W-:-:S04]  /*16750*/  LOP3.LUT R140, RZ, R140, RZ, 0x33, !PT ;  /* 0x0000008cff8c7212 */ /* 0x000fc800078e33ff */
[----:B------:R-:W-:-:S13]  /*16760*/  ISETP.NE.AND P1, PT, R141, 0x1, PT ;  /* 0x000000018d00780c */ /* 0x000fda0003f25270 */
[----:B0-----:R-:W0:Y:S02]  /*16770*/  @P1 LDC.64 R46, c[0x0][0x9e8] ;  /* 0x00027a00ff2e1b82 */ /* 0x001e240000000a00 */
[----:B0-----:R-:W-:-:S05]  /*16780*/  @P1 IMAD.HI.U32 R46, R140, R46, RZ ;  /* 0x0000002e8c2e1227 */ /* 0x001fca00078e00ff */
[----:B------:R-:W-:-:S04]  /*16790*/  @P1 SHF.R.U32.HI R140, RZ, R47, R46 ;  /* 0x0000002fff8c1219 */ /* 0x000fc8000001162e */
[----:B------:R-:W-:Y:S01]  /*167a0*/  LOP3.LUT R140, RZ, R140, RZ, 0x33, !PT ;  /* 0x0000008cff8c7212 */ /* 0x000fe200078e33ff */
[----:B------:R-:W-:Y:S06]  /*167b0*/  BRA `(.L_x_1303) ;  /* 0x0000000000147947 */ /* 0x000fec0003800000 */
.L_x_1302:
[----:B------:R-:W-:-:S05]  /*167c0*/  IMAD.U32 R141, RZ, RZ, UR41 ;  /* 0x00000029ff8d7e24 */ /* 0x000fca000f8e00ff */
[----:B------:R-:W-:-:S13]  /*167d0*/  ISETP.NE.AND P1, PT, R141, 0x1, PT ;  /* 0x000000018d00780c */ /* 0x000fda0003f25270 */
[----:B0-----:R-:W0:Y:S02]  /*167e0*/  @P1 LDC.64 R46, c[0x0][0x9e8] ;  /* 0x00027a00ff2e1b82 */ /* 0x001e240000000a00 */
[----:B0-----:R-:W-:-:S05]  /*167f0*/  @P1 IMAD.HI.U32 R46, R140, R46, RZ ;  /* 0x0000002e8c2e1227 */ /* 0x001fca00078e00ff */
[----:B------:R-:W-:-:S07]  /*16800*/  @P1 SHF.R.U32.HI R140, RZ, R47, R46 ;  /* 0x0000002fff8c1219 */ /* 0x000fce000001162e */
.L_x_1303:
[----:B------:R-:W-:Y:S05]  /*16810*/  BSYNC B1 ;  /* 0x0000000000017941 */ /* 0x000fea0003800000 */
.L_x_1301:
[----:B------:R-:W-:-:S04]  /*16820*/  IMAD R140, R140, R141, -R83 ;  /* 0x0000008d8c8c7224 */ /* 0x000fc800078e0a53 */
[----:B------:R-:W-:-:S05]  /*16830*/  IMAD R140, R142, -0x2, R140 ;  /* 0xfffffffe8e8c7824 */ /* 0x000fca00078e028c */
[----:B------:R-:W-:Y:S02]  /*16840*/  VIMNMX R86, R86, R140, !PT ;  /* 0x0000008c56567248 */ /* 0x000fe40007fe0100 */
[----:B------:R-:W-:-:S07]  /*16850*/  VIADDMNMX R87, R140, R141, R87, PT ;  /* 0x0000008d8c577246 */ /* 0x000fce0003800157 */
.L_x_1300:
        /* <DEDUP_REMOVED lines=113> */
.L_x_1306:
[----:B------:R-:W-:-:S05]  /*16f70*/  IMAD.U32 R13, RZ, RZ, UR41 ;  /* 0x00000029ff0d7e24 */ /* 0x000fca000f8e00ff */
[----:B------:R-:W-:-:S13]  /*16f80*/  ISETP.NE.AND P1, PT, R13, 0x1, PT ;  /* 0x000000010d00780c */ /* 0x000fda0003f25270 */
[----:B------:R-:W0:Y:S02]  /*16f90*/  @P1 LDC.64 R24, c[0x0][0x9e8] ;  /* 0x00027a00ff181b82 */ /* 0x000e240000000a00 */
[----:B0-----:R-:W-:-:S05]  /*16fa0*/  @P1 IMAD.HI.U32 R24, R137, R24, RZ ;  /* 0x0000001889181227 */ /* 0x001fca00078e00ff */
[----:B------:R-:W-:-:S07]  /*16fb0*/  @P1 SHF.R.U32.HI R137, RZ, R25, R24 ;  /* 0x00000019ff891219 */ /* 0x000fce0000011618 */
.L_x_1307:
[----:B------:R-:W-:Y:S05]  /*16fc0*/  BSYNC B1 ;  /* 0x0000000000017941 */ /* 0x000fea0003800000 */
.L_x_1305:
[----:B------:R-:W-:-:S04]  /*16fd0*/  IMAD R83, R137, R13, -R83 ;  /* 0x0000000d89537224 */ /* 0x000fc800078e0a53 */
[----:B------:R-:W-:-:S05]  /*16fe0*/  IMAD R83, R142, -0x2, R83 ;  /* 0xfffffffe8e537824 */ /* 0x000fca00078e0253 */
[----:B------:R-:W-:Y:S02]  /*16ff0*/  VIMNMX R138, R138, R83, !PT ;  /* 0x000000538a8a7248 */ /* 0x000fe40007fe0100 */
[----:B------:R-:W-:-:S07]  /*17000*/  VIADDMNMX R139, R83, R13, R139, PT ;  /* 0x0000000d538b7246 */ /* 0x000fce000380018b */
.L_x_1304:
[----:B------:R-:W-:Y:S01]  /*17010*/  FMNMX.FTZ R13, R46, R20, !PT ;  /* 0x000000142e0d7209 */ /* 0x000fe20007810000 */
[----:B------:R-:W-:Y:S01]  /*17020*/  IMAD.U32 R87, RZ, RZ, UR38 ;  /* 0x00000026ff577e24 */ /* 0x000fe2000f8e00ff */
        /* <DEDUP_REMOVED lines=41> */
[C---:B------:R-:W-:Y:S02]  /*172c0*/  ISETP.GT.AND P2, PT, R138.reuse, 0x20, P3 ;  /* 0x000000208a00780c */ /* 0x040fe40001f44270 */
[----:B------:R-:W-:Y:S02]  /*172d0*/  ISETP.GT.AND P1, PT, R138, 0x21, P3 ;  /* 0x000000218a00780c */ /* 0x000fe40001f24270 */
[----:B------:R-:W-:Y:S02]  /*172e0*/  FMNMX.FTZ R13, R63, R13, !PT ;  /* 0x0000000d3f0d7209 */ /* 0x000fe40007810000 */
[C---:B------:R-:W-:Y:S02]  /*172f0*/  ISETP.LT.OR P2, PT, R139.reuse, 0x21, P2 ;  /* 0x000000218b00780c */ /* 0x040fe40001741670 */
[----:B------:R-:W-:Y:S02]  /*17300*/  ISETP.LT.OR P1, PT, R139, 0x22, P1 ;  /* 0x000000228b00780c */ /* 0x000fe40000f21670 */
[----:B------:R-:W-:-:S02]  /*17310*/  FMNMX.FTZ R13, R66, R13, !PT ;  /* 0x0000000d420d7209 */ /* 0x000fc40007810000 */
[----:B------:R-:W-:Y:S02]  /*17320*/  FSEL R38, R38, -INF , !P2 ;  /* 0xff80000026267808 */ /* 0x000fe40005000000 */
[----:B------:R-:W-:Y:S02]  /*17330*/  FSEL R39, R39, -INF , !P1 ;  /* 0xff80000027277808 */ /* 0x000fe40004800000 */
[C---:B------:R-:W-:Y:S02]  /*17340*/  ISETP.GT.AND P2, PT, R138.reuse, 0x28, P3 ;  /* 0x000000288a00780c */ /* 0x040fe40001f44270 */
[----:B------:R-:W-:Y:S02]  /*17350*/  ISETP.GT.AND P1, PT, R138, 0x29, P3 ;  /* 0x000000298a00780c */ /* 0x000fe40001f24270 */
[----:B------:R-:W-:Y:S02]  /*17360*/  FMNMX.FTZ R13, R67, R13, !PT ;  /* 0x0000000d430d7209 */ /* 0x000fe40007810000 */
[----:B------:R-:W-:-:S02]  /*17370*/  ISETP.LT.OR P2, PT, R139, 0x29, P2 ;  /* 0x000000298b00780c */ /* 0x000fc40001741670 */
[----:B------:R-:W-:Y:S02]  /*17380*/  ISETP.LT.OR P1, PT, R139, 0x2a, P1 ;  /* 0x0000002a8b00780c */ /* 0x000fe40000f21670 */
[----:B------:R-:W-:Y:S02]  /*17390*/  FMNMX.FTZ R13, R72, R13, !PT ;  /* 0x0000000d480d7209 */ /* 0x000fe40007810000 */
[----:B------:R-:W-:Y:S02]  /*173a0*/  FSEL R42, R42, -INF , !P2 ;  /* 0xff8000002a2a7808 */ /* 0x000fe40005000000 */
[----:B------:R-:W-:Y:S02]  /*173b0*/  FSEL R43, R43, -INF , !P1 ;  /* 0xff8000002b2b7808 */ /* 0x000fe40004800000 */
[----:B------:R-:W-:Y:S02]  /*173c0*/  FMNMX.FTZ R13, R73, R13, !PT ;  /* 0x0000000d490d7209 */ /* 0x000fe40007810000 */
[----:B------:R-:W-:-:S02]  /*173d0*/  ISETP.GT.AND P2, PT, R138, 0x30, P3 ;  /* 0x000000308a00780c */ /* 0x000fc40001f44270 */
[----:B------:R-:W-:Y:S02]  /*173e0*/  ISETP.GT.AND P1, PT, R138, 0x31, P3 ;  /* 0x000000318a00780c */ /* 0x000fe40001f24270 */
[----:B------:R-:W-:Y:S02]  /*173f0*/  FMNMX.FTZ R13, R75, R13, !PT ;  /* 0x0000000d4b0d7209 */ /* 0x000fe40007810000 */
[C---:B------:R-:W-:Y:S02]  /*17400*/  ISETP.LT.OR P2, PT, R139.reuse, 0x31, P2 ;  /* 0x000000318b00780c */ /* 0x040fe40001741670 */
[----:B------:R-:W-:Y:S02]  /*17410*/  ISETP.LT.OR P1, PT, R139, 0x32, P1 ;  /* 0x000000328b00780c */ /* 0x000fe40000f21670 */
[----:B------:R-:W-:Y:S02]  /*17420*/  FMNMX.FTZ R13, R136, R13, !PT ;  /* 0x0000000d880d7209 */ /* 0x000fe40007810000 */
[----:B------:R-:W-:-:S02]  /*17430*/  FSEL R48, R48, -INF , !P2 ;  /* 0xff80000030307808 */ /* 0x000fc40005000000 */
[----:B------:R-:W-:Y:S02]  /*17440*/  FSEL R49, R49, -INF , !P1 ;  /* 0xff80000031317808 */ /* 0x000fe40004800000 */
[C---:B------:R-:W-:Y:S02]  /*17450*/  ISETP.GT.AND P2, PT, R138.reuse, 0x38, P3 ;  /* 0x000000388a00780c */ /* 0x040fe40001f44270 */
[----:B------:R-:W-:Y:S02]  /*17460*/  ISETP.GT.AND P1, PT, R138, 0x39, P3 ;  /* 0x000000398a00780c */ /* 0x000fe40001f24270 */
[----:B------:R-:W-:Y:S02]  /*17470*/  FMNMX.FTZ R13, R79, R13, !PT ;  /* 0x0000000d4f0d7209 */ /* 0x000fe40007810000 */
[C---:B------:R-:W-:Y:S02]  /*17480*/  ISETP.LT.OR P2, PT, R139.reuse, 0x39, P2 ;  /* 0x000000398b00780c */ /* 0x040fe40001741670 */
[----:B------:R-:W-:-:S02]  /*17490*/  ISETP.LT.OR P1, PT, R139, 0x3a, P1 ;  /* 0x0000003a8b00780c */ /* 0x000fc40000f21670 */
[----:B------:R-:W-:Y:S02]  /*174a0*/  FMNMX.FTZ R13, R80, R13, !PT ;  /* 0x0000000d500d7209 */ /* 0x000fe40007810000 */
[----:B------:R-:W-:Y:S02]  /*174b0*/  FSEL R52, R52, -INF , !P2 ;  /* 0xff80000034347808 */ /* 0x000fe40005000000 */
[----:B------:R-:W-:Y:S02]  /*174c0*/  FSEL R53, R53, -INF , !P1 ;  /* 0xff80000035357808 */ /* 0x000fe40004800000 */
[C---:B------:R-:W-:Y:S02]  /*174d0*/  ISETP.GT.AND P2, PT, R138.reuse, 0x40, P3 ;  /* 0x000000408a00780c */ /* 0x040fe40001f44270 */
[----:B------:R-:W-:Y:S02]  /*174e0*/  ISETP.GT.AND P1, PT, R138, 0x41, P3 ;  /* 0x000000418a00780c */ /* 0x000fe40001f24270 */
[----:B------:R-:W-:-:S02]  /*174f0*/  FMNMX.FTZ R13, R84, R13, !PT ;  /* 0x0000000d540d7209 */ /* 0x000fc40007810000 */
[C---:B------:R-:W-:Y:S02]  /*17500*/  ISETP.LT.OR P2, PT, R139.reuse, 0x41, P2 ;  /* 0x000000418b00780c */ /* 0x040fe40001741670 */
[----:B------:R-:W-:Y:S02]  /*17510*/  ISETP.LT.OR P1, PT, R139, 0x42, P1 ;  /* 0x000000428b00780c */ /* 0x000fe40000f21670 */
[----:B------:R-:W-:Y:S02]  /*17520*/  FMNMX.FTZ R13, R85, R13, !PT ;  /* 0x0000000d550d7209 */ /* 0x000fe40007810000 */
[----:B------:R-:W-:Y:S02]  /*17530*/  FSEL R56, R56, -INF , !P2 ;  /* 0xff80000038387808 */ /* 0x000fe40005000000 */
[----:B------:R-:W-:Y:S01]  /*17540*/  FSEL R57, R57, -INF , !P1 ;  /* 0xff80000039397808 */ /* 0x000fe20004800000 */
[----:B------:R-:W0:Y:S01]  /*17550*/  SHFL.BFLY PT, R25, R13, 0x2, 0x1f ;  /* 0x0c401f000d197f89 */ /* 0x000e2200000e0000 */
[----:B------:R-:W-:-:S02]  /*17560*/  ISETP.GT.AND P2, PT, R138, 0x48, P3 ;  /* 0x000000488a00780c */ /* 0x000fc40001f44270 */
[----:B------:R-:W-:Y:S02]  /*17570*/  ISETP.GT.AND P1, PT, R138, 0x49, P3 ;  /* 0x000000498a00780c */ /* 0x000fe40001f24270 */
[C---:B------:R-:W-:Y:S02]  /*17580*/  ISETP.LT.OR P2, PT, R139.reuse, 0x49, P2 ;  /* 0x000000498b00780c */ /* 0x040fe40001741670 */
[----:B------:R-:W-:Y:S02]  /*17590*/  ISETP.LT.OR P1, PT, R139, 0x4a, P1 ;  /* 0x0000004a8b00780c */ /* 0x000fe40000f21670 */
[----:B------:R-:W-:Y:S02]  /*175a0*/  FSEL R60, R60, -INF , !P2 ;  /* 0xff8000003c3c7808 */ /* 0x000fe40005000000 */
[----:B------:R-:W-:Y:S02]  /*175b0*/  FSEL R61, R61, -INF , !P1 ;  /* 0xff8000003d3d7808 */ /* 0x000fe40004800000 */
[----:B------:R-:W-:-:S02]  /*175c0*/  ISETP.GT.AND P2, PT, R138, 0x50, P3 ;  /* 0x000000508a00780c */ /* 0x000fc40001f44270 */
[----:B------:R-:W-:Y:S02]  /*175d0*/  ISETP.GT.AND P1, PT, R138, 0x51, P3 ;  /* 0x000000518a00780c */ /* 0x000fe40001f24270 */
[----:B------:R-:W-:Y:S02]  /*175e0*/  LOP3.LUT R22, R22, 0xbfffffff, RZ, 0xc0, !PT ;  /* 0xbfffffff16167812 */ /* 0x000fe400078ec0ff */
[C---:B------:R-:W-:Y:S02]  /*175f0*/  ISETP.LT.OR P2, PT, R139.reuse, 0x51, P2 ;  /* 0x000000518b00780c */ /* 0x040fe40001741670 */
[----:B------:R-:W-:Y:S02]  /*17600*/  ISETP.LT.OR P1, PT, R139, 0x52, P1 ;  /* 0x000000528b00780c */ /* 0x000fe40000f21670 */
[----:B------:R-:W-:Y:S02]  /*17610*/  @P0 LOP3.LUT R22, R22, 0x40000000, RZ, 0xfc, !PT ;  /* 0x4000000016160812 */ /* 0x000fe400078efcff */
[----:B------:R-:W-:-:S02]  /*17620*/  ISETP.GT.AND P0, PT, R138, RZ, P3 ;  /* 0x000000ff8a00720c */ /* 0x000fc40001f04270 */
[----:B------:R-:W-:Y:S02]  /*17630*/  FSEL R64, R64, -INF , !P2 ;  /* 0xff80000040407808 */ /* 0x000fe40005000000 */
[----:B------:R-:W-:Y:S01]  /*17640*/  FSEL R24, R65, -INF , !P1 ;  /* 0xff80000041187808 */ /* 0x000fe20004800000 */
[----:B------:R-:W-:Y:S01]  /*17650*/  IMAD.U32 R65, RZ, RZ, UR40 ;  /* 0x00000028ff417e24 */ /* 0x000fe2000f8e00ff */
[C---:B------:R-:W-:Y:S02]  /*17660*/  ISETP.GT.AND P2, PT, R138.reuse, 0x58, P3 ;  /* 0x000000588a00780c */ /* 0x040fe40001f44270 */
[----:B------:R-:W-:Y:S02]  /*17670*/  ISETP.GT.AND P1, PT, R138, 0x59, P3 ;  /* 0x000000598a00780c */ /* 0x000fe40001f24270 */
[C---:B------:R-:W-:Y:S02]  /*17680*/  ISETP.LT.OR P2, PT, R139.reuse, 0x59, P2 ;  /* 0x000000598b00780c */ /* 0x040fe40001741670 */
[----:B------:R-:W-:-:S02]  /*17690*/  ISETP.LT.OR P1, PT, R139, 0x5a, P1 ;  /* 0x0000005a8b00780c */ /* 0x000fc40000f21670 */
[----:B------:R-:W-:Y:S02]  /*176a0*/  LOP3.LUT R22, R22, 0xfffffff7, RZ, 0xc0, !PT ;  /* 0xfffffff716167812 */ /* 0x000fe400078ec0ff */
[----:B0-----:R-:W-:Y:S02]  /*176b0*/  FMNMX.FTZ R13, R13, R25, !PT ;  /* 0x000000190d0d7209 */ /* 0x001fe40007810000 */
[----:B------:R-:W-:Y:S02]  /*176c0*/  FSEL R68, R68, -INF , !P2 ;  /* 0xff80000044447808 */ /* 0x000fe40005000000 */
[----:B------:R-:W-:Y:S01]  /*176d0*/  FSEL R69, R69, -INF , !P1 ;  /* 0xff80000045457808 */ /* 0x000fe20004800000 */
[----:B------:R-:W0:Y:S01]  /*176e0*/  SHFL.BFLY PT, R25, R13, 0x1, 0x1f ;  /* 0x0c201f000d197f89 */ /* 0x000e2200000e0000 */
[C---:B------:R-:W-:Y:S02]  /*176f0*/  ISETP.GT.AND P2, PT, R138.reuse, 0x60, P3 ;  /* 0x000000608a00780c */ /* 0x040fe40001f44270 */
[----:B------:R-:W-:-:S02]  /*17700*/  ISETP.GT.AND P1, PT, R138, 0x61, P3 ;  /* 0x000000618a00780c */ /* 0x000fc40001f24270 */
[----:B------:R-:W-:Y:S02]  /*17710*/  @P0 LOP3.LUT R22, R22, 0x8, RZ, 0xfc, !PT ;  /* 0x0000000816160812 */ /* 0x000fe400078efcff */
[----:B------:R-:W-:Y:S02]  /*17720*/  ISETP.GT.AND P0, PT, R138, 0x79, P3 ;  /* 0x000000798a00780c */ /* 0x000fe40001f04270 */
[C---:B------:R-:W-:Y:S02]  /*17730*/  ISETP.LT.OR P2, PT, R139.reuse, 0x61, P2 ;  /* 0x000000618b00780c */ /* 0x040fe40001741670 */
[----:B------:R-:W-:Y:S02]  /*17740*/  ISETP.LT.OR P1, PT, R139, 0x62, P1 ;  /* 0x000000628b00780c */ /* 0x000fe40000f21670 */
[----:B------:R-:W-:Y:S02]  /*17750*/  FSEL R70, R70, -INF , !P2 ;  /* 0xff80000046467808 */ /* 0x000fe40005000000 */
[----:B------:R-:W-:-:S02]  /*17760*/  FSEL R71, R71, -INF , !P1 ;  /* 0xff80000047477808 */ /* 0x000fc40004800000 */
[C---:B------:R-:W-:Y:S02]  /*17770*/  ISETP.GT.AND P4, PT, R138.reuse, 0x68, P3 ;  /* 0x000000688a00780c */ /* 0x040fe40001f84270 */
[C---:B------:R-:W-:Y:S02]  /*17780*/  ISETP.GT.AND P5, PT, R138.reuse, 0x69, P3 ;  /* 0x000000698a00780c */ /* 0x040fe40001fa4270 */
[C---:B------:R-:W-:Y:S02]  /*17790*/  ISETP.GT.AND P6, PT, R138.reuse, 0x70, P3 ;  /* 0x000000708a00780c */ /* 0x040fe40001fc4270 */
[C---:B------:R-:W-:Y:S02]  /*177a0*/  ISETP.GT.AND P2, PT, R138.reuse, 0x71, P3 ;  /* 0x000000718a00780c */ /* 0x040fe40001f44270 */
[----:B------:R-:W-:Y:S02]  /*177b0*/  ISETP.GT.AND P1, PT, R138, 0x78, P3 ;  /* 0x000000788a00780c */ /* 0x000fe40001f24270 */
[----:B------:R-:W-:-:S02]  /*177c0*/  LOP3.LUT P3, RZ, R22, 0x8, RZ, 0xc0, !PT ;  /* 0x0000000816ff7812 */ /* 0x000fc4000786c0ff */
[----:B------:R-:W-:Y:S02]  /*177d0*/  LOP3.LUT R22, R22, 0xfffffffd, RZ, 0xc0, !PT ;  /* 0xfffffffd16167812 */ /* 0x000fe400078ec0ff */
[----:B0-----:R-:W-:Y:S02]  /*177e0*/  FMNMX.FTZ R13, R13, R25, !PT ;  /* 0x000000190d0d7209 */ /* 0x001fe40007810000 */
[----:B------:R-:W-:Y:S02]  /*177f0*/  @P0 LOP3.LUT R22, R22, 0x2, RZ, 0xfc, !PT ;  /* 0x0000000216160812 */ /* 0x000fe400078efcff */
[----:B------:R-:W-:Y:S01]  /*17800*/  ISETP.LT.OR P0, PT, R139, 0x69, P4 ;  /* 0x000000698b00780c */ /* 0x000fe20002701670 */
[----:B------:R-:W-:-:S01]  /*17810*/  FFMA.FTZ R86, R13, R65, -8 ;  /* 0xc10000000d567423 */ /* 0x000fc20000010041 */
[C---:B------:R-:W-:Y:S02]  /*17820*/  LOP3.LUT P4, RZ, R22.reuse, 0x2, RZ, 0xc0, !PT ;  /* 0x0000000216ff7812 */ /* 0x040fe4000788c0ff */
[----:B------:R-:W-:-:S02]  /*17830*/  LOP3.LUT R22, R22, 0xffffffef, RZ, 0xc0, !PT ;  /* 0xffffffef16167812 */ /* 0x000fc400078ec0ff */
[C---:B------:R-:W-:Y:S02]  /*17840*/  ISETP.LT.OR P3, PT, R139.reuse, 0x1, P3 ;  /* 0x000000018b00780c */ /* 0x040fe40001f61670 */
[C---:B------:R-:W-:Y:S02]  /*17850*/  ISETP.LT.OR P6, PT, R139.reuse, 0x71, P6 ;  /* 0x000000718b00780c */ /* 0x040fe400037c1670 */
[----:B------:R-:W-:Y:S02]  /*17860*/  ISETP.LT.OR P2, PT, R139, 0x72, P2 ;  /* 0x000000728b00780c */ /* 0x000fe40001741670 */
[----:B------:R-:W-:Y:S02]  /*17870*/  FSEL R77, R77, -INF , !P6 ;  /* 0xff8000004d4d7808 */ /* 0x000fe40007000000 */
[----:B------:R-:W-:Y:S02]  /*17880*/  @P0 LOP3.LUT R22, R22, 0x10, RZ, 0xfc, !PT ;  /* 0x0000001016160812 */ /* 0x000fe400078efcff */
[----:B------:R-:W-:-:S02]  /*17890*/  ISETP.LT.OR P0, PT, R139, 0x6a, P5 ;  /* 0x0000006a8b00780c */ /* 0x000fc40002f01670 */
[C---:B------:R-:W-:Y:S02]  /*178a0*/  FSETP.NEU.FTZ.AND P5, PT, R13.reuse, -INF , PT ;  /* 0xff8000000d00780b */ /* 0x040fe40003fbd000 */
[----:B------:R-:W-:Y:S02]  /*178b0*/  FSEL R76, R76, -INF , !P0 ;  /* 0xff8000004c4c7808 */ /* 0x000fe40004000000 */
[----:B------:R-:W-:Y:S02]  /*178c0*/  FSEL R25, R13, RZ, P5 ;  /* 0x000000ff0d197208 */ /* 0x000fe40002800000 */
[----:B------:R-:W-:Y:S02]  /*178d0*/  FSEL R86, R86, RZ, P5 ;  /* 0x000000ff56567208 */ /* 0x000fe40002800000 */
[----:B------:R-:W-:Y:S01]  /*178e0*/  LOP3.LUT P5, RZ, R22, 0x10, RZ, 0xc0, !PT ;  /* 0x0000001016ff7812 */ /* 0x000fe200078ac0ff */
[----:B------:R-:W-:-:S01]  /*178f0*/  FADD.FTZ R20, -R25, R20 ;  /* 0x0000001419147221 */ /* 0x000fc20000010100 */
[----:B------:R-:W-:Y:S01]  /*17900*/  FSEL R25, R12, -INF , !P3 ;  /* 0xff8000000c197808 */ /* 0x000fe20005800000 */
        /* <DEDUP_REMOVED lines=49> */
[-C--:B------:R-:W-:Y:S01]  /*17c20*/  FFMA.FTZ R85, R85, R65.reuse, -R86 ;  /* 0x0000004155557223 */ /* 0x080fe20000010856 */
[----:B------:R-:W-:Y:S01]  /*17c30*/  FMUL.FTZ R20, R20, R65 ;  /* 0x0000004114147220 */ /* 0x000fe20000410000 */
[----:B------:R-:W-:Y:S01]  /*17c40*/  FMNMX.FTZ R12, R48, R12, !PT ;  /* 0x0000000c300c7209 */ /* 0x000fe20007810000 */
[----:B------:R-:W-:Y:S01]  /*17c50*/  MUFU.EX2 R46, R46 ;  /* 0x0000002e002e7308 */ /* 0x000fe20000000800 */
[----:B------:R-:W-:-:S02]  /*17c60*/  ISETP.NE.AND P5, PT, R87, 0x3, PT ;  /* 0x000000035700780c */ /* 0x000fc40003fa5270 */
[----:B------:R-:W-:Y:S02]  /*17c70*/  FMNMX.FTZ R12, R49, R12, !PT ;  /* 0x0000000c310c7209 */ /* 0x000fe40007810000 */
[----:B------:R-:W-:Y:S02]  /*17c80*/  LOP3.LUT P0, RZ, R22, 0x40000000, RZ, 0xc0, !PT ;  /* 0x4000000016ff7812 */ /* 0x000fe4000780c0ff */
        /* <DEDUP_REMOVED lines=28> */
[----:B------:R-:W-:-:S05]  /*17e50*/  FMNMX.FTZ R12, R82, R12, !PT ;  /* 0x0000000c520c7209 */ /* 0x000fca0007810000 */
[----:B------:R-:W0:Y:S01]  /*17e60*/  SHFL.BFLY PT, R83, R12, 0x2, 0x1f ;  /* 0x0c401f000c537f89 */ /* 0x000e2200000e0000 */
        /* <DEDUP_REMOVED lines=161> */
.L_x_1308:
        /* <DEDUP_REMOVED lines=101> */
[----:B-1----:R-:W-:Y:S05]  /*18ed0*/  @P1 BRA `(.L_x_1309) ;  /* 0xffffffc8002c1947 */ /* 0x002fea000383ffff */
.L_x_1289:
[----:B------:R-:W-:Y:S05]  /*18ee0*/  BSYNC B0 ;  /* 0x0000000000007941 */ /* 0x000fea0003800000 */
.L_x_1288:
[----:B------:R-:W-:Y:S01]  /*18ef0*/  IMAD.U32 R21, RZ, RZ, UR38 ;  /* 0x00000026ff157e24 */ /* 0x000fe2000f8e00ff */
[----:B------:R-:W-:Y:S06]  /*18f00*/  BAR.ARV 0x8, 0x200 ;  /* 0x0208000000007b1d */ /* 0x000fec0000002000 */
[----:B------:R-:W-:-:S13]  /*18f10*/  ISETP.NE.AND P1, PT, R21, 0x3, PT ;  /* 0x000000031500780c */ /* 0x000fda0003f25270 */
[----:B------:R-:W-:Y:S05]  /*18f20*/  @!P1 BRA `(.L_x_1310) ;  /* 0x0000000000049947 */ /* 0x000fea0003800000 */
[----:B------:R-:W-:Y:S01]  /*18f30*/  BPT.TRAP 0x1 ;  /* 0x000000040000795c */ /* 0x000fe20000300000 */
.L_x_1310:
[----:B------:R-:W-:Y:S01]  /*18f40*/  IMAD R5, R17, 0x8, R16 ;  /* 0x0000000811057824 */ /* 0x000fe200078e0210 */
[----:B------:R-:W-:-:S04]  /*18f50*/  SHF.L.U32 R0, R19, 0x1f, RZ ;  /* 0x0000001f13007819 */ /* 0x000fc800000006ff */
[----:B------:R1:W2:Y:S01]  /*18f60*/  SYNCS.PHASECHK.TRANS64.TRYWAIT P0, [R5+URZ+0x19c50], R0 ;  /* 0x019c5000050075a7 */ /* 0x0002a2000800017f */
[----:B------:R-:W-:Y:S05]  /*18f70*/  @!P1 BRA `(.L_x_1311) ;  /* 0x0000000000049947 */ /* 0x000fea0003800000 */
[----:B------:R-:W-:Y:S01]  /*18f80*/  BPT.TRAP 0x1 ;  /* 0x000000040000795c */ /* 0x000fe20000300000 */
.L_x_1311:
[----:B------:R-:W-:Y:S04]  /*18f90*/  BSSY B0, `(.L_x_1312) ;  /* 0x0000004000007945 */ /* 0x000fe80003800000 */
[----:B--2---:R-:W-:Y:S05]  /*18fa0*/  @P0 BRA `(.L_x_1313) ;  /* 0x0000000000080947 */ /* 0x004fea0003800000 */
[----:B------:R-:W2:Y:S02]  /*18fb0*/  SYNCS.PHASECHK.TRANS64.TRYWAIT P0, [R5+URZ+0x19c50], R0 ;  /* 0x019c5000050075a7 */ /* 0x000ea4000800017f */
[----:B--2---:R-:W-:Y:S05]  /*18fc0*/  @!P0 BRA `(.L_x_1314) ;  /* 0x000000a400588947 */ /* 0x004fea0003800000 */
.L_x_1313:
[----:B------:R-:W-:Y:S05]  /*18fd0*/  BSYNC B0 ;  /* 0x0000000000007941 */ /* 0x000fea0003800000 */
.L_x_1312:
[----:B------:R-:W3:Y:S01]  /*18fe0*/  LDL.LU R14, [R1+0x4c] ;  /* 0x00004c00010e7983 */ /* 0x000ee20000300800 */
[----:B------:R-:W-:-:S03]  /*18ff0*/  ULDC.64 UR4, c[0x0][0x9a0] ;  /* 0x0002680000047ab9 */ /* 0x000fc60000000a00 */
[----:B------:R-:W4:Y:S01]  /*19000*/  LDL.LU R2, [R1+0x48] ;  /* 0x0000480001027983 */ /* 0x000f220000300800 */
[----:B------:R-:W-:Y:S01]  /*19010*/  VIADD R16, R16, 0x3000 ;  /* 0x0000300010107836 */ /* 0x000fe20000000000 */
[----:B------:R-:W-:Y:S01]  /*19020*/  ISETP.NE.U32.AND P0, PT, RZ, UR4, PT ;  /* 0x00000004ff007c0c */ /* 0x000fe2000bf05070 */
[----:B------:R-:W-:Y:S01]  /*19030*/  IMAD.MOV.U32 R7, RZ, RZ, 0x40000040 ;  /* 0x40000040ff077424 */ /* 0x000fe200078e00ff */
[----:B------:R-:W-:Y:S02]  /*19040*/  WARPGROUP.ARRIVE ;  /* 0x00000000000079c5 */ /* 0x000fe40000000000 */
[----:B------:R-:W-:Y:S02]  /*19050*/  SHF.R.U32.HI R16, RZ, 0x4, R16 ;  /* 0x00000004ff107819 */ /* 0x000fe40000011610 */
[----:B------:R-:W-:Y:S02]  /*19060*/  R2UR UR7, R7 ;  /* 0x00000000070772ca */ /* 0x000fe400000e0000 */
[----:B------:R-:W-:-:S02]  /*19070*/  LOP3.LUT R16, R16, 0x3fff, RZ, 0xc0, !PT ;  /* 0x00003fff10107812 */ /* 0x000fc400078ec0ff */
[----:B------:R-:W-:Y:S02]  /*19080*/  ISETP.NE.AND.EX P0, PT, RZ, UR5, PT, P0 ;  /* 0x00000005ff007c0c */ /* 0x000fe4000bf05300 */
[----:B------:R-:W-:-:S05]  /*19090*/  LOP3.LUT R16, R16, 0x10000, RZ, 0xfc, !PT ;  /* 0x0001000010107812 */ /* 0x000fca00078efcff */
[----:B------:R-:W-:-:S05]  /*190a0*/  IMAD R6, R17, 0x300, R16 ;  /* 0x0000030011067824 */ /* 0x000fca00078e0210 */
[----:B------:R-:W-:Y:S01]  /*190b0*/  R2UR UR6, R6 ;  /* 0x00000000060672ca */ /* 0x000fe200000e0000 */
[----:B------:R-:W1:Y:S08]  /*190c0*/  @P0 LDC.64 R10, c[0x0][0x9c8] ;  /* 0x00027200ff0a0b82 */ /* 0x000e700000000a00 */
[----:B------:R-:W5:Y:S04]  /*190d0*/  @P0 LDC.64 R8, c[0x0][0x9d0] ;  /* 0x00027400ff080b82 */ /* 0x000f680000000a00 */
[----:B------:R-:W-:Y:S03]  /*190e0*/  QGMMA.64x96x32.F32.E4M3.E4M3 R88, R148, gdesc[UR4], R88, gsb0 ;  /* 0x0160000494587df3 */ /* 0x000fe60008000858 */
[----:B------:R-:W-:-:S02]  /*190f0*/  WARPGROUP.DEPBAR.LE gsb0, 0x0 ;  /* 0x00008000000079c5 */ /* 0x000fc40000010000 */
[----:B------:R-:W-:Y:S01]  /*19100*/  WARPGROUP.ARRIVE ;  /* 0x00000000000079c5 */ /* 0x000fe20000000000 */
[----:B---3--:R-:W-:-:S05]  /*19110*/  @P0 SHF.R.S32.HI R15, RZ, 0x1f, R14 ;  /* 0x0000001fff0f0819 */ /* 0x008fca000001140e */
[----:B-12---:R-:W-:Y:S01]  /*19120*/  @P0 IMAD R0, R15, R10, RZ ;  /* 0x0000000a0f000224 */ /* 0x006fe200078e02ff */
[----:B----4-:R-:W-:-:S03]  /*19130*/  @P0 SHF.R.S32.HI R15, RZ, 0x1f, R2 ;  /* 0x0000001fff0f0819 */ /* 0x010fc60000011402 */
[C---:B------:R-:W-:Y:S02]  /*19140*/  @P0 IMAD R7, R14.reuse, R11, R0 ;  /* 0x0000000b0e070224 */ /* 0x040fe400078e0200 */
[----:B------:R-:W-:-:S04]  /*19150*/  @P0 IMAD.WIDE.U32 R10, R14, R10, RZ ;  /* 0x0000000a0e0a0225 */ /* 0x000fc800078e00ff */
[-C--:B-----5:R-:W-:Y:S02]  /*19160*/  @P0 IMAD R0, R15, R8.reuse, RZ ;  /* 0x000000080f000224 */ /* 0x0a0fe400078e02ff */
[----:B------:R-:W-:Y:S02]  /*19170*/  @P0 IMAD.IADD R11, R11, 0x1, R7 ;  /* 0x000000010b0b0824 */ /* 0x000fe400078e0207 */
[C---:B------:R-:W-:Y:S02]  /*19180*/  @P0 IMAD R7, R2.reuse, R9, R0 ;  /* 0x0000000902070224 */ /* 0x040fe400078e0200 */
[----:B------:R-:W-:-:S04]  /*19190*/  @P0 IMAD.WIDE.U32 R8, R2, R8, R10 ;  /* 0x0000000802080225 */ /* 0x000fc800078e000a */
[----:B------:R-:W-:Y:S01]  /*191a0*/  @P0 IMAD.IADD R7, R9, 0x1, R7 ;  /* 0x0000000109070824 */ /* 0x000fe200078e0207 */
[----:B------:R-:W-:Y:S01]  /*191b0*/  @P0 LEA R10, P1, R8, UR4, 0x2 ;  /* 0x00000004080a0c11 */ /* 0x000fe2000f8210ff */
[----:B------:R-:W-:-:S03]  /*191c0*/  IMAD.MOV.U32 R14, RZ, RZ, 0x3f800000 ;  /* 0x3f800000ff0e7424 */ /* 0x000fc600078e00ff */
[----:B------:R-:W-:-:S05]  /*191d0*/  @P0 LEA.HI.X R11, R8, UR5, R7, 0x2, P1 ;  /* 0x00000005080b0c11 */ /* 0x000fca00088f1407 */
[----:B------:R1:W2:Y:S01]  /*191e0*/  @P0 LDG.E R14, desc[UR42][R10.64] ;  /* 0x0000002a0a0e0981 */ /* 0x0002a2000c1e1900 */
[----:B------:R-:W-:Y:S02]  /*191f0*/  VIADD R8, R6, 0x2 ;  /* 0x0000000206087836 */ /* 0x000fe40000000000 */
[----:B------:R-:W-:Y:S01]  /*19200*/  IMAD.MOV.U32 R9, RZ, RZ, 0x40000040 ;  /* 0x40000040ff097424 */ /* 0x000fe200078e00ff */
[----:B------:R-:W3:Y:S01]  /*19210*/  SHFL.BFLY PT, R2, R3, 0x2, 0x1f ;  /* 0x0c401f0003027f89 */ /* 0x000ee200000e0000 */
[----:B------:R-:W-:Y:S01]  /*19220*/  IMAD.MOV.U32 R7, RZ, RZ, 0x40000040 ;  /* 0x40000040ff077424 */ /* 0x000fe200078e00ff */
[----:B------:R-:W-:Y:S01]  /*19230*/  R2UR UR6, R8 ;  /* 0x00000000080672ca */ /* 0x000fe200000e0000 */
[C---:B------:R-:W-:Y:S01]  /*19240*/  VIADD R8, R6.reuse, 0x4 ;  /* 0x0000000406087836 */ /* 0x040fe20000000000 */
[----:B------:R-:W-:Y:S01]  /*19250*/  R2UR UR7, R9 ;  /* 0x00000000090772ca */ /* 0x000fe200000e0000 */
[----:B------:R-:W-:Y:S02]  /*19260*/  IMAD.MOV.U32 R9, RZ, RZ, 0x40000040 ;  /* 0x40000040ff097424 */ /* 0x000fe400078e00ff */
[----:B------:R-:W-:-:S02]  /*19270*/  VIADD R6, R6, 0x6 ;  /* 0x0000000606067836 */ /* 0x000fc40000000000 */
[----:B------:R-:W-:-:S05]  /*19280*/  IMAD.U32 R20, RZ, RZ, UR38 ;  /* 0x00000026ff147e24 */ /* 0x000fca000f8e00ff */
[----:B------:R-:W-:-:S03]  /*19290*/  ISETP.NE.AND P3, PT, R20, 0x3, PT ;  /* 0x000000031400780c */ /* 0x000fc60003f65270 */
[----:B------:R-:W-:Y:S01]  /*192a0*/  QGMMA.64x96x32.F32.E4M3.E4M3 R88, R144, gdesc[UR4], R88, gsb0 ;  /* 0x0160000490587df3 */ /* 0x000fe20008000858 */
[----:B------:R-:W-:Y:S02]  /*192b0*/  R2UR UR6, R8 ;  /* 0x00000000080672ca */ /* 0x000fe400000e0000 */
[----:B------:R-:W-:Y:S02]  /*192c0*/  R2UR UR7, R9 ;  /* 0x00000000090772ca */ /* 0x000fe400000e0000 */
[----:B------:R-:W4:Y:S01]  /*192d0*/  SHFL.BFLY PT, R9, R4, 0x2, 0x1f ;  /* 0x0c401f0004097f89 */ /* 0x000f2200000e0000 */
[----:B---3--:R-:W-:-:S01]  /*192e0*/  FADD.FTZ R2, R2, R3 ;  /* 0x0000000302027221 */ /* 0x008fc20000010000 */
[----:B------:R-:W-:Y:S02]  /*192f0*/  IMAD.MOV.U32 R3, RZ, RZ, RZ ;  /* 0x000000ffff037224 */ /* 0x000fe400078e00ff */
[----:B----4-:R-:W-:-:S05]  /*19300*/  FADD.FTZ R9, R9, R4 ;  /* 0x0000000409097221 */ /* 0x010fca0000010000 */
[----:B------:R-:W1:Y:S02]  /*19310*/  SHFL.BFLY PT, R0, R9, 0x1, 0x1f ;  /* 0x0c201f0009007f89 */ /* 0x000e6400000e0000 */
[----:B-1----:R-:W-:-:S01]  /*19320*/  FADD.FTZ R10, R9, R0 ;  /* 0x00000000090a7221 */ /* 0x002fc20000010000 */
[----:B------:R-:W-:Y:S02]  /*19330*/  IMAD.MOV.U32 R9, RZ, RZ, RZ ;  /* 0x000000ffff097224 */ /* 0x000fe400078e00ff */
[----:B------:R-:W-:Y:S02]  /*19340*/  IMAD.MOV.U32 R0, RZ, RZ, -0x800000 ;  /* 0xff800000ff007424 */ /* 0x000fe400078e00ff */
[----:B------:R-:W-:-:S13]  /*19350*/  FSETP.NE.FTZ.AND P0, PT, R10, RZ, PT ;  /* 0x000000ff0a00720b */ /* 0x000fda0003f15000 */
[----:B------:R-:W-:Y:S01]  /*19360*/  @P0 MUFU.RCP R3, R10 ;  /* 0x0000000a00030308 */ /* 0x000fe20000001000 */
[----:B------:R-:W-:Y:S02]  /*19370*/  WARPGROUP.DEPBAR.LE gsb0, 0x0 ;  /* 0x00008000000079c5 */ /* 0x000fe40000010000 */
[----:B------:R-:W-:-:S06]  /*19380*/  WARPGROUP.ARRIVE ;  /* 0x00000000000079c5 */ /* 0x000fcc0000000000 */
[----:B------:R-:W-:Y:S01]  /*19390*/  QGMMA.64x96x32.F32.E4M3.E4M3 R88, R140, gdesc[UR4], R88, gsb0 ;  /* 0x016000048c587df3 */ /* 0x000fe20008000858 */
[----:B------:R-:W-:Y:S01]  /*193a0*/  R2UR UR6, R6 ;  /* 0x00000000060672ca */ /* 0x000fe200000e0000 */
[----:B------:R-:W-:Y:S01]  /*193b0*/  FMUL.FTZ R6, R10, 0.00390625 ;  /* 0x3b8000000a067820 */ /* 0x000fe20000410000 */
[----:B------:R-:W-:Y:S02]  /*193c0*/  R2UR UR7, R7 ;  /* 0x00000000070772ca */ /* 0x000fe400000e0000 */
[----:B------:R-:W1:Y:S02]  /*193d0*/  SHFL.BFLY PT, R7, R2, 0x1, 0x1f ;  /* 0x0c201f0002077f89 */ /* 0x000e6400000e0000 */
[----:B------:R-:W-:-:S13]  /*193e0*/  FSETP.NE.FTZ.AND P1, PT, R6, RZ, PT ;  /* 0x000000ff0600720b */ /* 0x000fda0003f35000 */
[----:B------:R-:W3:Y:S01]  /*193f0*/  @P1 MUFU.LG2 R6, R6 ;  /* 0x0000000600061308 */ /* 0x000ee20000000c00 */
[----:B------:R-:W-:Y:S01]  /*19400*/  @P1 FMUL.FTZ R4, R65, 0.69314718246459960938 ;  /* 0x3f31721841041820 */ /* 0x000fe20000410000 */
[----:B-1----:R-:W-:Y:S01]  /*19410*/  FADD.FTZ R15, R2, R7 ;  /* 0x00000007020f7221 */ /* 0x002fe20000010000 */
[----:B------:R-:W-:-:S03]  /*19420*/  IMAD.MOV.U32 R2, RZ, RZ, -0x800000 ;  /* 0xff800000ff027424 */ /* 0x000fc600078e00ff */
[C---:B------:R-:W-:Y:S01]  /*19430*/  FMUL.FTZ R8, R15.reuse, 0.00390625 ;  /* 0x3b8000000f087820 */ /* 0x040fe20000410000 */
[----:B------:R-:W-:Y:S01]  /*19440*/  FSETP.NE.FTZ.AND P0, PT, R15, RZ, PT ;  /* 0x000000ff0f00720b */ /* 0x000fe20003f15000 */
[----:B---3--:R-:W-:-:S03]  /*19450*/  @P1 FMUL.FTZ R7, R6, 0.69314718246459960938 ;  /* 0x3f31721806071820 */ /* 0x008fc60000410000 */
[----:B------:R-:W-:Y:S01]  /*19460*/  FSETP.NE.FTZ.AND P2, PT, R8, RZ, PT ;  /* 0x000000ff0800720b */ /* 0x000fe20003f55000 */
[----:B------:R-:W-:-:S08]  /*19470*/  @P1 FFMA.FTZ R0, R4, R13, R7 ;  /* 0x0000000d04001223 */ /* 0x000fd00000010007 */
        /* <DEDUP_REMOVED lines=13> */
.L_x_1315:
        /* <DEDUP_REMOVED lines=59> */
[----:B------:R-:W-:-:S04]  /*19900*/  SEL R4, RZ, 0x1, P1 ;  /* 0x00000001ff047807 */ /* 0x000fc80000800000 */
[----:B------:R-:W-:-:S07]  /*19910*/  LOP3.LUT R19, R19, R4, RZ, 0x3c, !PT ;  /* 0x0000000413137212 */ /* 0x000fce00078e3cff */
.L_x_1202:
[----:B------:R-:W2:Y:S08]  /*19920*/  S2UR UR4, SR_CgaCtaId ;  /* 0x00000000000479c3 */ /* 0x000eb00000008800 */
[----:B------:R-:W-:Y:S01]  /*19930*/  BAR.SYNC.DEFER_BLOCKING 0x5, 0x200 ;  /* 0x0148000000007b1d */ /* 0x000fe20000010000 */
[----:B------:R-:W-:-:S05]  /*19940*/  MOV R16, 0x400 ;  /* 0x0000040000107802 */ /* 0x000fca0000000f00 */
[----:B------:R-:W-:Y:S01]  /*19950*/  BSSY B0, `(.L_x_1316) ;  /* 0x000021d000007945 */ /* 0x000fe20003800000 */
[----:B--2---:R-:W-:-:S05]  /*19960*/  IMAD.U32 R4, RZ, RZ, UR4 ;  /* 0x00000004ff047e24 */ /* 0x004fca000f8e00ff */
[----:B------:R-:W-:Y:S01]  /*19970*/  LEA R16, R4, R16, 0x18 ;  /* 0x0000001004107211 */ /* 0x000fe200078ec0ff */
[----:B------:R-:W-:Y:S04]  /*19980*/  STL [R1+0x18], R4 ;  /* 0x0000180401007387 */ /* 0x000fe80000100800 */
[----:B------:R-:W2:Y:S04]  /*19990*/  LDS.128 R40, [R16+0x19cd0] ;  /* 0x019cd00010287984 */ /* 0x000ea80000000c00 */
[----:B--2---:R2:W-:Y:S04]  /*199a0*/  STL.64 [R1+0x40], R40 ;  /* 0x0000402801007387 */ /* 0x0045e80000100a00 */
[----:B------:R2:W-:Y:S01]  /*199b0*/  STL.64 [R1+0x48], R42 ;  /* 0x0000482a01007387 */ /* 0x0005e20000100a00 */
[----:B------:R-:W-:Y:S06]  /*199c0*/  BAR.ARV 0x4, 0x200 ;  /* 0x0108000000007b1d */ /* 0x000fec0000002000 */
[----:B------:R-:W-:Y:S05]  /*199d0*/  @P0 BRA `(.L_x_1317) ;  /* 0x0000001400c80947 */ /* 0x000fea0003800000 */
[----:B-1---5:R-:W1:Y:S01]  /*199e0*/  S2R R24, SR_TID.X ;  /* 0x0000000000187919 */ /* 0x022e620000002100 */
[----:B------:R-:W-:Y:S01]  /*199f0*/  ULDC.64 UR4, c[0x4][0x38] ;  /* 0x01000e0000047ab9 */ /* 0x000fe20000000a00 */
[----:B------:R-:W3:Y:S04]  /*19a00*/  LDL R37, [R1+0x7c] ;  /* 0x00007c0001257983 */ /* 0x000ee80000100800 */
[----:B------:R-:W4:Y:S01]  /*19a10*/  LDL R59, [R1+0x54] ;  /* 0x00005400013b7983 */ /* 0x000f220000100800 */
[----:B------:R-:W0:Y:S01]  /*19a20*/  S2R R35, SR_SWINHI ;  /* 0x0000000000237919 */ /* 0x000e220000002f00 */
[----:B------:R-:W-:Y:S02]  /*19a30*/  F2FP.BF16.F32.PACK_AB R126, R126, R25 ;  /* 0x000000197e7e723e */ /* 0x000fe400000010ff */
[----:B------:R-:W-:Y:S01]  /*19a40*/  F2FP.BF16.F32.PACK_AB R15, R15, R96 ;  /* 0x000000600f0f723e */ /* 0x000fe200000010ff */
[----:B------:R-:W4:Y:S01]  /*19a50*/  LDL R61, [R1+0x30] ;  /* 0x00003000013d7983 */ /* 0x000f220000100800 */
[----:B------:R-:W-:-:S02]  /*19a60*/  F2FP.BF16.F32.PACK_AB R8, R8, R97 ;  /* 0x000000610808723e */ /* 0x000fc400000010ff */
[----:B------:R-:W-:Y:S01]  /*19a70*/  F2FP.BF16.F32.PACK_AB R9, R9, R112 ;  /* 0x000000700909723e */ /* 0x000fe200000010ff */
[----:B------:R-:W4:Y:S01]  /*19a80*/  LDL R55, [R1+0x10] ;  /* 0x0000100001377983 */ /* 0x000f220000100800 */
[----:B------:R-:W-:Y:S02]  /*19a90*/  F2FP.BF16.F32.PACK_AB R12, R12, R113 ;  /* 0x000000710c0c723e */ /* 0x000fe400000010ff */
[----:B------:R-:W-:Y:S01]  /*19aa0*/  F2FP.BF16.F32.PACK_AB R3, R92, R3 ;  /* 0x000000035c03723e */ /* 0x000fe200000010ff */
[----:B------:R-:W4:Y:S01]  /*19ab0*/  LDL R57, [R1+0x50] ;  /* 0x0000500001397983 */ /* 0x000f220000100800 */
[----:B-1----:R-:W-:-:S05]  /*19ac0*/  IMAD.SHL.U32 R4, R24, 0x4, RZ ;  /* 0x0000000418047824 */ /* 0x002fca00078e00ff */
        /* <DEDUP_REMOVED lines=8> */
[----:B------:R-:W-:Y:S02]  /*19b50*/  F2FP.BF16.F32.PACK_AB R127, R127, R28 ;  /* 0x0000001c7f7f723e */ /* 0x000fe400000010ff */
[----:B------:R-:W-:Y:S02]  /*19b60*/  F2FP.BF16.F32.PACK_AB R29, R110, R29 ;  /* 0x0000001d6e1d723e */ /* 0x000fe400000010ff */
[----:B------:R-:W-:Y:S02]  /*19b70*/  F2FP.BF16.F32.PACK_AB R32, R111, R32 ;  /* 0x000000206f20723e */ /* 0x000fe400000010ff */
[----:B-1----:R-:W-:-:S02]  /*19b80*/  LOP3.LUT P0, R4, R24, 0x3, RZ, 0xc0, !PT ;  /* 0x0000000318047812 */ /* 0x002fc4000780c0ff */
[----:B------:R-:W-:Y:S02]  /*19b90*/  MOV R24, R16 ;  /* 0x0000001000187202 */ /* 0x000fe40000000f00 */
[----:B0-----:R-:W-:Y:S02]  /*19ba0*/  MOV R25, R35 ;  /* 0x0000002300197202 */ /* 0x001fe40000000f00 */
[----:B------:R-:W-:Y:S02]  /*19bb0*/  ISETP.EQ.OR P0, PT, R4, 0x3, !P0 ;  /* 0x000000030400780c */ /* 0x000fe40004702670 */
[----:B------:R-:W-:Y:S02]  /*19bc0*/  F2FP.BF16.F32.PACK_AB R27, R118, R27 ;  /* 0x0000001b761b723e */ /* 0x000fe400000010ff */
[----:B------:R-:W-:Y:S02]  /*19bd0*/  SEL R38, R15, R8, P0 ;  /* 0x000000080f267207 */ /* 0x000fe40000000000 */
[----:B--2---:R-:W-:-:S02]  /*19be0*/  SEL R40, R8, R15, P0 ;  /* 0x0000000f08287207 */ /* 0x004fc40000000000 */
[----:B------:R-:W-:Y:S02]  /*19bf0*/  SEL R46, R9, R12, P0 ;  /* 0x0000000c092e7207 */ /* 0x000fe40000000000 */
[----:B------:R-:W-:Y:S02]  /*19c00*/  SEL R48, R12, R9, P0 ;  /* 0x000000090c307207 */ /* 0x000fe40000000000 */
[----:B------:R-:W-:Y:S02]  /*19c10*/  SEL R4, R3, R6, P0 ;  /* 0x0000000603047207 */ /* 0x000fe40000000000 */
[----:B------:R-:W-:Y:S02]  /*19c20*/  SEL R28, R6, R3, P0 ;  /* 0x00000003061c7207 */ /* 0x000fe40000000000 */
[----:B------:R-:W-:Y:S02]  /*19c30*/  SEL R42, R7, R10, P0 ;  /* 0x0000000a072a7207 */ /* 0x000fe40000000000 */
[----:B------:R-:W-:-:S02]  /*19c40*/  SEL R44, R10, R7, P0 ;  /* 0x000000070a2c7207 */ /* 0x000fc40000000000 */
[----:B------:R-:W-:Y:S02]  /*19c50*/  F2FP.BF16.F32.PACK_AB R30, R119, R30 ;  /* 0x0000001e771e723e */ /* 0x000fe400000010ff */
[----:B------:R-:W-:Y:S02]  /*19c60*/  F2FP.BF16.F32.PACK_AB R11, R11, R120 ;  /* 0x000000780b0b723e */ /* 0x000fe400000010ff */
[----:B------:R-:W-:Y:S02]  /*19c70*/  F2FP.BF16.F32.PACK_AB R14, R14, R121 ;  /* 0x000000790e0e723e */ /* 0x000fe400000010ff */
[----:B------:R-:W-:Y:S02]  /*19c80*/  SEL R62, R29, R32, P0 ;  /* 0x000000201d3e7207 */ /* 0x000fe40000000000 */
[----:B------:R-:W-:Y:S02]  /*19c90*/  SEL R64, R27, R30, P0 ;  /* 0x0000001e1b407207 */ /* 0x000fe40000000000 */
[----:B------:R-:W-:-:S02]  /*19ca0*/  SEL R50, R11, R14, P0 ;  /* 0x0000000e0b327207 */ /* 0x000fc40000000000 */
[----:B------:R-:W-:Y:S02]  /*19cb0*/  SEL R52, R14, R11, P0 ;  /* 0x0000000b0e347207 */ /* 0x000fe40000000000 */
[----:B------:R-:W-:Y:S02]  /*19cc0*/  SEL R32, R32, R29, P0 ;  /* 0x0000001d20207207 */ /* 0x000fe40000000000 */
[----:B------:R-:W-:Y:S02]  /*19cd0*/  SEL R30, R30, R27, P0 ;  /* 0x0000001b1e1e7207 */ /* 0x000fe40000000000 */
        /* <DEDUP_REMOVED lines=14> */
[----:B------:R-:W-:-:S02]  /*19dc0*/  SEL R68, R21, R26, P0 ;  /* 0x0000001a15447207 */ /* 0x000fc40000000000 */
[----:B------:R-:W-:Y:S02]  /*19dd0*/  SEL R26, R26, R21, P0 ;  /* 0x000000151a1a7207 */ /* 0x000fe40000000000 */
[----:B------:R-:W-:Y:S02]  /*19de0*/  SEL R66, R126, R127, P0 ;  /* 0x0000007f7e427207 */ /* 0x000fe40000000000 */
[----:B------:R-:W-:Y:S01]  /*19df0*/  SEL R126, R127, R126, P0 ;  /* 0x0000007e7f7e7207 */ /* 0x000fe20000000000 */
[----:B---3--:R-:W-:-:S03]  /*19e00*/  IMAD.WIDE R8, R37, 0x2, R24 ;  /* 0x0000000225087825 */ /* 0x008fc600078e0218 */
[C---:B------:R-:W-:Y:S02]  /*19e10*/  LOP3.LUT R3, R8.reuse, 0x180, RZ, 0xc0, !PT ;  /* 0x0000018008037812 */ /* 0x040fe400078ec0ff */
[----:B------:R-:W-:Y:S02]  /*19e20*/  IADD3 R10, P5, R8, 0x20, RZ ;  /* 0x00000020080a7810 */ /* 0x000fe40007fbe0ff */
[----:B------:R-:W-:Y:S02]  /*19e30*/  SHF.R.U64 R3, R3, 0x3, RZ ;  /* 0x0000000303037819 */ /* 0x000fe400000012ff */
[----:B------:R-:W-:Y:S02]  /*19e40*/  LOP3.LUT R6, R10, 0x180, RZ, 0xc0, !PT ;  /* 0x000001800a067812 */ /* 0x000fe400078ec0ff */
[C---:B------:R-:W-:Y:S02]  /*19e50*/  IADD3 R14, P4, R8.reuse, 0x3000, RZ ;  /* 0x00003000080e7810 */ /* 0x040fe40007f9e0ff */
[----:B------:R-:W-:-:S02]  /*19e60*/  IADD3 R27, P3, R8, 0x3020, RZ ;  /* 0x00003020081b7810 */ /* 0x000fc40007f7e0ff */
[C---:B------:R-:W-:Y:S02]  /*19e70*/  IADD3 R29, P2, R8.reuse, 0x6000, RZ ;  /* 0x00006000081d7810 */ /* 0x040fe40007f5e0ff */
[----:B------:R-:W-:Y:S02]  /*19e80*/  IADD3 R70, P1, R8, 0x6020, RZ ;  /* 0x0000602008467810 */ /* 0x000fe40007f3e0ff */
[----:B------:R-:W-:Y:S02]  /*19e90*/  LOP3.LUT R8, R3, R8, RZ, 0x3c, !PT ;  /* 0x0000000803087212 */ /* 0x000fe400078e3cff */
[----:B------:R-:W-:-:S04]  /*19ea0*/  SHF.R.U64 R3, R6, 0x3, RZ ;  /* 0x0000000306037819 */ /* 0x000fc800000012ff */
[----:B------:R-:W-:Y:S02]  /*19eb0*/  LOP3.LUT R12, R3, R10, RZ, 0x3c, !PT ;  /* 0x0000000a030c7212 */ /* 0x000fe400078e3cff */
[----:B------:R-:W-:Y:S02]  /*19ec0*/  LOP3.LUT R3, R14, 0x180, RZ, 0xc0, !PT ;  /* 0x000001800e037812 */ /* 0x000fe400078ec0ff */
[----:B------:R-:W-:Y:S02]  /*19ed0*/  LOP3.LUT R10, R29, 0x180, RZ, 0xc0, !PT ;  /* 0x000001801d0a7812 */ /* 0x000fe400078ec0ff */
[----:B------:R-:W-:Y:S02]  /*19ee0*/  SHF.R.U64 R3, R3, 0x3, RZ ;  /* 0x0000000303037819 */ /* 0x000fe400000012ff */
[----:B------:R-:W-:Y:S01]  /*19ef0*/  SHF.R.U64 R10, R10, 0x3, RZ ;  /* 0x000000030a0a7819 */ /* 0x000fe200000012ff */
[--C-:B------:R-:W-:Y:S01]  /*19f00*/  IMAD.X R15, RZ, RZ, R9.reuse, P4 ;  /* 0x000000ffff0f7224 */ /* 0x100fe200020e0609 */
[----:B------:R-:W-:Y:S01]  /*19f10*/  LOP3.LUT R14, R3, R14, RZ, 0x3c, !PT ;  /* 0x0000000e030e7212 */ /* 0x000fe200078e3cff */
[--C-:B------:R-:W-:Y:S01]  /*19f20*/  IMAD.X R11, RZ, RZ, R9.reuse, P2 ;  /* 0x000000ffff0b7224 */ /* 0x100fe200010e0609 */
[----:B------:R-:W-:Y:S01]  /*19f30*/  LOP3.LUT R10, R10, R29, RZ, 0x3c, !PT ;  /* 0x0000001d0a0a7212 */ /* 0x000fe200078e3cff */
[--C-:B------:R-:W-:Y:S01]  /*19f40*/  IMAD.X R13, RZ, RZ, R9.reuse, P5 ;  /* 0x000000ffff0d7224 */ /* 0x100fe200028e0609 */
[----:B------:R-:W-:Y:S01]  /*19f50*/  LOP3.LUT R6, R27, 0x180, RZ, 0xc0, !PT ;  /* 0x000001801b067812 */ /* 0x000fe200078ec0ff */
[--C-:B------:R-:W-:Y:S01]  /*19f60*/  IMAD.X R21, RZ, RZ, R9.reuse, P3 ;  /* 0x000000ffff157224 */ /* 0x100fe200018e0609 */
[----:B------:R-:W-:Y:S01]  /*19f70*/  LOP3.LUT R31, R70, 0x180, RZ, 0xc0, !PT ;  /* 0x00000180461f7812 */ /* 0x000fe200078ec0ff */
[----:B------:R-:W-:Y:S01]  /*19f80*/  IMAD.X R7, RZ, RZ, R9, P1 ;  /* 0x000000ffff077224 */ /* 0x000fe200008e0609 */
[----:B----4-:R-:W-:-:S02]  /*19f90*/  LOP3.LUT R3, R5, 0x2, RZ, 0x3c, !PT ;  /* 0x0000000205037812 */ /* 0x010fc400078e3cff */
[----:B------:R-:W-:Y:S01]  /*19fa0*/  MOV R53, R8 ;  /* 0x0000000800357202 */ /* 0x000fe20000000f00 */
[----:B------:R-:W-:Y:S01]  /*19fb0*/  SHFL.IDX PT, R38, R38, R5, 0x1c1f ;  /* 0x001c1f0526267589 */ /* 0x000fe200000e0000 */
[----:B------:R-:W-:Y:S02]  /*19fc0*/  MOV R49, R14 ;  /* 0x0000000e00317202 */ /* 0x000fe40000000f00 */
[----:B------:R-:W-:Y:S01]  /*19fd0*/  MOV R45, R10 ;  /* 0x0000000a002d7202 */ /* 0x000fe20000000f00 */
[----:B------:R-:W-:Y:S01]  /*19fe0*/  SHFL.IDX PT, R8, R4, R5, 0x1c1f ;  /* 0x001c1f0504087589 */ /* 0x000fe200000e0000 */
[----:B------:R-:W-:-:S03]  /*19ff0*/  MOV R51, R12 ;  /* 0x0000000c00337202 */ /* 0x000fc60000000f00 */
[----:B------:R-:W0:Y:S01]  /*1a000*/  SHFL.IDX PT, R9, R28, R3, 0x1c1f ;  /* 0x001c1f031c097589 */ /* 0x000e2200000e0000 */
[----:B------:R-:W-:-:S03]  /*1a010*/  SHF.R.U64 R6, R6, 0x3, RZ ;  /* 0x0000000306067819 */ /* 0x000fc600000012ff */
[----:B------:R-:W1:Y:S01]  /*1a020*/  SHFL.IDX PT, R11, R40, R3, 0x1c1f ;  /* 0x001c1f03280b7589 */ /* 0x000e6200000e0000 */
[----:B------:R-:W-:-:S03]  /*1a030*/  SHF.R.U64 R31, R31, 0x3, RZ ;  /* 0x000000031f1f7819 */ /* 0x000fc600000012ff */
[----:B------:R-:W-:Y:S04]  /*1a040*/  SHFL.IDX PT, R58, R58, R5, 0x1c1f ;  /* 0x001c1f053a3a7589 */ /* 0x000fe800000e0000 */
[----:B------:R2:W3:Y:S04]  /*1a050*/  SHFL.IDX PT, R15, R36, R3, 0x1c1f ;  /* 0x001c1f03240f7589 */ /* 0x0004e800000e0000 */
[----:B------:R-:W-:Y:S04]  /*1a060*/  SHFL.IDX PT, R42, R42, R5, 0x1c1f ;  /* 0x001c1f052a2a7589 */ /* 0x000fe800000e0000 */
[----:B------:R-:W4:Y:S04]  /*1a070*/  SHFL.IDX PT, R13, R44, R3, 0x1c1f ;  /* 0x001c1f032c0d7589 */ /* 0x000f2800000e0000 */
[----:B------:R-:W-:Y:S04]  /*1a080*/  SHFL.IDX PT, R60, R60, R5, 0x1c1f ;  /* 0x001c1f053c3c7589 */ /* 0x000fe800000e0000 */
[----:B------:R-:W4:Y:S04]  /*1a090*/  SHFL.IDX PT, R33, R34, R3, 0x1c1f ;  /* 0x001c1f0322217589 */ /* 0x000f2800000e0000 */
[----:B------:R-:W-:Y:S04]  /*1a0a0*/  SHFL.IDX PT, R62, R62, R5, 0x1c1f ;  /* 0x001c1f053e3e7589 */ /* 0x000fe800000e0000 */
[----:B------:R-:W4:Y:S01]  /*1a0b0*/  SHFL.IDX PT, R35, R32, R3, 0x1c1f ;  /* 0x001c1f0320237589 */ /* 0x000f2200000e0000 */
[----:B------:R-:W-:Y:S01]  /*1a0c0*/  LOP3.LUT R20, R6, R27, RZ, 0x3c, !PT ;  /* 0x0000001b06147212 */ /* 0x000fe200078e3cff */
[----:B--2---:R-:W2:Y:S01]  /*1a0d0*/  LDC R36, c[0x0][0xbe8] ;  /* 0x0002fa00ff247b82 */ /* 0x004ea20000000800 */
[----:B------:R-:W-:Y:S01]  /*1a0e0*/  LOP3.LUT R6, R31, R70, RZ, 0x3c, !PT ;  /* 0x000000461f067212 */ /* 0x000fe200078e3cff */
[----:B------:R-:W-:Y:S04]  /*1a0f0*/  SHFL.IDX PT, R46, R46, R5, 0x1c1f ;  /* 0x001c1f052e2e7589 */ /* 0x000fe800000e0000 */
[----:B------:R-:W-:Y:S04]  /*1a100*/  SHFL.IDX PT, R50, R50, R5, 0x1c1f ;  /* 0x001c1f0532327589 */ /* 0x000fe800000e0000 */
[----:B------:R-:W-:Y:S04]  /*1a110*/  SHFL.IDX PT, R54, R54, R5, 0x1c1f ;  /* 0x001c1f0536367589 */ /* 0x000fe800000e0000 */
[----:B------:R-:W-:Y:S04]  /*1a120*/  SHFL.IDX PT, R64, R64, R5, 0x1c1f ;  /* 0x001c1f0540407589 */ /* 0x000fe800000e0000 */
[----:B------:R-:W-:Y:S04]  /*1a130*/  SHFL.IDX PT, R66, R66, R5, 0x1c1f ;  /* 0x001c1f0542427589 */ /* 0x000fe800000e0000 */
[----:B------:R3:W-:Y:S04]  /*1a140*/  SHFL.IDX PT, R68, R68, R5, 0x1c1f ;  /* 0x001c1f0544447589 */ /* 0x0007e800000e0000 */
[----:B------:R-:W2:Y:S04]  /*1a150*/  SHFL.IDX PT, R27, R48, R3, 0x1c1f ;  /* 0x001c1f03301b7589 */ /* 0x000ea800000e0000 */
[----:B------:R-:W2:Y:S04]  /*1a160*/  SHFL.IDX PT, R29, R52, R3, 0x1c1f ;  /* 0x001c1f03341d7589 */ /* 0x000ea800000e0000 */
[----:B------:R-:W2:Y:S04]  /*1a170*/  SHFL.IDX PT, R31, R56, R3, 0x1c1f ;  /* 0x001c1f03381f7589 */ /* 0x000ea800000e0000 */
[----:B------:R-:W2:Y:S04]  /*1a180*/  SHFL.IDX PT, R37, R30, R3, 0x1c1f ;  /* 0x001c1f031e257589 */ /* 0x000ea800000e0000 */
[----:B------:R-:W2:Y:S04]  /*1a190*/  SHFL.IDX PT, R39, R126, R3, 0x1c1f ;  /* 0x001c1f037e277589 */ /* 0x000ea800000e0000 */
[----:B------:R-:W2:Y:S01]  /*1a1a0*/  SHFL.IDX PT, R41, R26, R3, 0x1c1f ;  /* 0x001c1f031a297589 */ /* 0x000ea200000e0000 */
[----:B------:R-:W-:-:S02]  /*1a1b0*/  MOV R43, R6 ;  /* 0x00000006002b7202 */ /* 0x000fc40000000f00 */
[----:B0-----:R-:W-:Y:S02]  /*1a1c0*/  SEL R4, R8, R9, P0 ;  /* 0x0000000908047207 */ /* 0x001fe40000000000 */
[----:B------:R-:W-:Y:S02]  /*1a1d0*/  SEL R6, R9, R8, P0 ;  /* 0x0000000809067207 */ /* 0x000fe40000000000 */
[----:B------:R-:W-:Y:S02]  /*1a1e0*/  MOV R47, R20 ;  /* 0x00000014002f7202 */ /* 0x000fe40000000f00 */
[----:B-1----:R-:W-:Y:S01]  /*1a1f0*/  SEL R8, R38, R11, P0 ;  /* 0x0000000b26087207 */ /* 0x002fe20000000000 */
[----:B------:R-:W0:Y:S01]  /*1a200*/  LDC.64 R20, c[0x0][0xc00] ;  /* 0x00030000ff147b82 */ /* 0x000e220000000a00 */
[----:B------:R-:W-:Y:S02]  /*1a210*/  SEL R10, R11, R38, P0 ;  /* 0x000000260b0a7207 */ /* 0x000fe40000000000 */
[----:B---3--:R-:W-:-:S02]  /*1a220*/  SEL R5, R58, R15, P0 ;  /* 0x0000000f3a057207 */ /* 0x008fc40000000000 */
[----:B------:R-:W-:-:S03]  /*1a230*/  SEL R7, R15, R58, P0 ;  /* 0x0000003a0f077207 */ /* 0x000fc60000000000 */
[----:B------:R-:W-:Y:S01]  /*1a240*/  BAR.SYNC.DEFER_BLOCKING 0x1, 0x180 ;  /* 0x0046000000007b1d */ /* 0x000fe20000010000 */
[----:B----4-:R-:W-:Y:S02]  /*1a250*/  SEL R12, R42, R13, P0 ;  /* 0x0000000d2a0c7207 */ /* 0x010fe40000000000 */
[----:B------:R-:W-:Y:S02]  /*1a260*/  SEL R14, R13, R42, P0 ;  /* 0x0000002a0d0e7207 */ /* 0x000fe40000000000 */
[----:B------:R-:W-:Y:S02]  /*1a270*/  SEL R9, R60, R33, P0 ;  /* 0x000000213c097207 */ /* 0x000fe40000000000 */
[----:B------:R-:W-:Y:S02]  /*1a280*/  SEL R11, R33, R60, P0 ;  /* 0x0000003c210b7207 */ /* 0x000fe40000000000 */
[----:B------:R-:W-:Y:S02]  /*1a290*/  SEL R13, R62, R35, P0 ;  /* 0x000000233e0d7207 */ /* 0x000fe40000000000 */
[----:B------:R-:W-:-:S02]  /*1a2a0*/  SEL R15, R35, R62, P0 ;  /* 0x0000003e230f7207 */ /* 0x000fc40000000000 */
[----:B------:R-:W-:-:S04]  /*1a2b0*/  ISETP.NE.U32.AND P2, PT, RZ, UR4, PT ;  /* 0x00000004ff007c0c */ /* 0x000fc8000bf45070 */
[----:B------:R-:W-:Y:S01]  /*1a2c0*/  ISETP.NE.AND.EX P2, PT, RZ, UR5, PT, P2 ;  /* 0x00000005ff007c0c */ /* 0x000fe2000bf45320 */
[----:B------:R-:W-:Y:S01]  /*1a2d0*/  ULDC.64 UR4, c[0x0][0xc08] ;  /* 0x0003020000047ab9 */ /* 0x000fe20000000a00 */
[----:B------:R2:W-:Y:S04]  /*1a2e0*/  STSM.16.M88.4 [R53], R4 ;  /* 0x0000000435007844 */ /* 0x0005e80000000200 */
[----:B------:R1:W-:Y:S04]  /*1a2f0*/  STSM.16.M88.4 [R51], R8 ;  /* 0x0000000833007844 */ /* 0x0003e80000000200 */
[----:B------:R3:W-:Y:S01]  /*1a300*/  STSM.16.M88.4 [R49], R12 ;  /* 0x0000000c31007844 */ /* 0x0007e20000000200 */
[----:B--2---:R-:W-:-:S02]  /*1a310*/  SEL R4, R46, R27, P0 ;  /* 0x0000001b2e047207 */ /* 0x004fc40000000000 */
[----:B------:R-:W-:Y:S02]  /*1a320*/  SEL R6, R27, R46, P0 ;  /* 0x0000002e1b067207 */ /* 0x000fe40000000000 */
[----:B-1----:R-:W-:Y:S02]  /*1a330*/  SEL R8, R50, R29, P0 ;  /* 0x0000001d32087207 */ /* 0x002fe40000000000 */
[----:B------:R-:W-:Y:S02]  /*1a340*/  SEL R10, R29, R50, P0 ;  /* 0x000000321d0a7207 */ /* 0x000fe40000000000 */
[----:B---3--:R-:W-:Y:S02]  /*1a350*/  SEL R12, R54, R31, P0 ;  /* 0x0000001f360c7207 */ /* 0x008fe40000000000 */
[----:B------:R-:W-:Y:S02]  /*1a360*/  SEL R14, R31, R54, P0 ;  /* 0x000000361f0e7207 */ /* 0x000fe40000000000 */
[----:B------:R-:W-:-:S02]  /*1a370*/  SEL R5, R64, R37, P0 ;  /* 0x0000002540057207 */ /* 0x000fc40000000000 */
[----:B------:R-:W-:Y:S02]  /*1a380*/  SEL R7, R37, R64, P0 ;  /* 0x0000004025077207 */ /* 0x000fe40000000000 */
[----:B------:R-:W-:Y:S02]  /*1a390*/  SEL R9, R66, R39, P0 ;  /* 0x0000002742097207 */ /* 0x000fe40000000000 */
[----:B------:R-:W-:Y:S02]  /*1a3a0*/  SEL R11, R39, R66, P0 ;  /* 0x00000042270b7207 */ /* 0x000fe40000000000 */
[----:B------:R-:W-:Y:S02]  /*1a3b0*/  SEL R13, R68, R41, P0 ;  /* 0x00000029440d7207 */ /* 0x000fe40000000000 */
[----:B------:R-:W-:Y:S02]  /*1a3c0*/  SEL R15, R41, R68, P0 ;  /* 0x00000044290f7207 */ /* 0x000fe40000000000 */
[----:B------:R-:W-:-:S04]  /*1a3d0*/  ISETP.NE.U32.AND P0, PT, RZ, UR4, PT ;  /* 0x00000004ff007c0c */ /* 0x000fc8000bf05070 */
[----:B------:R-:W-:Y:S01]  /*1a3e0*/  ISETP.NE.AND.EX P0, PT, RZ, UR5, PT, P0 ;  /* 0x00000005ff007c0c */ /* 0x000fe2000bf05300 */
[----:B0-----:R-:W-:Y:S01]  /*1a3f0*/  IMAD.WIDE R26, R59, 0x4, R20 ;  /* 0x000000043b1a7825 */ /* 0x001fe200078e0214 */
[----:B------:R0:W-:Y:S04]  /*1a400*/  STSM.16.M88.4 [R47], R4 ;  /* 0x000000042f007844 */ /* 0x0001e80000000200 */
[----:B------:R1:W-:Y:S07]  /*1a410*/  STSM.16.M88.4 [R45], R8 ;  /* 0x000000082d007844 */ /* 0x0003ee0000000200 */
[----:B------:R-:W0:Y:S01]  /*1a420*/  @P0 LDC.64 R20, c[0x0][0xc08] ;  /* 0x00030200ff140b82 */ /* 0x000e220000000a00 */
[----:B------:R2:W-:Y:S01]  /*1a430*/  STSM.16.M88.4 [R43], R12 ;  /* 0x0000000c2b007844 */ /* 0x0005e20000000200 */
[----:B------:R-:W-:Y:S01]  /*1a440*/  ULDC UR4, c[0x0][0xa88] ;  /* 0x0002a20000047ab9 */ /* 0x000fe20000000800 */
[----:B------:R-:W-:-:S05]  /*1a450*/  IMAD.MOV.U32 R3, RZ, RZ, RZ ;  /* 0x000000ffff037224 */ /* 0x000fca00078e00ff */
[----:B------:R-:W-:Y:S01]  /*1a460*/  BAR.SYNC.DEFER_BLOCKING 0x1, 0x180 ;  /* 0x0046000000007b1d */ /* 0x000fe20000010000 */
[----:B------:R-:W-:Y:S02]  /*1a470*/  IMAD.U32 R39, RZ, RZ, UR4 ;  /* 0x00000004ff277e24 */ /* 0x000fe4000f8e00ff */
[----:B0-----:R-:W-:-:S03]  /*1a480*/  @P0 IMAD.WIDE R4, R59, 0x4, R20 ;  /* 0x000000043b040825 */ /* 0x001fc600078e0214 */
[----:B------:R0:W5:Y:S04]  /*1a490*/  @P2 LDG.E R3, desc[UR42][R26.64] ;  /* 0x0000002a1a032981 */ /* 0x000168000c1e1900 */
[----:B------:R0:W5:Y:S01]  /*1a4a0*/  @P0 LDG.E R39, desc[UR42][R4.64] ;  /* 0x0000002a04270981 */ /* 0x000162000c1e1900 */
[----:B------:R-:W-:-:S13]  /*1a4b0*/  ISETP.NE.AND P1, PT, R36, 0x1, PT ;  /* 0x000000012400780c */ /* 0x000fda0003f25270 */
[----:B------:R-:W3:Y:S08]  /*1a4c0*/  @P1 LDC R6, c[0x0][0xbec] ;  /* 0x0002fb00ff061b82 */ /* 0x000ef00000000800 */
[----:B-1----:R-:W1:Y:S01]  /*1a4d0*/  @P1 LDC R9, c[0x0][0xbf0] ;  /* 0x0002fc00ff091b82 */ /* 0x002e620000000800 */
[----:B--2---:R-:W-:Y:S01]  /*1a4e0*/  IMAD.IADD R13, R61, 0x1, R55 ;  /* 0x000000013d0d7824 */ /* 0x004fe200078e0237 */
[----:B------:R-:W-:-:S03]  /*1a4f0*/  SHF.R.S32.HI R37, RZ, 0x1f, R57 ;  /* 0x0000001fff257819 */ /* 0x000fc60000011439 */
[----:B------:R-:W-:Y:S02]  /*1a500*/  IMAD.MOV.U32 R7, RZ, RZ, R13 ;  /* 0x000000ffff077224 */ /* 0x000fe400078e000d */
[----:B---3--:R-:W-:Y:S01]  /*1a510*/  @P1 IMAD.HI.U32 R6, R13, R6, RZ ;  /* 0x000000060d061227 */ /* 0x008fe200078e00ff */
[----:B0-----:R-:W-:Y:S06]  /*1a520*/  @P0 BRA `(.L_x_1318) ;  /* 0x0000000000100947 */ /* 0x001fec0003800000 */
[----:B------:R-:W-:Y:S05]  /*1a530*/  @!P2 BRA `(.L_x_1318) ;  /* 0x00000000000ca947 */ /* 0x000fea0003800000 */
[----:B------:R-:W2:Y:S04]  /*1a540*/  LDG.E R4, desc[UR42][R26.64] ;  /* 0x0000002a1a047981 */ /* 0x000ea8000c1e1900 */
[----:B-----5:R-:W2:Y:S02]  /*1a550*/  LDG.E R39, desc[UR42][R26.64+0x4] ;  /* 0x0000042a1a277981 */ /* 0x020ea4000c1e1900 */
[----:B--2---:R-:W-:-:S07]  /*1a560*/  IMAD.IADD R39, R39, 0x1, -R4 ;  /* 0x0000000127277824 */ /* 0x004fce00078e0a04 */
.L_x_1318:
[----:B------:R-:W2:Y:S01]  /*1a570*/  LDL R50, [R1+0x3c] ;  /* 0x00003c0001327983 */ /* 0x000ea20000100800 */
[----:B------:R-:W-:-:S03]  /*1a580*/  ULDC.64 UR4, c[0x0][0xb90] ;  /* 0x0002e40000047ab9 */ /* 0x000fc60000000a00 */
[----:B------:R-:W3:Y:S01]  /*1a590*/  LDL R14, [R1+0x78] ;  /* 0x00007800010e7983 */ /* 0x000ee20000100800 */
[----:B------:R-:W0:Y:S01]  /*1a5a0*/  S2R R4, SR_TID.X ;  /* 0x0000000000047919 */ /* 0x000e220000002100 */
[----:B------:R-:W4:Y:S01]  /*1a5b0*/  S2R R15, SR_TID.X ;  /* 0x00000000000f7919 */ /* 0x000f220000002100 */
[--C-:B-----5:R-:W-:Y:S01]  /*1a5c0*/  SHF.R.S32.HI R21, RZ, 0x1f, R3.reuse ;  /* 0x0000001fff157819 */ /* 0x120fe20000011403 */
[----:B------:R-:W-:Y:S01]  /*1a5d0*/  IMAD.MOV.U32 R20, RZ, RZ, R3 ;  /* 0x000000ffff147224 */ /* 0x000fe200078e0003 */
[----:B-1----:R-:W-:Y:S02]  /*1a5e0*/  @P1 SHF.R.U32.HI R7, RZ, R9, R6 ;  /* 0x00000009ff071219 */ /* 0x002fe40000011606 */
[----:B------:R-:W-:Y:S01]  /*1a5f0*/  SHF.R.S32.HI R38, RZ, 0x1f, R59 ;  /* 0x0000001fff267819 */ /* 0x000fe2000001143b */
[----:B------:R-:W-:Y:S01]  /*1a600*/  IMAD R39, R39, R36, RZ ;  /* 0x0000002427277224 */ /* 0x000fe200078e02ff */
[----:B------:R1:W5:Y:S01]  /*1a610*/  LDL R49, [R1+0x84] ;  /* 0x0000840001317983 */ /* 0x0003620000100800 */
[----:B------:R-:W1:Y:S03]  /*1a620*/  @P1 LDC R45, c[0x0][0xbec] ;  /* 0x0002fb00ff2d1b82 */ /* 0x000e660000000800 */
[----:B------:R0:W5:Y:S02]  /*1a630*/  LDL R48, [R1+0x5c] ;  /* 0x00005c0001307983 */ /* 0x0001640000100800 */
[----:B0-----:R-:W-:-:S05]  /*1a640*/  VIADD R47, R4, 0xffffff80 ;  /* 0xffffff80042f7836 */ /* 0x001fca0000000000 */
[----:B------:R-:W-:-:S04]  /*1a650*/  SHF.R.S32.HI R51, RZ, 0x1f, R47 ;  /* 0x0000001fff337819 */ /* 0x000fc8000001142f */
[----:B------:R-:W-:Y:S01]  /*1a660*/  LEA.HI R51, R51, R47, RZ, 0x2 ;  /* 0x0000002f33337211 */ /* 0x000fe200078f10ff */
[----:B------:R-:W-:-:S03]  /*1a670*/  IMAD R4, R37, UR4, RZ ;  /* 0x0000000425047c24 */ /* 0x000fc6000f8e02ff */
[----:B------:R-:W-:Y:S01]  /*1a680*/  SHF.R.S32.HI R51, RZ, 0x2, R51 ;  /* 0x00000002ff337819 */ /* 0x000fe20000011433 */
[C---:B------:R-:W-:Y:S02]  /*1a690*/  IMAD R11, R57.reuse, UR5, R4 ;  /* 0x00000005390b7c24 */ /* 0x040fe4000f8e0204 */
[----:B------:R-:W-:Y:S01]  /*1a6a0*/  IMAD.WIDE.U32 R4, R57, UR4, R20 ;  /* 0x0000000439047c25 */ /* 0x000fe2000f8e0014 */
[----:B------:R-:W-:Y:S01]  /*1a6b0*/  SEL R38, R38, RZ, !P2 ;  /* 0x000000ff26267207 */ /* 0x000fe20005000000 */
[----:B------:R-:W-:Y:S01]  /*1a6c0*/  ULDC.64 UR4, c[0x0][0xb98] ;  /* 0x0002e60000047ab9 */ /* 0x000fe20000000a00 */
[----:B------:R-:W-:Y:S01]  /*1a6d0*/  SEL R20, R59, RZ, !P2 ;  /* 0x000000ff3b147207 */ /* 0x000fe20005000000 */
[----:B------:R-:W-:Y:S02]  /*1a6e0*/  IMAD.IADD R5, R5, 0x1, R11 ;  /* 0x0000000105057824 */ /* 0x000fe400078e020b */
[----:B------:R-:W-:Y:S02]  /*1a6f0*/  IMAD R11, R38, UR4, RZ ;  /* 0x00000004260b7c24 */ /* 0x000fe4000f8e02ff */
[----:B------:R-:W-:-:S04]  /*1a700*/  IMAD.WIDE.U32 R4, R20, UR4, R4 ;  /* 0x0000000414047c25 */ /* 0x000fc8000f8e0004 */
[----:B------:R-:W-:Y:S01]  /*1a710*/  IMAD R10, R20, UR5, R11 ;  /* 0x00000005140a7c24 */ /* 0x000fe2000f8e020b */
[----:B------:R-:W-:Y:S01]  /*1a720*/  SHF.R.S32.HI R11, RZ, 0x1f, R7 ;  /* 0x0000001fff0b7819 */ /* 0x000fe20000011407 */
[----:B------:R-:W-:Y:S01]  /*1a730*/  ULDC.64 UR4, c[0x0][0xb88] ;  /* 0x0002e20000047ab9 */ /* 0x000fe20000000a00 */
[----:B------:R-:W-:Y:S01]  /*1a740*/  IADD3 R4, P0, R7, R4, RZ ;  /* 0x0000000407047210 */ /* 0x000fe20007f1e0ff */
[----:B----4-:R-:W-:-:S03]  /*1a750*/  VIADD R30, R15, 0xffffff80 ;  /* 0xffffff800f1e7836 */ /* 0x010fc60000000000 */
[----:B------:R-:W-:Y:S02]  /*1a760*/  IADD3.X R5, R11, R5, R10, P0, !PT ;  /* 0x000000050b057210 */ /* 0x000fe400007fe40a */
        /* <DEDUP_REMOVED lines=9> */
[----:B--2---:R-:W-:-:S04]  /*1a800*/  IMAD R9, R51, 0x20, R50 ;  /* 0x0000002033097824 */ /* 0x004fc800078e0232 */
[----:B------:R-:W-:-:S04]  /*1a810*/  IMAD.WIDE R24, R9, 0x2, R24 ;  /* 0x0000000209187825 */ /* 0x000fc800078e0218 */
[----:B------:R-:W-:-:S04]  /*1a820*/  IMAD.MOV R9, RZ, RZ, -R7 ;  /* 0x000000ffff097224 */ /* 0x000fc800078e0a07 */
[----:B------:R-:W-:-:S05]  /*1a830*/  IMAD R9, R36, R9, R13 ;  /* 0x0000000924097224 */ /* 0x000fca00078e020d */
[----:B------:R-:W-:Y:S01]  /*1a840*/  SHF.R.S32.HI R6, RZ, 0x1f, R9 ;  /* 0x0000001fff067819 */ /* 0x000fe20000011409 */
[----:B------:R-:W-:-:S04]  /*1a850*/  IMAD.WIDE.U32 R4, R9, UR4, R4 ;  /* 0x0000000409047c25 */ /* 0x000fc8000f8e0004 */
[----:B------:R-:W-:-:S04]  /*1a860*/  IMAD R6, R6, UR4, RZ ;  /* 0x0000000406067c24 */ /* 0x000fc8000f8e02ff */
[----:B------:R-:W-:Y:S01]  /*1a870*/  IMAD R7, R9, UR5, R6 ;  /* 0x0000000509077c24 */ /* 0x000fe2000f8e0206 */
[----:B------:R-:W-:Y:S02]  /*1a880*/  ULDC.64 UR4, c[0x0][0xb50] ;  /* 0x0002d40000047ab9 */ /* 0x000fe40000000a00 */
[----:B------:R-:W-:Y:S01]  /*1a890*/  LEA R6, P0, R4, UR4, 0x2 ;  /* 0x0000000404067c11 */ /* 0x000fe2000f8010ff */
[----:B------:R-:W-:-:S05]  /*1a8a0*/  IMAD.IADD R5, R5, 0x1, R7 ;  /* 0x0000000105057824 */ /* 0x000fca00078e0207 */
[----:B------:R-:W-:Y:S01]  /*1a8b0*/  LEA.HI.X R10, R4, UR5, R5, 0x2, P0 ;  /* 0x00000005040a7c11 */ /* 0x000fe200080f1405 */
[----:B------:R-:W-:Y:S01]  /*1a8c0*/  SHFL.IDX PT, R40, R6, RZ, 0x1c1f ;  /* 0x001c1fff06287589 */ /* 0x000fe200000e0000 */
[----:B------:R-:W-:Y:S01]  /*1a8d0*/  IADD3 R13, P2, R24, 0x1800, RZ ;  /* 0x00001800180d7810 */ /* 0x000fe20007f5e0ff */
[----:B---3--:R-:W-:Y:S01]  /*1a8e0*/  IMAD.IADD R14, R14, 0x1, R55 ;  /* 0x000000010e0e7824 */ /* 0x008fe200078e0237 */
[----:B------:R-:W-:Y:S01]  /*1a8f0*/  ULDC.64 UR4, c[0x0][0xaa0] ;  /* 0x0002a80000047ab9 */ /* 0x000fe20000000a00 */
[----:B------:R-:W2:Y:S01]  /*1a900*/  SHFL.IDX PT, R41, R10, RZ, 0x1c1f ;  /* 0x001c1fff0a297589 */ /* 0x000ea200000e0000 */
[----:B------:R-:W-:Y:S01]  /*1a910*/  LOP3.LUT P0, RZ, R15, 0x3, RZ, 0xc0, !PT ;  /* 0x000000030fff7812 */ /* 0x000fe2000780c0ff */
[----:B------:R-:W-:-:S03]  /*1a920*/  IMAD.X R9, RZ, RZ, R25, P2 ;  /* 0x000000ffff097224 */ /* 0x000fc600010e0619 */
[----:B------:R-:W-:-:S13]  /*1a930*/  ISETP.GE.OR P2, PT, R14, R39, P0 ;  /* 0x000000270e00720c */ /* 0x000fda0000746670 */
[----:B--2---:R2:W-:Y:S02]  /*1a940*/  @!P2 ST.E desc[UR42][R40.64], R0 ;  /* 0x000000002800a985 */ /* 0x0045e4000c10192a */
[----:B--2---:R-:W-:Y:S02]  /*1a950*/  IMAD R0, R46, 0x60, R51 ;  /* 0x000000602e007824 */ /* 0x004fe400078e0233 */
[----:B------:R-:W-:Y:S04]  /*1a960*/  SHFL.IDX PT, R42, R6, 0x1, 0x1c1f ;  /* 0x003c1f00062a7f89 */ /* 0x000fe800000e0000 */
[----:B------:R-:W2:Y:S01]  /*1a970*/  SHFL.IDX PT, R43, R10, 0x1, 0x1c1f ;  /* 0x003c1f000a2b7f89 */ /* 0x000ea200000e0000 */
[----:B------:R-:W-:Y:S01]  /*1a980*/  VIADD R4, R14, 0x8 ;  /* 0x000000080e047836 */ /* 0x000fe20000000000 */
[----:B------:R-:W3:Y:S02]  /*1a990*/  @P1 LDC R41, c[0x0][0xbf0] ;  /* 0x0002fc00ff291b82 */ /* 0x000ee40000000800 */
[----:B------:R0:W5:Y:S02]  /*1a9a0*/  LDL R46, [R1+0x60] ;  /* 0x00006000012e7983 */ /* 0x0001640000100800 */
[----:B------:R-:W-:Y:S01]  /*1a9b0*/  ISETP.GE.OR P0, PT, R4, R39, P0 ;  /* 0x000000270400720c */ /* 0x000fe20000706670 */
[----:B------:R-:W-:Y:S01]  /*1a9c0*/  IMAD R44, R21, UR4, RZ ;  /* 0x00000004152c7c24 */ /* 0x000fe2000f8e02ff */
[----:B------:R-:W-:-:S03]  /*1a9d0*/  LOP3.LUT R8, R13, 0x180, RZ, 0xc0, !PT ;  /* 0x000001800d087812 */ /* 0x000fc600078ec0ff */
[----:B------:R-:W-:Y:S01]  /*1a9e0*/  IMAD R21, R3, UR5, R44 ;  /* 0x0000000503157c24 */ /* 0x000fe2000f8e022c */
[----:B------:R-:W-:Y:S01]  /*1a9f0*/  SHF.R.U64 R8, R8, 0x3, RZ ;  /* 0x0000000308087819 */ /* 0x000fe200000012ff */
[----:B------:R-:W-:Y:S01]  /*1aa00*/  IMAD.IADD R40, R55, 0x1, R0 ;  /* 0x0000000137287824 */ /* 0x000fe200078e0200 */
[----:B------:R-:W-:Y:S02]  /*1aa10*/  IADD3 R27, P5, R24, 0x4800, RZ ;  /* 0x00004800181b7810 */ /* 0x000fe40007fbe0ff */
[----:B------:R-:W-:-:S03]  /*1aa20*/  LOP3.LUT R8, R8, R13, RZ, 0x3c, !PT ;  /* 0x0000000d08087212 */ /* 0x000fc600078e3cff */
[----:B--2---:R2:W-:Y:S01]  /*1aa30*/  @!P0 ST.E desc[UR42][R42.64], R2 ;  /* 0x000000022a008985 */ /* 0x0045e2000c10192a */
[C---:B------:R-:W-:Y:S02]  /*1aa40*/  IADD3 R13, P6, R24.reuse, 0x3000, RZ ;  /* 0x00003000180d7810 */ /* 0x040fe40007fde0ff */
[----:B------:R-:W-:Y:S01]  /*1aa50*/  IADD3 R29, P4, R24, 0x6000, RZ ;  /* 0x00006000181d7810 */ /* 0x000fe20007f9e0ff */
[----:B-1----:R-:W-:-:S04]  /*1aa60*/  @P1 IMAD.HI.U32 R0, R40, R45, RZ ;  /* 0x0000002d28001227 */ /* 0x002fc800078e00ff */
[----:B--2---:R-:W-:Y:S01]  /*1aa70*/  IMAD.WIDE.U32 R2, R3, UR4, RZ ;  /* 0x0000000403027c25 */ /* 0x004fe2000f8e00ff */
[----:B------:R-:W-:Y:S01]  /*1aa80*/  ULDC.64 UR4, c[0x0][0xae8] ;  /* 0x0002ba0000047ab9 */ /* 0x000fe20000000a00 */
[----:B------:R-:W-:Y:S01]  /*1aa90*/  IADD3 R7, P3, R24, 0x7800, RZ ;  /* 0x0000780018077810 */ /* 0x000fe20007f7e0ff */
[----:B------:R-:W5:Y:S01]  /*1aaa0*/  LD.E.128 R8, desc[UR42][R8.64] ;  /* 0x0000002a08087980 */ /* 0x000f62000c101d00 */
[----:B------:R-:W-:Y:S02]  /*1aab0*/  IMAD.IADD R3, R3, 0x1, R21 ;  /* 0x0000000103037824 */ /* 0x000fe400078e0215 */
[----:B------:R-:W-:Y:S02]  /*1aac0*/  IMAD R37, R37, UR4, RZ ;  /* 0x0000000425257c24 */ /* 0x000fe4000f8e02ff */
[----:B------:R-:W-:Y:S01]  /*1aad0*/  IMAD.WIDE.U32 R2, R57, UR4, R2 ;  /* 0x0000000439027c25 */ /* 0x000fe2000f8e0002 */
[----:B------:R-:W-:-:S03]  /*1aae0*/  LOP3.LUT R12, R13, 0x180, RZ, 0xc0, !PT ;  /* 0x000001800d0c7812 */ /* 0x000fc600078ec0ff */
[----:B------:R-:W-:Y:S01]  /*1aaf0*/  IMAD R37, R57, UR5, R37 ;  /* 0x0000000539257c24 */ /* 0x000fe2000f8e0225 */
[----:B------:R-:W-:Y:S01]  /*1ab00*/  LOP3.LUT R26, R27, 0x180, RZ, 0xc0, !PT ;  /* 0x000001801b1a7812 */ /* 0x000fe200078ec0ff */
[----:B------:R-:W-:Y:S01]  /*1ab10*/  ULDC.64 UR4, c[0x0][0xaf0] ;  /* 0x0002bc0000047ab9 */ /* 0x000fe20000000a00 */
[----:B------:R-:W-:Y:S01]  /*1ab20*/  LOP3.LUT R28, R29, 0x180, RZ, 0xc0, !PT ;  /* 0x000001801d1c7812 */ /* 0x000fe200078ec0ff */
[----:B------:R-:W-:Y:S01]  /*1ab30*/  IMAD.IADD R3, R3, 0x1, R37 ;  /* 0x0000000103037824 */ /* 0x000fe200078e0225 */
[----:B------:R-:W-:Y:S01]  /*1ab40*/  LOP3.LUT R5, R24, 0x180, RZ, 0xc0, !PT ;  /* 0x0000018018057812 */ /* 0x000fe200078ec0ff */
[----:B------:R-:W-:Y:S01]  /*1ab50*/  IMAD.MOV.U32 R37, RZ, RZ, R40 ;  /* 0x000000ffff257224 */ /* 0x000fe200078e0028 */
[----:B------:R-:W-:Y:S01]  /*1ab60*/  LOP3.LUT R6, R7, 0x180, RZ, 0xc0, !PT ;  /* 0x0000018007067812 */ /* 0x000fe200078ec0ff */
[----:B------:R-:W-:Y:S01]  /*1ab70*/  IMAD R21, R38, UR4, RZ ;  /* 0x0000000426157c24 */ /* 0x000fe2000f8e02ff */
[----:B---3--:R-:W-:Y:S02]  /*1ab80*/  @P1 SHF.R.U32.HI R37, RZ, R41, R0 ;  /* 0x00000029ff251219 */ /* 0x008fe40000011600 */
[----:B------:R-:W-:-:S02]  /*1ab90*/  SHF.R.U64 R12, R12, 0x3, RZ ;  /* 0x000000030c0c7819 */ /* 0x000fc400000012ff */
[----:B------:R-:W-:Y:S02]  /*1aba0*/  SHF.R.U64 R26, R26, 0x3, RZ ;  /* 0x000000031a1a7819 */ /* 0x000fe400000012ff */
[----:B------:R-:W-:Y:S02]  /*1abb0*/  SHF.R.U64 R28, R28, 0x3, RZ ;  /* 0x000000031c1c7819 */ /* 0x000fe400000012ff */
[----:B------:R-:W-:Y:S01]  /*1abc0*/  SHF.R.U64 R5, R5, 0x3, RZ ;  /* 0x0000000305057819 */ /* 0x000fe200000012ff */
[----:B------:R-:W-:Y:S01]  /*1abd0*/  IMAD R41, R20, UR5, R21 ;  /* 0x0000000514297c24 */ /* 0x000fe2000f8e0215 */
[----:B------:R-:W-:Y:S01]  /*1abe0*/  SHF.R.U64 R6, R6, 0x3, RZ ;  /* 0x0000000306067819 */ /* 0x000fe200000012ff */
[----:B------:R-:W-:Y:S01]  /*1abf0*/  IMAD.WIDE.U32 R20, R20, UR4, R2 ;  /* 0x0000000414147c25 */ /* 0x000fe2000f8e0002 */
[--C-:B------:R-:W-:Y:S01]  /*1ac00*/  SHF.R.S32.HI R0, RZ, 0x1f, R37.reuse ;  /* 0x0000001fff007819 */ /* 0x100fe20000011425 */
[----:B------:R-:W-:Y:S01]  /*1ac10*/  ULDC.64 UR4, c[0x0][0xae0] ;  /* 0x0002b80000047ab9 */ /* 0x000fe20000000a00 */
[----:B------:R-:W-:Y:S01]  /*1ac20*/  LOP3.LUT R12, R12, R13, RZ, 0x3c, !PT ;  /* 0x0000000d0c0c7212 */ /* 0x000fe200078e3cff */
[----:B------:R-:W-:Y:S01]  /*1ac30*/  IMAD.MOV R3, RZ, RZ, -R37 ;  /* 0x000000ffff037224 */ /* 0x000fe200078e0a25 */
[----:B------:R-:W-:Y:S01]  /*1ac40*/  LOP3.LUT R26, R26, R27, RZ, 0x3c, !PT ;  /* 0x0000001b1a1a7212 */ /* 0x000fe200078e3cff */
[--C-:B------:R-:W-:Y:S01]  /*1ac50*/  IMAD.X R13, RZ, RZ, R25.reuse, P6 ;  /* 0x000000ffff0d7224 */ /* 0x100fe200030e0619 */
[----:B------:R-:W-:Y:S01]  /*1ac60*/  LOP3.LUT R28, R28, R29, RZ, 0x3c, !PT ;  /* 0x0000001d1c1c7212 */ /* 0x000fe200078e3cff */
[--C-:B------:R-:W-:Y:S01]  /*1ac70*/  IMAD.X R27, RZ, RZ, R25.reuse, P5 ;  /* 0x000000ffff1b7224 */ /* 0x100fe200028e0619 */
[----:B------:R-:W-:Y:S01]  /*1ac80*/  LOP3.LUT R4, R5, R24, RZ, 0x3c, !PT ;  /* 0x0000001805047212 */ /* 0x000fe200078e3cff */
[--C-:B------:R-:W-:Y:S01]  /*1ac90*/  IMAD.X R29, RZ, RZ, R25.reuse, P4 ;  /* 0x000000ffff1d7224 */ /* 0x100fe200020e0619 */
[----:B------:R-:W-:Y:S01]  /*1aca0*/  LOP3.LUT R32, R6, R7, RZ, 0x3c, !PT ;  /* 0x0000000706207212 */ /* 0x000fe200078e3cff */
[--C-:B------:R-:W-:Y:S01]  /*1acb0*/  IMAD.X R33, RZ, RZ, R25.reuse, P3 ;  /* 0x000000ffff217224 */ /* 0x100fe200018e0619 */
[----:B------:R-:W5:Y:S01]  /*1acc0*/  LD.E.128 R12, desc[UR42][R12.64] ;  /* 0x0000002a0c0c7980 */ /* 0x000f62000c101d00 */
[----:B------:R-:W-:-:S02]  /*1acd0*/  IMAD.MOV.U32 R5, RZ, RZ, R25 ;  /* 0x000000ffff057224 */ /* 0x000fc400078e0019 */
[----:B------:R-:W-:Y:S01]  /*1ace0*/  IMAD.IADD R21, R21, 0x1, R41 ;  /* 0x0000000115157824 */ /* 0x000fe200078e0229 */
[----:B------:R-:W5:Y:S01]  /*1acf0*/  LD.E.128 R24, desc[UR42][R26.64] ;  /* 0x0000002a1a187980 */ /* 0x000f62000c101d00 */
[----:B------:R-:W-:Y:S02]  /*1ad00*/  IMAD R0, R0, UR4, RZ ;  /* 0x0000000400007c24 */ /* 0x000fe4000f8e02ff */
[----:B------:R-:W-:Y:S01]  /*1ad10*/  IMAD R41, R36, R3, R40 ;  /* 0x0000000324297224 */ /* 0x000fe200078e0228 */
[----:B------:R-:W5:Y:S01]  /*1ad20*/  LD.E.128 R4, desc[UR42][R4.64] ;  /* 0x0000002a04047980 */ /* 0x000f62000c101d00 */
[----:B------:R-:W-:-:S03]  /*1ad30*/  IMAD R43, R37, UR5, R0 ;  /* 0x00000005252b7c24 */ /* 0x000fc6000f8e0200 */
[----:B------:R-:W5:Y:S01]  /*1ad40*/  LD.E.128 R28, desc[UR42][R28.64] ;  /* 0x0000002a1c1c7980 */ /* 0x000f62000c101d00 */
[----:B------:R-:W-:-:S03]  /*1ad50*/  SHF.R.S32.HI R0, RZ, 0x1f, R41 ;  /* 0x0000001fff007819 */ /* 0x000fc60000011429 */
[----:B------:R-:W5:Y:S01]  /*1ad60*/  LD.E.128 R32, desc[UR42][R32.64] ;  /* 0x0000002a20207980 */ /* 0x000f62000c101d00 */
[----:B------:R-:W-:Y:S01]  /*1ad70*/  IMAD.WIDE.U32 R2, R37, UR4, R20 ;  /* 0x0000000425027c25 */ /* 0x000fe2000f8e0014 */
[----:B------:R-:W-:Y:S01]  /*1ad80*/  ULDC.64 UR4, c[0x0][0xad8] ;  /* 0x0002b60000047ab9 */ /* 0x000fe20000000a00 */
        /* <DEDUP_REMOVED lines=8> */
[----:B------:R-:W-:Y:S02]  /*1ae10*/  IMAD.IADD R44, R51, 0x1, R55 ;  /* 0x00000001332c7824 */ /* 0x000fe400078e0237 */
[C---:B------:R-:W-:Y:S02]  /*1ae20*/  IMAD R21, R41.reuse, UR5, R0 ;  /* 0x0000000529157c24 */ /* 0x040fe4000f8e0200 */
[----:B------:R-:W-:Y:S01]  /*1ae30*/  IMAD.WIDE.U32 R2, R41, UR4, R2 ;  /* 0x0000000429027c25 */ /* 0x000fe2000f8e0002 */
[----:B------:R-:W-:Y:S01]  /*1ae40*/  ISETP.GE.AND P0, PT, R44, R39, PT ;  /* 0x000000272c00720c */ /* 0x000fe20003f06270 */
[----:B------:R-:W-:Y:S02]  /*1ae50*/  ULDC.64 UR4, c[0x0][0xa80] ;  /* 0x0002a00000047ab9 */ /* 0x000fe40000000a00 */
        /* <DEDUP_REMOVED lines=15> */
[----:B------:R-:W-:Y:S02]  /*1af50*/  @!P2 LEA R40, P4, R46, R20, 0x1 ;  /* 0x000000142e28a211 */ /* 0x000fe400078808ff */
[----:B--2---:R-:W-:Y:S01]  /*1af60*/  @!P0 IMAD.WIDE R2, R50, 0x2, R20 ;  /* 0x0000000232028825 */ /* 0x004fe200078e0214 */
[-C--:B------:R-:W-:Y:S02]  /*1af70*/  @!P1 LEA.HI.X R37, R48, R21.reuse, R49, 0x1, P3 ;  /* 0x0000001530259211 */ /* 0x080fe400018f0c31 */
[----:B------:R-:W-:Y:S02]  /*1af80*/  @!P2 LEA.HI.X R41, R46, R21, R47, 0x1, P4 ;  /* 0x000000152e29a211 */ /* 0x000fe400020f0c2f */
[----:B------:R3:W-:Y:S04]  /*1af90*/  @!P0 ST.E.128 desc[UR42][R2.64], R4 ;  /* 0x0000000402008985 */ /* 0x0007e8000c101d2a */
[----:B------:R3:W-:Y:S04]  /*1afa0*/  @!P1 ST.E.128 desc[UR42][R36.64], R12 ;  /* 0x0000000c24009985 */ /* 0x0007e8000c101d2a */
[----:B------:R3:W-:Y:S02]  /*1afb0*/  @!P2 ST.E.128 desc[UR42][R40.64], R28 ;  /* 0x0000001c2800a985 */ /* 0x0007e4000c101d2a */
.L_x_1320:
[----:B------:R-:W-:Y:S05]  /*1afc0*/  BSYNC B1 ;  /* 0x0000000000017941 */ /* 0x000fea0003800000 */
.L_x_1319:
[----:B0-----:R-:W-:Y:S01]  /*1afd0*/  VIADD R0, R44, 0x60 ;  /* 0x000000602c007836 */ /* 0x001fe20000000000 */
[----:B---3-5:R0:W3:Y:S04]  /*1afe0*/  SHFL.IDX PT, R5, R42, 0x1, 0x1c1f ;  /* 0x003c1f002a057f89 */ /* 0x0280e800000e0000 */
[----:B------:R-:W-:Y:S01]  /*1aff0*/  ISETP.GE.AND P0, PT, R0, R39, PT ;  /* 0x000000270000720c */ /* 0x000fe20003f06270 */
[----:B------:R0:W4:-:S12]  /*1b000*/  SHFL.IDX PT, R4, R38, 0x1, 0x1c1f ;  /* 0x003c1f0026047f89 */ /* 0x00011800000e0000 */
[----:B0-----:R-:W-:Y:S05]  /*1b010*/  @P0 BRA `(.L_x_1321) ;  /* 0x0000000800c00947 */ /* 0x001fea0003800000 */
[----:B------:R-:W-:Y:S02]  /*1b020*/  ULDC UR4, c[0x0][0xac8] ;  /* 0x0002b20000047ab9 */ /* 0x000fe40000000800 */
[----:B------:R-:W-:Y:S02]  /*1b030*/  ISETP.GE.AND P2, PT, R48, UR4, PT ;  /* 0x0000000430007c0c */ /* 0x000fe4000bf46270 */
[----:B------:R-:W-:-:S11]  /*1b040*/  ISETP.GE.AND P1, PT, R50, UR4, PT ;  /* 0x0000000432007c0c */ /* 0x000fd6000bf26270 */
[----:B----4-:R-:W-:Y:S02]  /*1b050*/  @!P2 LEA R6, P0, R48, R4, 0x1 ;  /* 0x000000043006a211 */ /* 0x010fe400078008ff */
[----:B---3--:R-:W-:Y:S02]  /*1b060*/  @!P1 IMAD.WIDE R2, R50, 0x2, R4 ;  /* 0x0000000232029825 */ /* 0x008fe400078e0204 */
        /* <DEDUP_REMOVED lines=9> */
.L_x_1317:
[----:B------:R-:W3:Y:S01]  /*1b100*/  LDL R9, [R1+0x54] ;  /* 0x0000540001097983 */ /* 0x000ee20000100800 */
[----:B------:R-:W-:Y:S01]  /*1b110*/  ULDC.64 UR4, c[0x0][0xc00] ;  /* 0x0003000000047ab9 */ /* 0x000fe20000000a00 */
[----:B------:R-:W3:Y:S01]  /*1b120*/  LDC.64 R2, c[0x0][0xc00] ;  /* 0x00030000ff027b82 */ /* 0x000ee20000000a00 */
[----:B------:R-:W-:Y:S01]  /*1b130*/  ISETP.NE.U32.AND P0, PT, RZ, UR4, PT ;  /* 0x00000004ff007c0c */ /* 0x000fe2000bf05070 */
[----:B------:R-:W-:-:S03]  /*1b140*/  IMAD.MOV.U32 R6, RZ, RZ, RZ ;  /* 0x000000ffff067224 */ /* 0x000fc600078e00ff */
[----:B------:R-:W-:Y:S01]  /*1b150*/  ISETP.NE.AND.EX P0, PT, RZ, UR5, PT, P0 ;  /* 0x00000005ff007c0c */ /* 0x000fe2000bf05300 */
[----:B------:R-:W-:Y:S02]  /*1b160*/  ULDC.64 UR4, c[0x0][0xc08] ;  /* 0x0003020000047ab9 */ /* 0x000fe40000000a00 */
[----:B------:R-:W-:Y:S01]  /*1b170*/  ISETP.NE.U32.AND P1, PT, RZ, UR4, PT ;  /* 0x00000004ff007c0c */ /* 0x000fe2000bf25070 */
[----:B------:R-:W4:Y:S03]  /*1b180*/  LDC R25, c[0x0][0xbe8] ;  /* 0x0002fa00ff197b82 */ /* 0x000f260000000800 */
[----:B------:R-:W-:-:S13]  /*1b190*/  ISETP.NE.AND.EX P1, PT, RZ, UR5, PT, P1 ;  /* 0x00000005ff007c0c */ /* 0x000fda000bf25310 */
[----:B-1----:R-:W1:Y:S01]  /*1b1a0*/  @P1 LDC.64 R4, c[0x0][0xc08] ;  /* 0x00030200ff041b82 */ /* 0x002e620000000a00 */
[----:B------:R-:W-:Y:S02]  /*1b1b0*/  ULDC UR4, c[0x0][0xa88] ;  /* 0x0002a20000047ab9 */ /* 0x000fe40000000800 */
[----:B------:R-:W-:Y:S01]  /*1b1c0*/  IMAD.U32 R0, RZ, RZ, UR4 ;  /* 0x00000004ff007e24 */ /* 0x000fe2000f8e00ff */
[----:B------:R-:W0:Y:S01]  /*1b1d0*/  S2R R8, SR_TID.X ;  /* 0x0000000000087919 */ /* 0x000e220000002100 */
[----:B---3--:R-:W-:-:S04]  /*1b1e0*/  IMAD.WIDE R2, R9, 0x4, R2 ;  /* 0x0000000409027825 */ /* 0x008fc800078e0202 */
[----:B-1----:R-:W-:Y:S01]  /*1b1f0*/  @P1 IMAD.WIDE R4, R9, 0x4, R4 ;  /* 0x0000000409041825 */ /* 0x002fe200078e0204 */
[----:B------:R1:W5:Y:S04]  /*1b200*/  @P0 LDG.E R6, desc[UR42][R2.64] ;  /* 0x0000002a02060981 */ /* 0x000368000c1e1900 */
[----:B------:R1:W5:Y:S01]  /*1b210*/  @P1 LDG.E R0, desc[UR42][R4.64] ;  /* 0x0000002a04001981 */ /* 0x000362000c1e1900 */
[----:B----4-:R-:W-:Y:S01]  /*1b220*/  ISETP.NE.AND P2, PT, R25, 0x1, PT ;  /* 0x000000011900780c */ /* 0x010fe20003f45270 */
[----:B0-----:R-:W-:Y:S01]  /*1b230*/  VIADD R30, R8, 0xffffff80 ;  /* 0xffffff80081e7836 */ /* 0x001fe20000000000 */
[----:B------:R-:W-:-:S04]  /*1b240*/  SHF.R.S32.HI R7, RZ, 0x1f, R9 ;  /* 0x0000001fff077819 */ /* 0x000fc80000011409 */
[----:B------:R-:W-:-:S07]  /*1b250*/  ISETP.GE.AND P3, PT, R30, 0xc0, PT ;  /* 0x000000c01e00780c */ /* 0x000fce0003f66270 */
[----:B------:R-:W0:Y:S01]  /*1b260*/  @P2 LDC R27, c[0x0][0xbec] ;  /* 0x0002fb00ff1b2b82 */ /* 0x000e220000000800 */
[----:B-1----:R-:W-:Y:S05]  /*1b270*/  @P1 BRA `(.L_x_1322) ;  /* 0x0000000000101947 */ /* 0x002fea0003800000 */
[----:B------:R-:W-:Y:S05]  /*1b280*/  @!P0 BRA `(.L_x_1322) ;  /* 0x00000000000c8947 */ /* 0x000fea0003800000 */
[----:B------:R-:W3:Y:S04]  /*1b290*/  LDG.E R5, desc[UR42][R2.64] ;  /* 0x0000002a02057981 */ /* 0x000ee8000c1e1900 */
[----:B-----5:R-:W3:Y:S02]  /*1b2a0*/  LDG.E R0, desc[UR42][R2.64+0x4] ;  /* 0x0000042a02007981 */ /* 0x020ee4000c1e1900 */
[----:B---3--:R-:W-:-:S07]  /*1b2b0*/  IMAD.IADD R0, R0, 0x1, -R5 ;  /* 0x0000000100007824 */ /* 0x008fce00078e0a05 */
.L_x_1322:
[----:B------:R-:W3:Y:S04]  /*1b2c0*/  LDL R29, [R1+0x50] ;  /* 0x00005000011d7983 */ /* 0x000ee80000100800 */
[----:B------:R1:W5:Y:S01]  /*1b2d0*/  LDL R28, [R1+0x10] ;  /* 0x00001000011c7983 */ /* 0x0003620000100800 */
[----:B------:R-:W-:Y:S01]  /*1b2e0*/  BSSY B1, `(.L_x_1323) ;  /* 0x000002c000017945 */ /* 0x000fe20003800000 */
[----:B------:R-:W-:Y:S02]  /*1b2f0*/  SEL R13, R9, RZ, !P0 ;  /* 0x000000ff090d7207 */ /* 0x000fe40004000000 */
[----:B------:R-:W-:Y:S02]  /*1b300*/  SEL R12, R7, RZ, !P0 ;  /* 0x000000ff070c7207 */ /* 0x000fe40004000000 */
[----:B-----5:R-:W-:-:S02]  /*1b310*/  SHF.R.S32.HI R11, RZ, 0x1f, R6 ;  /* 0x0000001fff0b7819 */ /* 0x020fc40000011406 */
[----:B---3--:R-:W-:Y:S01]  /*1b320*/  SHF.R.S32.HI R10, RZ, 0x1f, R29 ;  /* 0x0000001fff0a7819 */ /* 0x008fe2000001141d */
[----:B-1----:R-:W-:Y:S06]  /*1b330*/  @P3 BRA `(.L_x_1324) ;  /* 0x0000000000983947 */ /* 0x002fec0003800000 */
[----:B------:R-:W1:Y:S01]  /*1b340*/  LDC R9, c[0x0][0xbe8] ;  /* 0x0002fa00ff097b82 */ /* 0x000e620000000800 */
[----:B------:R-:W-:Y:S01]  /*1b350*/  IADD3 R8, R28, -0x80, R8 ;  /* 0xffffff801c087810 */ /* 0x000fe20007ffe008 */
[----:B-1----:R-:W-:-:S05]  /*1b360*/  IMAD R2, R0, R9, RZ ;  /* 0x0000000900027224 */ /* 0x002fca00078e02ff */
        /* <DEDUP_REMOVED lines=9> */
[----:B------:R-:W1:Y:S01]  /*1b400*/  @P0 LDC R15, c[0x0][0xbec] ;  /* 0x0002fb00ff0f0b82 */ /* 0x000e620000000800 */
[----:B------:R-:W-:Y:S01]  /*1b410*/  IMAD R7, R29, UR5, R7 ;  /* 0x000000051d077c24 */ /* 0x000fe2000f8e0207 */
[----:B------:R-:W-:-:S03]  /*1b420*/  ULDC.64 UR4, c[0x0][0xb98] ;  /* 0x0002e60000047ab9 */ /* 0x000fc60000000a00 */
[----:B------:R-:W-:-:S03]  /*1b430*/  IMAD.IADD R3, R3, 0x1, R7 ;  /* 0x0000000103037824 */ /* 0x000fc600078e0207 */
[----:B------:R-:W3:Y:S01]  /*1b440*/  @P0 LDC R21, c[0x0][0xbf0] ;  /* 0x0002fc00ff150b82 */ /* 0x000ee20000000800 */
[----:B------:R-:W-:-:S04]  /*1b450*/  IMAD.WIDE.U32 R2, R13, UR4, R2 ;  /* 0x000000040d027c25 */ /* 0x000fc8000f8e0002 */
[----:B-1----:R-:W-:-:S05]  /*1b460*/  @P0 IMAD.HI.U32 R4, R8, R15, RZ ;  /* 0x0000000f08040227 */ /* 0x002fca00078e00ff */
[----:B---3--:R-:W-:Y:S01]  /*1b470*/  @P0 SHF.R.U32.HI R5, RZ, R21, R4 ;  /* 0x00000015ff050219 */ /* 0x008fe20000011604 */
        /* <DEDUP_REMOVED lines=18> */
.L_x_1324:
[----:B------:R-:W-:Y:S05]  /*1b5a0*/  BSYNC B1 ;  /* 0x0000000000017941 */ /* 0x000fea0003800000 */
.L_x_1323:
[----:B------:R3:W5:Y:S04]  /*1b5b0*/  LDL R14, [R1+0x60] ;  /* 0x00006000010e7983 */ /* 0x0007680000100800 */
[----:B------:R3:W5:Y:S04]  /*1b5c0*/  LDL R15, [R1+0x80] ;  /* 0x00008000010f7983 */ /* 0x0007680000100800 */
[----:B------:R3:W5:Y:S04]  /*1b5d0*/  LDL R20, [R1+0x5c] ;  /* 0x00005c0001147983 */ /* 0x0007680000100800 */
[----:B------:R3:W5:Y:S04]  /*1b5e0*/  LDL R21, [R1+0x84] ;  /* 0x0000840001157983 */ /* 0x0007680000100800 */
[----:B------:R3:W5:Y:S01]  /*1b5f0*/  LDL R24, [R1+0x3c] ;  /* 0x00003c0001187983 */ /* 0x0007620000100800 */
[--C-:B-1----:R-:W-:Y:S01]  /*1b600*/  SHF.R.S32.HI R4, RZ, 0x1f, R30.reuse ;  /* 0x0000001fff047819 */ /* 0x102fe2000001141e */
[----:B------:R-:W1:Y:S01]  /*1b610*/  @P2 LDC R9, c[0x0][0xbf0] ;  /* 0x0002fc00ff092b82 */ /* 0x000e620000000800 */
        /* <DEDUP_REMOVED lines=15> */
[----:B------:R-:W-:Y:S02]  /*1b710*/  IMAD.IADD R8, R28, 0x1, R6 ;  /* 0x000000011c087824 */ /* 0x000fe400078e0206 */
[----:B------:R-:W-:-:S02]  /*1b720*/  IMAD R7, R29, UR5, R4 ;  /* 0x000000051d077c24 */ /* 0x000fc4000f8e0204 */
[----:B0-----:R-:W-:-:S04]  /*1b730*/  @P2 IMAD.HI.U32 R4, R8, R27, RZ ;  /* 0x0000001b08042227 */ /* 0x001fc800078e00ff */
[----:B------:R-:W-:Y:S01]  /*1b740*/  IMAD.WIDE.U32 R2, R29, UR4, R2 ;  /* 0x000000041d027c25 */ /* 0x000fe2000f8e0002 */
[----:B------:R-:W-:-:S03]  /*1b750*/  ULDC.64 UR4, c[0x0][0xaf0] ;  /* 0x0002bc0000047ab9 */ /* 0x000fc60000000a00 */
[----:B------:R-:W-:Y:S01]  /*1b760*/  IMAD.MOV.U32 R5, RZ, RZ, R8 ;  /* 0x000000ffff057224 */ /* 0x000fe200078e0008 */
[----:B-1----:R-:W-:Y:S01]  /*1b770*/  @P2 SHF.R.U32.HI R5, RZ, R9, R4 ;  /* 0x00000009ff052219 */ /* 0x002fe20000011604 */
        /* <DEDUP_REMOVED lines=17> */
[----:B------:R-:W-:Y:S02]  /*1b890*/  IMAD.IADD R0, R26, 0x1, R28 ;  /* 0x000000011a007824 */ /* 0x000fe400078e021c */
[C---:B------:R-:W-:Y:S02]  /*1b8a0*/  IMAD R5, R7.reuse, UR5, R4 ;  /* 0x0000000507057c24 */ /* 0x040fe4000f8e0204 */
[----:B------:R-:W-:Y:S01]  /*1b8b0*/  IMAD.WIDE.U32 R2, R7, UR4, R2 ;  /* 0x0000000407027c25 */ /* 0x000fe2000f8e0002 */
[----:B------:R-:W-:Y:S01]  /*1b8c0*/  ISETP.GE.AND P0, PT, R0, R25, PT ;  /* 0x000000190000720c */ /* 0x000fe20003f06270 */
[----:B------:R-:W-:-:S02]  /*1b8d0*/  ULDC.64 UR4, c[0x0][0xa80] ;  /* 0x0002a00000047ab9 */ /* 0x000fc40000000a00 */
[----:B------:R-:W-:Y:S01]  /*1b8e0*/  IMAD.IADD R3, R3, 0x1, R5 ;  /* 0x0000000103037824 */ /* 0x000fe200078e0205 */
        /* <DEDUP_REMOVED lines=17> */
.L_x_1326:
[----:B------:R-:W-:Y:S05]  /*1ba00*/  BSYNC B1 ;  /* 0x0000000000017941 */ /* 0x000fea0003800000 */
.L_x_1325:
[----:B------:R-:W-:Y:S01]  /*1ba10*/  VIADD R0, R0, 0x60 ;  /* 0x0000006000007836 */ /* 0x000fe20000000000 */
[----:B-1----:R1:W1:Y:S04]  /*1ba20*/  SHFL.IDX PT, R3, R5, 0x1, 0x1c1f ;  /* 0x003c1f0005037f89 */ /* 0x00226800000e0000 */
[----:B------:R-:W-:Y:S01]  /*1ba30*/  ISETP.GE.AND P0, PT, R0, R25, PT ;  /* 0x000000190000720c */ /* 0x000fe20003f06270 */
[----:B0-----:R0:W0:-:S12]  /*1ba40*/  SHFL.IDX PT, R2, R4, 0x1, 0x1c1f ;  /* 0x003c1f0004027f89 */ /* 0x00101800000e0000 */
[----:B------:R-:W-:Y:S05]  /*1ba50*/  @P0 BRA `(.L_x_1321) ;  /* 0x0000000000300947 */ /* 0x000fea0003800000 */
[----:B------:R-:W-:Y:S02]  /*1ba60*/  ULDC UR4, c[0x0][0xac8] ;  /* 0x0002b20000047ab9 */ /* 0x000fe40000000800 */
[----:B-----5:R-:W-:Y:S02]  /*1ba70*/  ISETP.GE.AND P3, PT, R20, UR4, PT ;  /* 0x0000000414007c0c */ /* 0x020fe4000bf66270 */
[----:B------:R-:W-:Y:S02]  /*1ba80*/  ISETP.GE.AND P4, PT, R14, UR4, PT ;  /* 0x000000040e007c0c */ /* 0x000fe4000bf86270 */
[----:B------:R-:W-:-:S09]  /*1ba90*/  ISETP.GE.AND P2, PT, R24, UR4, PT ;  /* 0x0000000418007c0c */ /* 0x000fd2000bf46270 */
[-C--:B0---4-:R-:W-:Y:S02]  /*1baa0*/  @!P3 LEA R6, P0, R20, R2.reuse, 0x1 ;  /* 0x000000021406b211 */ /* 0x091fe400078008ff */
[----:B------:R-:W-:Y:S02]  /*1bab0*/  @!P4 LEA R8, P1, R14, R2, 0x1 ;  /* 0x000000020e08c211 */ /* 0x000fe400078208ff */
[----:B-1-3--:R-:W-:Y:S01]  /*1bac0*/  @!P2 IMAD.WIDE R4, R24, 0x2, R2 ;  /* 0x000000021804a825 */ /* 0x00afe200078e0202 */
[-C--:B------:R-:W-:Y:S02]  /*1bad0*/  @!P3 LEA.HI.X R7, R20, R3.reuse, R21, 0x1, P0 ;  /* 0x000000031407b211 */ /* 0x080fe400000f0c15 */
[----:B------:R-:W-:Y:S02]  /*1bae0*/  @!P4 LEA.HI.X R9, R14, R3, R15, 0x1, P1 ;  /* 0x000000030e09c211 */ /* 0x000fe400008f0c0f */
[----:B------:R0:W-:Y:S04]  /*1baf0*/  @!P2 ST.E.128 desc[UR42][R4.64], RZ ;  /* 0x000000ff0400a985 */ /* 0x0001e8000c101d2a */
[----:B------:R0:W-:Y:S04]  /*1bb00*/  @!P3 ST.E.128 desc[UR42][R6.64], RZ ;  /* 0x000000ff0600b985 */ /* 0x0001e8000c101d2a */
[----:B------:R0:W-:Y:S02]  /*1bb10*/  @!P4 ST.E.128 desc[UR42][R8.64], RZ ;  /* 0x000000ff0800c985 */ /* 0x0001e4000c101d2a */
.L_x_1321:
[----:B------:R-:W-:Y:S05]  /*1bb20*/  BSYNC B0 ;  /* 0x0000000000007941 */ /* 0x000fea0003800000 */
.L_x_1316:
[----:B------:R-:W2:Y:S01]  /*1bb30*/  LDL R0, [R1+0x4c] ;  /* 0x00004c0001007983 */ /* 0x000ea20000100800 */
[----:B------:R-:W-:Y:S02]  /*1bb40*/  ULDC UR4, c[0x0][0xc3c] ;  /* 0x00030f0000047ab9 */ /* 0x000fe40000000800 */
[----:B--2---:R-:W-:-:S13]  /*1bb50*/  ISETP.GE.AND P0, PT, R0, UR4, PT ;  /* 0x0000000400007c0c */ /* 0x004fda000bf06270 */
[----:B------:R-:W-:Y:S05]  /*1bb60*/  @!P0 BRA `(.L_x_1327) ;  /* 0xfffffe5400988947 */ /* 0x000fea000383ffff */
[----:B------:R-:W-:Y:S05]  /*1bb70*/  BRA `(.L_x_1135) ;  /* 0x0000007000847947 */ /* 0x000fea0003800000 */
.L_x_1133:
        /* <DEDUP_REMOVED lines=16> */
.L_x_1328:
        /* <DEDUP_REMOVED lines=42> */
.L_x_1334:
[----:B------:R-:W-:Y:S01]  /*1bf20*/  UIADD3 UR4, UR4, 0x1f, URZ ;  /* 0x0000001f04047890 */ /* 0x000fe2000fffe03f */
[----:B------:R-:W-:-:S05]  /*1bf30*/  IMAD.U32 R19, RZ, RZ, UR7 ;  /* 0x00000007ff137e24 */ /* 0x000fca000f8e00ff */
        /* <DEDUP_REMOVED lines=10> */
.L_x_1333:
[----:B------:R-:W-:Y:S05]  /*1bfe0*/  BSYNC B0 ;  /* 0x0000000000007941 */ /* 0x000fea0003800000 */
.L_x_1332:
        /* <DEDUP_REMOVED lines=21> */
.L_x_1330:
[----:B------:R-:W-:-:S04]  /*1c140*/  IMAD.IADD R10, R6, 0x1, -R3 ;  /* 0x00000001060a7824 */ /* 0x000fc800078e0a03 */
[----:B------:R-:W-:-:S05]  /*1c150*/  IMAD R2, R7, UR5, R10 ;  /* 0x0000000507027c24 */ /* 0x000fca000f8e020a */
[----:B------:R-:W-:Y:S02]  /*1c160*/  ISETP.GT.AND P0, PT, R2, UR6, PT ;  /* 0x0000000602007c0c */ /* 0x000fe4000bf04270 */
[----:B------:R-:W0:Y:S11]  /*1c170*/  LDC.64 R2, c[0x0][0xc90] ;  /* 0x00032400ff027b82 */ /* 0x000e360000000a00 */
[----:B------:R-:W-:-:S04]  /*1c180*/  VOTE.ANY R11, PT, !P0 ;  /* 0x00000000000b7806 */ /* 0x000fc800040e0100 */
[----:B------:R-:W1:Y:S02]  /*1c190*/  POPC R15, R11 ;  /* 0x0000000b000f7309 */ /* 0x000e640000000000 */
[----:B-1----:R-:W-:-:S04]  /*1c1a0*/  VIADD R19, R15, UR4 ;  /* 0x000000040f137c36 */ /* 0x002fc80008000000 */
[----:B0-----:R-:W-:-:S05]  /*1c1b0*/  IMAD.WIDE R2, R19, 0x4, R2 ;  /* 0x0000000413027825 */ /* 0x001fca00078e0202 */
[----:B------:R-:W2:Y:S01]  /*1c1c0*/  LDG.E R9, desc[UR42][R2.64] ;  /* 0x0000002a02097981 */ /* 0x000ea2000c1e1900 */
[----:B------:R-:W-:-:S03]  /*1c1d0*/  ISETP.NE.AND P0, PT, R11, RZ, PT ;  /* 0x000000ff0b00720c */ /* 0x000fc60003f05270 */
        /* <DEDUP_REMOVED lines=9> */
[----:B------:R-:W-:-:S06]  /*1c270*/  VIADD R16, R15, 0xffffffff ;  /* 0xffffffff0f107836 */ /* 0x000fcc0000000000 */
[----:B------:R0:W1:Y:S02]  /*1c280*/  SHFL.IDX PT, R16, R7, R16, 0x1f ;  /* 0x00001f1007107589 */ /* 0x00006400000e0000 */
.L_x_1335:
[----:B-1----:R-:W-:Y:S01]  /*1c290*/  IMAD R16, R16, UR5, R10 ;  /* 0x0000000510107c24 */ /* 0x002fe2000f8e020a */
[----:B------:R-:W-:Y:S01]  /*1c2a0*/  IABS R10, R6 ;  /* 0x00000006000a7213 */ /* 0x000fe20000000000 */
[----:B------:R-:W-:Y:S02]  /*1c2b0*/  IMAD R11, R11, R8, RZ ;  /* 0x000000080b0b7224 */ /* 0x000fe400078e02ff */
[----:B------:R-:W-:Y:S01]  /*1c2c0*/  IMAD.MOV.U32 R2, RZ, RZ, RZ ;  /* 0x000000ffff027224 */ /* 0x000fe200078e00ff */
[----:B0-----:R-:W-:Y:S01]  /*1c2d0*/  IADD3 R7, -R16, UR6, RZ ;  /* 0x0000000610077c10 */ /* 0x001fe2000fffe1ff */
[----:B------:R-:W-:Y:S02]  /*1c2e0*/  IMAD.MOV R10, RZ, RZ, -R10 ;  /* 0x000000ffff0a7224 */ /* 0x000fe400078e0a0a */
[----:B------:R-:W-:Y:S01]  /*1c2f0*/  IMAD.HI.U32 R2, R3, R11, R2 ;  /* 0x0000000b03027227 */ /* 0x000fe200078e0002 */
[----:B------:R-:W-:-:S05]  /*1c300*/  IABS R3, R7 ;  /* 0x0000000700037213 */ /* 0x000fca0000000000 */
        /* <DEDUP_REMOVED lines=11> */
[----:B------:R-:W-:-:S05]  /*1c3c0*/  @!P1 LOP3.LUT R2, RZ, R6, RZ, 0x33, !PT ;  /* 0x00000006ff029212 */ /* 0x000fca00078e33ff */
[----:B------:R-:W-:Y:S02]  /*1c3d0*/  IMAD R8, R9, R2, RZ ;  /* 0x0000000209087224 */ /* 0x000fe400078e02ff */
[----:B------:R-:W-:Y:S02]  /*1c3e0*/  IMAD.MOV R2, RZ, RZ, -R2 ;  /* 0x000000ffff027224 */ /* 0x000fe400078e0a02 */
[----:B------:R-:W-:Y:S02]  /*1c3f0*/  IMAD.MOV R10, RZ, RZ, -R8 ;  /* 0x000000ffff0a7224 */ /* 0x000fe400078e0a08 */
[----:B------:R-:W-:Y:S02]  /*1c400*/  IMAD R6, R6, R2, R7 ;  /* 0x0000000206067224 */ /* 0x000fe400078e0207 */
[----:B------:R-:W-:Y:S01]  /*1c410*/  IMAD.MOV.U32 R2, RZ, RZ, RZ ;  /* 0x000000ffff027224 */ /* 0x000fe200078e00ff */
[----:B------:R-:W-:-:S04]  /*1c420*/  VIADDMNMX R9, R10, UR5, R9, PT ;  /* 0x000000050a097c46 */ /* 0x000fc8000b800109 */
[----:B------:R-:W-:-:S04]  /*1c430*/  IABS R10, R9 ;  /* 0x00000009000a7213 */ /* 0x000fc80000000000 */
[----:B------:R-:W0:Y:S08]  /*1c440*/  I2F.RP R11, R10 ;  /* 0x0000000a000b7306 */ /* 0x000e300000209400 */
[----:B0-----:R-:W0:Y:S02]  /*1c450*/  MUFU.RCP R11, R11 ;  /* 0x0000000b000b7308 */ /* 0x001e240000001000 */
[----:B0-----:R-:W-:Y:S01]  /*1c460*/  VIADD R3, R11, 0xffffffe ;  /* 0x0ffffffe0b037836 */ /* 0x001fe20000000000 */
[----:B------:R-:W-:-:S05]  /*1c470*/  IABS R11, R9 ;  /* 0x00000009000b7213 */ /* 0x000fca0000000000 */
[----:B------:R-:W0:Y:S02]  /*1c480*/  F2I.FTZ.U32.TRUNC.NTZ R3, R3 ;  /* 0x0000000300037305 */ /* 0x000e24000021f000 */
[----:B0-----:R-:W-:-:S04]  /*1c490*/  IMAD.MOV R13, RZ, RZ, -R3 ;  /* 0x000000ffff0d7224 */ /* 0x001fc800078e0a03 */
[----:B------:R-:W-:-:S04]  /*1c4a0*/  IMAD R7, R13, R10, RZ ;  /* 0x0000000a0d077224 */ /* 0x000fc800078e02ff */
[----:B------:R-:W-:Y:S01]  /*1c4b0*/  IMAD.HI.U32 R2, R3, R7, R2 ;  /* 0x0000000703027227 */ /* 0x000fe200078e0002 */
[----:B------:R-:W-:-:S03]  /*1c4c0*/  IABS R7, R6 ;  /* 0x0000000600077213 */ /* 0x000fc60000000000 */
[----:B------:R-:W-:Y:S02]  /*1c4d0*/  IMAD.MOV R3, RZ, RZ, -R11 ;  /* 0x000000ffff037224 */ /* 0x000fe400078e0a0b */
        /* <DEDUP_REMOVED lines=8> */
[----:B------:R-:W-:Y:S01]  /*1c560*/  ISETP.GE.AND P2, PT, R3, RZ, PT ;  /* 0x000000ff0300720c */ /* 0x000fe20003f46270 */
[----:B------:R-:W-:-:S06]  /*1c570*/  IMAD.IADD R3, R6, 0x1, R8 ;  /* 0x0000000106037824 */ /* 0x000fcc00078e0208 */
[----:B------:R-:W-:-:S06]  /*1c580*/  @P0 VIADD R2, R2, 0x1 ;  /* 0x0000000102020836 */ /* 0x000fcc0000000000 */
[----:B------:R-:W-:Y:S01]  /*1c590*/  @!P2 IMAD.MOV R2, RZ, RZ, -R2 ;  /* 0x000000ffff02a224 */ /* 0x000fe200078e0a02 */
[----:B------:R-:W-:Y:S01]  /*1c5a0*/  @!P1 LOP3.LUT R2, RZ, R9, RZ, 0x33, !PT ;  /* 0x00000009ff029212 */ /* 0x000fe200078e33ff */
[----:B------:R-:W-:-:S03]  /*1c5b0*/  IMAD.MOV R9, RZ, RZ, -R9 ;  /* 0x000000ffff097224 */ /* 0x000fc600078e0a09 */
[----:B------:R-:W-:Y:S01]  /*1c5c0*/  LOP3.LUT R17, RZ, R2, RZ, 0x33, !PT ;  /* 0x00000002ff117212 */ /* 0x000fe200078e33ff */
[----:B------:R-:W-:-:S04]  /*1c5d0*/  IMAD R18, R2, R9, R3 ;  /* 0x0000000902127224 */ /* 0x000fc800078e0203 */
[----:B------:R-:W-:Y:S01]  /*1c5e0*/  IMAD.IADD R17, R4, 0x1, R17 ;  /* 0x0000000104117824 */ /* 0x000fe200078e0211 */
[----:B------:R-:W-:Y:S06]  /*1c5f0*/  BRA `(.L_x_1336) ;  /* 0x00000000000c7947 */ /* 0x000fec0003800000 */
.L_x_1331:
[----:B------:R-:W-:Y:S02]  /*1c600*/  IMAD.MOV.U32 R17, RZ, RZ, RZ ;  /* 0x000000ffff117224 */ /* 0x000fe400078e00ff */
[----:B------:R-:W-:Y:S02]  /*1c610*/  IMAD.U32 R16, RZ, RZ, UR6 ;  /* 0x00000006ff107e24 */ /* 0x000fe4000f8e00ff */
[----:B------:R-:W-:-:S07]  /*1c620*/  IMAD.MOV.U32 R18, RZ, RZ, RZ ;  /* 0x000000ffff127224 */ /* 0x000fce00078e00ff */
.L_x_1336:
[----:B------:R-:W-:-:S13]  /*1c630*/  ISETP.NE.AND P0, PT, R5, RZ, PT ;  /* 0x000000ff0500720c */ /* 0x000fda0003f05270 */
[----:B------:R-:W0:Y:S01]  /*1c640*/  @!P0 S2R R3, SR_CgaCtaId ;  /* 0x0000000000038919 */ /* 0x000e220000008800 */
[----:B------:R-:W-:-:S04]  /*1c650*/  @!P0 MOV R2, 0x400 ;  /* 0x0000040000028802 */ /* 0x000fc80000000f00 */
[----:B0-----:R-:W-:-:S05]  /*1c660*/  @!P0 LEA R2, R3, R2, 0x18 ;  /* 0x0000000203028211 */ /* 0x001fca00078ec0ff */
[----:B------:R1:W-:Y:S01]  /*1c670*/  @!P0 STS.128 [R2+0x19cd0], R16 ;  /* 0x019cd01002008388 */ /* 0x0003e20000000c00 */
[----:B------:R-:W-:Y:S06]  /*1c680*/  BAR.ARV 0x5, 0x200 ;  /* 0x0148000000007b1d */ /* 0x000fec0000002000 */
.L_x_1329:
        /* <DEDUP_REMOVED lines=23> */
[----:B------:R-:W-:Y:S01]  /*1c800*/  LOP3.LUT P0, RZ, R12, 0x4, RZ, 0xc0, !PT ;  /* 0x000000040cff7812 */ /* 0x000fe2000780c0ff */
[----:B------:R-:W-:Y:S01]  /*1c810*/  IMAD.SHL.U32 R6, R10, 0x10, RZ ;  /* 0x000000100a067824 */ /* 0x000fe200078e00ff */
[----:B------:R-:W-:Y:S01]  /*1c820*/  LOP3.LUT R3, R4, 0x360, RZ, 0xc0, !PT ;  /* 0x0000036004037812 */ /* 0x000fe200078ec0ff */
[----:B------:R-:W-:Y:S01]  /*1c830*/  IMAD.SHL.U32 R8, R12, 0x2, RZ ;  /* 0x000000020c087824 */ /* 0x000fe200078e00ff */
[----:B------:R-:W-:Y:S01]  /*1c840*/  LOP3.LUT R7, R2, 0x60, RZ, 0xc0, !PT ;  /* 0x0000006002077812 */ /* 0x000fe200078ec0ff */
[----:B------:R-:W-:Y:S01]  /*1c850*/  IMAD.SHL.U32 R11, R12, 0x4, RZ ;  /* 0x000000040c0b7824 */ /* 0x000fe200078e00ff */
        /* <DEDUP_REMOVED lines=17> */
[----:B------:R-:W-:Y:S01]  /*1c970*/  LOP3.LUT R8, R9, R8, RZ, 0xfc, !PT ;  /* 0x0000000809087212 */ /* 0x000fe200078efcff */
[----:B------:R0:W-:Y:S01]  /*1c980*/  STL [R1+0x10], R3 ;  /* 0x0000100301007387 */ /* 0x0001e20000100800 */
[----:B------:R-:W-:Y:S02]  /*1c990*/  SHF.R.U32.HI R4, RZ, 0x1, R10 ;  /* 0x00000001ff047819 */ /* 0x000fe4000001160a */
[----:B------:R-:W-:Y:S01]  /*1c9a0*/  LOP3.LUT R2, R2, 0x10, RZ, 0xc0, !PT ;  /* 0x0000001002027812 */ /* 0x000fe200078ec0ff */
[----:B------:R1:W-:Y:S01]  /*1c9b0*/  STL [R1+0x8], R0 ;  /* 0x0000080001007387 */ /* 0x0003e20000100800 */
        /* <DEDUP_REMOVED lines=10> */
.L_x_1469:
[----:B------:R-:W-:Y:S05]  /*1ca60*/  YIELD ;  /* 0x0000000000007946 */ /* 0x000fea0003800000 */
[----:B------:R-:W-:Y:S01]  /*1ca70*/  ULDC.64 UR4, c[0x0][0xa28] ;  /* 0x00028a0000047ab9 */ /* 0x000fe20000000a00 */
[----:B------:R-:W-:Y:S02]  /*1ca80*/  CS2R R6, SRZ ;  /* 0x0000000000067805 */ /* 0x000fe4000001ff00 */
[----:B------:R-:W-:Y:S01]  /*1ca90*/  ISETP.NE.U32.AND P0, PT, RZ, UR4, PT ;  /* 0x00000004ff007c0c */ /* 0x000fe2000bf05070 */
[----:B0-----:R-:W0:Y:S01]  /*1caa0*/  LDC.64 R8, c[0x0][0xa00] ;  /* 0x00028000ff087b82 */ /* 0x001e220000000a00 */
[----:B------:R-:W-:Y:S01]  /*1cab0*/  ULDC.64 UR6, c[0x0][0xa08] ;  /* 0x0002820000067ab9 */ /* 0x000fe20000000a00 */
[----:B------:R-:W-:Y:S01]  /*1cac0*/  ULDC.64 UR8, c[0x0][0xa10] ;  /* 0x0002840000087ab9 */ /* 0x000fe20000000a00 */
[----:B------:R-:W-:Y:S01]  /*1cad0*/  ISETP.NE.AND.EX P0, PT, RZ, UR5, PT, P0 ;  /* 0x00000005ff007c0c */ /* 0x000fe2000bf05300 */
[----:B------:R-:W-:-:S04]  /*1cae0*/  ULDC.64 UR4, c[0x0][0xa18] ;  /* 0x0002860000047ab9 */ /* 0x000fc80000000a00 */
[----:B-1----:R-:W1:Y:S08]  /*1caf0*/  LDC.64 R4, c[0x0][0xa08] ;  /* 0x00028200ff047b82 */ /* 0x002e700000000a00 */
[----:B------:R-:W2:Y:S02]  /*1cb00*/  @P0 LDC.64 R2, c[0x0][0xa28] ;  /* 0x00028a00ff020b82 */ /* 0x000ea40000000a00 */
[----:B--2---:R-:W-:-:S05]  /*1cb10*/  @P0 IMAD.WIDE R2, R19, 0x4, R2 ;  /* 0x0000000413020825 */ /* 0x004fca00078e0202 */
[----:B------:R2:W5:Y:S01]  /*1cb20*/  @P0 LDG.E R7, desc[UR42][R2.64] ;  /* 0x0000002a02070981 */ /* 0x000562000c1e1900 */
[----:B------:R-:W-:Y:S01]  /*1cb30*/  ISETP.NE.U32.AND P0, PT, RZ, UR4, PT ;  /* 0x00000004ff007c0c */ /* 0x000fe2000bf05070 */
[----:B0-----:R-:W-:Y:S01]  /*1cb40*/  IMAD.WIDE R8, R19, 0x4, R8 ;  /* 0x0000000413087825 */ /* 0x001fe200078e0208 */
[----:B------:R-:W-:Y:S02]  /*1cb50*/  ISETP.NE.U32.AND P2, PT, RZ, UR6, PT ;  /* 0x00000006ff007c0c */ /* 0x000fe4000bf45070 */
[----:B------:R-:W-:Y:S01]  /*1cb60*/  ISETP.NE.AND.EX P0, PT, RZ, UR5, PT, P0 ;  /* 0x00000005ff007c0c */ /* 0x000fe2000bf05300 */
[----:B------:R-:W-:Y:S01]  /*1cb70*/  ULDC.64 UR4, c[0x0][0xa00] ;  /* 0x0002800000047ab9 */ /* 0x000fe20000000a00 */
[----:B------:R-:W-:Y:S01]  /*1cb80*/  ISETP.NE.U32.AND P4, PT, RZ, UR8, PT ;  /* 0x00000008ff007c0c */ /* 0x000fe2000bf85070 */
[----:B------:R-:W-:Y:S01]  /*1cb90*/  IMAD.MOV.U32 R11, RZ, RZ, RZ ;  /* 0x000000ffff0b7224 */ /* 0x000fe200078e00ff */
[----:B------:R-:W-:Y:S01]  /*1cba0*/  ISETP.NE.U32.AND P1, PT, RZ, UR4, PT ;  /* 0x00000004ff007c0c */ /* 0x000fe2000bf25070 */
[----:B--2---:R-:W0:Y:S01]  /*1cbb0*/  LDC.64 R2, c[0x0][0xa10] ;  /* 0x00028400ff027b82 */ /* 0x004e220000000a00 */
[----:B------:R-:W-:-:S02]  /*1cbc0*/  IMAD.MOV.U32 R0, RZ, RZ, RZ ;  /* 0x000000ffff007224 */ /* 0x000fc400078e00ff */
[----:B------:R-:W-:Y:S01]  /*1cbd0*/  ISETP.NE.AND.EX P3, PT, RZ, UR5, PT, P1 ;  /* 0x00000005ff007c0c */ /* 0x000fe2000bf65310 */
[----:B-1----:R-:W-:-:S04]  /*1cbe0*/  IMAD.WIDE R4, R19, 0x4, R4 ;  /* 0x0000000413047825 */ /* 0x002fc800078e0204 */
[----:B------:R-:W1:Y:S01]  /*1cbf0*/  @P0 LDC.64 R12, c[0x0][0xa18] ;  /* 0x00028600ff0c0b82 */ /* 0x000e620000000a00 */
[----:B------:R-:W-:Y:S01]  /*1cc00*/  ULDC UR4, c[0x0][0x288] ;  /* 0x0000a20000047ab9 */ /* 0x000fe20000000800 */
[----:B------:R-:W-:Y:S02]  /*1cc10*/  ISETP.NE.AND.EX P1, PT, RZ, UR7, PT, P2 ;  /* 0x00000007ff007c0c */ /* 0x000fe4000bf25320 */
[----:B------:R-:W-:-:S04]  /*1cc20*/  ISETP.NE.AND.EX P2, PT, RZ, UR9, PT, P4 ;  /* 0x00000009ff007c0c */ /* 0x000fc8000bf45340 */
[----:B------:R-:W2:Y:S07]  /*1cc30*/  @P3 LDG.E R6, desc[UR42][R8.64] ;  /* 0x0000002a08063981 */ /* 0x000eae000c1e1900 */
[----:B------:R3:W5:Y:S01]  /*1cc40*/  @P1 LDG.E R11, desc[UR42][R4.64] ;  /* 0x0000002a040b1981 */ /* 0x000762000c1e1900 */
[----:B0-----:R-:W-:-:S05]  /*1cc50*/  IMAD.WIDE R2, R19, 0x4, R2 ;  /* 0x0000000413027825 */ /* 0x001fca00078e0202 */
[----:B------:R3:W5:Y:S01]  /*1cc60*/  @P2 LDG.E R0, desc[UR42][R2.64] ;  /* 0x0000002a02002981 */ /* 0x000762000c1e1900 */
[----:B-1----:R-:W-:-:S03]  /*1cc70*/  @P0 IMAD.WIDE R12, R19, 0x4, R12 ;  /* 0x00000004130c0825 */ /* 0x002fc600078e020c */
[----:B--2---:R0:W-:Y:S02]  /*1cc80*/  STL [R1+0x20], R6 ;  /* 0x0000200601007387 */ /* 0x0041e40000100800 */
[----:B0-----:R-:W-:Y:S01]  /*1cc90*/  IMAD.U32 R6, RZ, RZ, UR4 ;  /* 0x00000004ff067e24 */ /* 0x001fe2000f8e00ff */
[----:B------:R-:W-:-:S05]  /*1cca0*/  ULDC.64 UR4, c[0x0][0x418] ;  /* 0x0001060000047ab9 */ /* 0x000fca0000000a00 */
[----:B------:R-:W2:Y:S01]  /*1ccb0*/  @P0 LDG.E R6, desc[UR42][R12.64] ;  /* 0x0000002a0c060981 */ /* 0x000ea2000c1e1900 */
[----:B------:R-:W-:-:S03]  /*1ccc0*/  UISETP.NE.U32.AND UP0, UPT, UR4, URZ, UPT ;  /* 0x0000003f0400728c */ /* 0x000fc6000bf05070 */
[----:B------:R-:W-:Y:S01]  /*1ccd0*/  ULDC UR4, c[0x0][0x424] ;  /* 0x0001090000047ab9 */ /* 0x000fe20000000800 */
[----:B------:R-:W-:-:S03]  /*1cce0*/  UISETP.NE.AND.EX UP0, UPT, UR5, URZ, UPT, UP0 ;  /* 0x0000003f0500728c */ /* 0x000fc6000bf05300 */
[----:B------:R-:W-:Y:S01]  /*1ccf0*/  ULDC UR5, c[0x0][0x2f0] ;  /* 0x0000bc0000057ab9 */ /* 0x000fe20000000800 */
[----:B------:R-:W-:-:S04]  /*1cd00*/  USEL UR4, UR4, 0x1, UP0 ;  /* 0x0000000104047887 */ /* 0x000fc80008000000 */
[----:B------:R-:W-:-:S03]  /*1cd10*/  UIMAD UR4, UR4, UR5, URZ ;  /* 0x00000005040472a4 */ /* 0x000fc6000f8e023f */
[----:B------:R-:W-:-:S03]  /*1cd20*/  ULDC UR5, c[0x0][0x348] ;  /* 0x0000d20000057ab9 */ /* 0x000fc60000000800 */
[----:B------:R-:W-:Y:S01]  /*1cd30*/  IMAD.U32 R10, RZ, RZ, UR4 ;  /* 0x00000004ff0a7e24 */ /* 0x000fe2000f8e00ff */
[----:B--2---:R0:W-:Y:S01]  /*1cd40*/  STL [R1+0x18], R6 ;  /* 0x0000180601007387 */ /* 0x0041e20000100800 */
[----:B------:R-:W-:Y:S02]  /*1cd50*/  IMAD.MOV.U32 R13, RZ, RZ, R6 ;  /* 0x000000ffff0d7224 */ /* 0x000fe400078e0006 */
[----:B0-----:R-:W-:Y:S01]  /*1cd60*/  IMAD.U32 R6, RZ, RZ, UR5 ;  /* 0x00000005ff067e24 */ /* 0x001fe2000f8e00ff */
[----:B---3--:R-:W-:Y:S06]  /*1cd70*/  @P0 BRA `(.L_x_1338) ;  /* 0x0000000000140947 */ /* 0x008fec0003800000 */
[----:B------:R-:W-:Y:S05]  /*1cd80*/  @!P3 BRA `(.L_x_1338) ;  /* 0x000000000010b947 */ /* 0x000fea0003800000 */
[----:B------:R-:W2:Y:S04]  /*1cd90*/  LDG.E R12, desc[UR42][R8.64] ;  /* 0x0000002a080c7981 */ /* 0x000ea8000c1e1900 */
[----:B------:R-:W2:Y:S02]  /*1cda0*/  LDG.E R8, desc[UR42][R8.64+0x4] ;  /* 0x0000042a08087981 */ /* 0x000ea4000c1e1900 */
[----:B--2---:R-:W-:-:S05]  /*1cdb0*/  IMAD.IADD R13, R8, 0x1, -R12 ;  /* 0x00000001080d7824 */ /* 0x004fca00078e0a0c */
[----:B------:R0:W-:Y:S02]  /*1cdc0*/  STL [R1+0x18], R13 ;  /* 0x0000180d01007387 */ /* 0x0001e40000100800 */
.L_x_1338:
[----:B-----5:R-:W-:Y:S01]  /*1cdd0*/  IMAD.IADD R8, R11, 0x1, R7 ;  /* 0x000000010b087824 */ /* 0x020fe200078e0207 */
[----:B------:R-:W-:Y:S02]  /*1cde0*/  ULDC.64 UR4, c[0x0][0xa20] ;  /* 0x0002880000047ab9 */ /* 0x000fe40000000a00 */
[----:B------:R-:W-:Y:S02]  /*1cdf0*/  ISETP.NE.U32.AND P0, PT, RZ, UR4, PT ;  /* 0x00000004ff007c0c */ /* 0x000fe4000bf05070 */
[----:B------:R1:W-:Y:S02]  /*1ce00*/  STL [R1+0x4], R8 ;  /* 0x0000040801007387 */ /* 0x0003e40000100800 */
[----:B------:R-:W-:-:S13]  /*1ce10*/  ISETP.NE.AND.EX P0, PT, RZ, UR5, PT, P0 ;  /* 0x00000005ff007c0c */ /* 0x000fda000bf05300 */
[----:B-1----:R-:W-:Y:S05]  /*1ce20*/  @!P0 BRA `(.L_x_1339) ;  /* 0x0000000000108947 */ /* 0x002fea0003800000 */
[----:B------:R-:W1:Y:S02]  /*1ce30*/  LDC.64 R4, c[0x0][0xa20] ;  /* 0x00028800ff047b82 */ /* 0x000e640000000a00 */
[----:B-1----:R-:W-:-:S05]  /*1ce40*/  IMAD.WIDE R4, R19, 0x4, R4 ;  /* 0x0000000413047825 */ /* 0x002fca00078e0204 */
[----:B------:R1:W5:Y:S01]  /*1ce50*/  LDG.E R10, desc[UR42][R4.64] ;  /* 0x0000002a040a7981 */ /* 0x000362000c1e1900 */
[----:B------:R-:W-:Y:S05]  /*1ce60*/  BRA `(.L_x_1340) ;  /* 0x0000000000107947 */ /* 0x000fea0003800000 */
.L_x_1339:
[----:B------:R-:W-:Y:S05]  /*1ce70*/  @!P1 BRA `(.L_x_1340) ;  /* 0x00000000000c9947 */ /* 0x000fea0003800000 */
[----:B------:R-:W2:Y:S04]  /*1ce80*/  LDG.E R10, desc[UR42][R4.64] ;  /* 0x0000002a040a7981 */ /* 0x000ea8000c1e1900 */
[----:B------:R-:W2:Y:S02]  /*1ce90*/  LDG.E R4, desc[UR42][R4.64+0x4] ;  /* 0x0000042a04047981 */ /* 0x000ea4000c1e1900 */
[----:B--2---:R-:W-:-:S07]  /*1cea0*/  IMAD.IADD R10, R4, 0x1, -R10 ;  /* 0x00000001040a7824 */ /* 0x004fce00078e0a0a */
.L_x_1340:
[----:B-1----:R-:W2:Y:S04]  /*1ceb0*/  @P2 LDG.E R4, desc[UR42][R2.64] ;  /* 0x0000002a02042981 */ /* 0x002ea8000c1e1900 */
[----:B------:R1:W2:Y:S01]  /*1cec0*/  @P2 LDG.E R5, desc[UR42][R2.64+0x4] ;  /* 0x0000042a02052981 */ /* 0x0002a2000c1e1900 */
[----:B------:R-:W-:Y:S02]  /*1ced0*/  IMAD R12, R17, 0xc0, RZ ;  /* 0x000000c0110c7824 */ /* 0x000fe400078e02ff */
[----:B-----5:R-:W-:Y:S02]  /*1cee0*/  IMAD.IADD R7, R10, 0x1, -R7 ;  /* 0x000000010a077824 */ /* 0x020fe400078e0a07 */
[----:B------:R-:W-:Y:S01]  /*1cef0*/  VIADD R10, R12, 0xbf ;  /* 0x000000bf0c0a7836 */ /* 0x000fe20000000000 */
[----:B------:R3:W-:Y:S01]  /*1cf00*/  STL [R1+0x14], R12 ;  /* 0x0000140c01007387 */ /* 0x0007e20000100800 */
[----:B-1----:R-:W1:Y:S02]  /*1cf10*/  LDC R2, c[0x0][0x448] ;  /* 0x00011200ff027b82 */ /* 0x002e640000000800 */
[----:B-1----:R-:W-:-:S13]  /*1cf20*/  ISETP.NE.AND P1, PT, R2, 0x1, PT ;  /* 0x000000010200780c */ /* 0x002fda0003f25270 */
[----:B------:R-:W1:Y:S08]  /*1cf30*/  @P1 LDC R3, c[0x0][0x44c] ;  /* 0x00011300ff031b82 */ /* 0x000e700000000800 */
[----:B------:R-:W4:Y:S01]  /*1cf40*/  @P1 LDC R2, c[0x0][0x450] ;  /* 0x00011400ff021b82 */ /* 0x000f220000000800 */
[----:B-1----:R-:W-:-:S05]  /*1cf50*/  @P1 IMAD.HI.U32 R3, R10, R3, RZ ;  /* 0x000000030a031227 */ /* 0x002fca00078e00ff */
[----:B----4-:R-:W-:Y:S01]  /*1cf60*/  @P1 SHF.R.U32.HI R10, RZ, R2, R3 ;  /* 0x00000002ff0a1219 */ /* 0x010fe20000011603 */
[----:B--2---:R-:W-:-:S04]  /*1cf70*/  @P2 IMAD.IADD R6, R5, 0x1, -R4 ;  /* 0x0000000105062824 */ /* 0x004fc800078e0a04 */
[----:B------:R-:W-:-:S04]  /*1cf80*/  IMAD.IADD R9, R7, 0x1, R6 ;  /* 0x0000000107097824 */ /* 0x000fc800078e0206 */
[C---:B------:R-:W-:Y:S01]  /*1cf90*/  VIADD R20, R9.reuse, 0x7f ;  /* 0x0000007f09147836 */ /* 0x040fe20000000000 */
[----:B------:R-:W-:-:S04]  /*1cfa0*/  IADD3 R8, R9, 0x1, -R13 ;  /* 0x0000000109087810 */ /* 0x000fc80007ffe80d */
[----:B------:R-:W-:Y:S01]  /*1cfb0*/  SHF.R.S32.HI R2, RZ, 0x1f, R20 ;  /* 0x0000001fff027819 */ /* 0x000fe20000011414 */
[----:B------:R-:W-:-:S03]  /*1cfc0*/  IMAD.IADD R10, R8, 0x1, R10 ;  /* 0x00000001080a7824 */ /* 0x000fc600078e020a */
[----:B------:R-:W-:Y:S02]  /*1cfd0*/  LEA.HI R20, R2, R20, RZ, 0x7 ;  /* 0x0000001402147211 */ /* 0x000fe400078f38ff */
[----:B------:R-:W1:Y:S02]  /*1cfe0*/  LDC.64 R2, c[0x0][0x9e0] ;  /* 0x00027800ff027b82 */ /* 0x000e640000000a00 */
[----:B------:R-:W-:Y:S02]  /*1cff0*/  SHF.R.S32.HI R20, RZ, 0x7, R20 ;  /* 0x00000007ff147819 */ /* 0x000fe40000011414 */
[----:B-1----:R-:W-:Y:S01]  /*1d000*/  ISETP.GE.AND P3, PT, R3, 0x1, PT ;  /* 0x000000010300780c */ /* 0x002fe20003f66270 */
[----:B------:R-:W-:-:S12]  /*1d010*/  IMAD.IADD R2, R10, 0x1, R2 ;  /* 0x000000010a027824 */ /* 0x000fd800078e0202 */
[----:B---3--:R-:W-:Y:S05]  /*1d020*/  @!P3 BRA `(.L_x_1341) ;  /* 0x000000000048b947 */ /* 0x008fea0003800000 */
        /* <DEDUP_REMOVED lines=11> */
.L_x_1343:
[----:B------:R-:W-:-:S13]  /*1d0e0*/  ISETP.NE.AND P0, PT, R3, 0x1, PT ;  /* 0x000000010300780c */ /* 0x000fda0003f05270 */
[----:B------:R-:W1:Y:S02]  /*1d0f0*/  @P0 LDC.64 R4, c[0x0][0x9e8] ;  /* 0x00027a00ff040b82 */ /* 0x000e640000000a00 */
[----:B-1----:R-:W-:-:S05]  /*1d100*/  @P0 IMAD.HI.U32 R4, R11, R4, RZ ;  /* 0x000000040b040227 */ /* 0x002fca00078e00ff */
[----:B------:R-:W-:-:S07]  /*1d110*/  @P0 SHF.R.U32.HI R11, RZ, R5, R4 ;  /* 0x00000005ff0b0219 */ /* 0x000fce0000011604 */
.L_x_1344:
[----:B------:R-:W-:Y:S05]  /*1d120*/  BSYNC B0 ;  /* 0x0000000000007941 */ /* 0x000fea0003800000 */
.L_x_1342:
[----:B------:R-:W-:-:S05]  /*1d130*/  IMAD R11, R11, R3, R3 ;  /* 0x000000030b0b7224 */ /* 0x000fca00078e0203 */
[----:B------:R-:W-:-:S07]  /*1d140*/  VIMNMX R2, R2, R11, PT ;  /* 0x0000000b02027248 */ /* 0x000fce0003fe0100 */
.L_x_1341:
[----:B------:R-:W1:Y:S01]  /*1d150*/  @P1 LDC R5, c[0x0][0x44c] ;  /* 0x00011300ff051b82 */ /* 0x000e620000000800 */
[----:B------:R-:W-:Y:S01]  /*1d160*/  IMAD.MOV.U32 R4, RZ, RZ, R12 ;  /* 0x000000ffff047224 */ /* 0x000fe200078e000c */
[----:B------:R-:W-:Y:S01]  /*1d170*/  ULDC UR4, c[0x0][0x9dc] ;  /* 0x0002770000047ab9 */ /* 0x000fe20000000800 */
[----:B------:R-:W-:-:S05]  /*1d180*/  IMAD.IADD R17, R9, 0x1, -R13 ;  /* 0x0000000109117824 */ /* 0x000fca00078e0a0d */
[----:B------:R-:W2:Y:S01]  /*1d190*/  @P1 LDC R10, c[0x0][0x450] ;  /* 0x00011400ff0a1b82 */ /* 0x000ea20000000800 */
[----:B-1----:R-:W-:-:S05]  /*1d1a0*/  @P1 IMAD.HI.U32 R5, R12, R5, RZ ;  /* 0x000000050c051227 */ /* 0x002fca00078e00ff */
        /* <DEDUP_REMOVED lines=14> */
.L_x_1347:
[----:B------:R-:W-:-:S13]  /*1d290*/  ISETP.NE.AND P0, PT, R3, 0x1, PT ;  /* 0x000000010300780c */ /* 0x000fda0003f05270 */
[----:B------:R-:W1:Y:S02]  /*1d2a0*/  @P0 LDC.64 R4, c[0x0][0x9e8] ;  /* 0x00027a00ff040b82 */ /* 0x000e640000000a00 */
[----:B-1----:R-:W-:-:S05]  /*1d2b0*/  @P0 IMAD.HI.U32 R4, R10, R4, RZ ;  /* 0x000000040a040227 */ /* 0x002fca00078e00ff */
[----:B------:R-:W-:-:S07]  /*1d2c0*/  @P0 SHF.R.U32.HI R10, RZ, R5, R4 ;  /* 0x00000005ff0a0219 */ /* 0x000fce0000011604 */
.L_x_1348:
[----:B------:R-:W-:Y:S05]  /*1d2d0*/  BSYNC B0 ;  /* 0x0000000000007941 */ /* 0x000fea0003800000 */
.L_x_1346:
[----:B------:R-:W-:-:S05]  /*1d2e0*/  IMAD R3, R10, R3, RZ ;  /* 0x000000030a037224 */ /* 0x000fca00078e02ff */
[----:B------:R-:W-:-:S07]  /*1d2f0*/  VIMNMX R9, R9, R3, !PT ;  /* 0x0000000309097248 */ /* 0x000fce0007fe0100 */
.L_x_1345:
[----:B------:R-:W-:Y:S01]  /*1d300*/  VIADD R2, R2, 0x7f ;  /* 0x0000007f02027836 */ /* 0x000fe20000000000 */
[----:B------:R-:W-:Y:S04]  /*1d310*/  BSSY B0, `(.L_x_1349) ;  /* 0x0000157000007945 */ /* 0x000fe80003800000 */
[----:B------:R-:W-:-:S04]  /*1d320*/  SHF.R.S32.HI R3, RZ, 0x1f, R2 ;  /* 0x0000001fff037819 */ /* 0x000fc80000011402 */
[----:B------:R-:W-:Y:S02]  /*1d330*/  LEA.HI R3, R3, R2, RZ, 0x7 ;  /* 0x0000000203037211 */ /* 0x000fe400078f38ff */
[----:B------:R-:W-:Y:S02]  /*1d340*/  SHF.R.S32.HI R2, RZ, 0x1f, R9 ;  /* 0x0000001fff027819 */ /* 0x000fe40000011409 */
[----:B------:R-:W-:Y:S02]  /*1d350*/  SHF.R.S32.HI R3, RZ, 0x7, R3 ;  /* 0x00000007ff037819 */ /* 0x000fe40000011403 */
[----:B------:R-:W-:Y:S02]  /*1d360*/  LEA.HI R2, R2, R9, RZ, 0x7 ;  /* 0x0000000902027211 */ /* 0x000fe400078f38ff */
[----:B------:R-:W-:Y:S02]  /*1d370*/  VIMNMX R3, R20, R3, PT ;  /* 0x0000000314037248 */ /* 0x000fe40003fe0100 */
[----:B------:R-:W-:-:S03]  /*1d380*/  SHF.R.S32.HI R2, RZ, 0x7, R2 ;  /* 0x00000007ff027819 */ /* 0x000fc60000011402 */
[----:B------:R-:W-:Y:S01]  /*1d390*/  IMAD R3, R3, 0x80, -R7 ;  /* 0x0000008003037824 */ /* 0x000fe200078e0a07 */
[----:B------:R-:W-:-:S04]  /*1d3a0*/  VIMNMX R2, RZ, R2, !PT ;  /* 0x00000002ff027248 */ /* 0x000fc80007fe0100 */
[----:B------:R-:W-:Y:S01]  /*1d3b0*/  VIMNMX R3, R3, R6, PT ;  /* 0x0000000603037248 */ /* 0x000fe20003fe0100 */
[----:B------:R-:W-:-:S05]  /*1d3c0*/  IMAD R2, R2, 0x80, -R7 ;  /* 0x0000008002027824 */ /* 0x000fca00078e0a07 */
[----:B------:R-:W-:-:S04]  /*1d3d0*/  VIMNMX R4, RZ, R2, !PT ;  /* 0x00000002ff047248 */ /* 0x000fc80007fe0100 */
[----:B------:R-:W-:Y:S02]  /*1d3e0*/  ISETP.GT.AND P0, PT, R3, R4, PT ;  /* 0x000000040300720c */ /* 0x000fe40003f04270 */
[----:B------:R-:W-:-:S11]  /*1d3f0*/  SHF.R.U32.HI R4, RZ, 0x7, R4 ;  /* 0x00000007ff047819 */ /* 0x000fd60000011604 */
[----:B------:R-:W-:-:S05]  /*1d400*/  @P0 VIADD R2, R3, 0x7f ;  /* 0x0000007f03020836 */ /* 0x000fca0000000000 */
[----:B------:R-:W-:-:S04]  /*1d410*/  @P0 SHF.R.S32.HI R3, RZ, 0x1f, R2 ;  /* 0x0000001fff030819 */ /* 0x000fc80000011402 */
[----:B------:R-:W-:Y:S01]  /*1d420*/  @P0 LEA.HI R2, R3, R2, RZ, 0x7 ;  /* 0x0000000203020211 */ /* 0x000fe200078f38ff */
[----:B------:R-:W-:-:S03]  /*1d430*/  IMAD.MOV.U32 R3, RZ, RZ, R4 ;  /* 0x000000ffff037224 */ /* 0x000fc600078e0004 */
[----:B------:R-:W-:Y:S02]  /*1d440*/  @P0 SHF.R.S32.HI R3, RZ, 0x7, R2 ;  /* 0x00000007ff030819 */ /* 0x000fe40000011402 */
[----:B------:R-:W-:Y:S02]  /*1d450*/  PLOP3.LUT P0, PT, PT, PT, PT, 0x80, 0x0 ;  /* 0x000000000000781c */ /* 0x000fe40003f0f070 */
[----:B------:R-:W-:-:S13]  /*1d460*/  ISETP.GT.AND P1, PT, R3, R4, PT ;  /* 0x000000040300720c */ /* 0x000fda0003f24270 */
        /* <DEDUP_REMOVED lines=8> */
.L_x_1504:
[----:B--2---:R-:W-:Y:S02]  /*1d4f0*/  ISETP.NE.AND P0, PT, R14, RZ, PT ;  /* 0x000000ff0e00720c */ /* 0x004fe40003f05270 */
[----:B------:R-:W-:-:S11]  /*1d500*/  PLOP3.LUT P6, PT, PT, PT, PT, 0x8, 0x0 ;  /* 0x000000000000781c */ /* 0x000fd60003fce170 */
[----:B------:R-:W-:Y:S05]  /*1d510*/  @P0 BRA `(.L_x_1352) ;  /* 0x00000000000c0947 */ /* 0x000fea0003800000 */
[----:B------:R-:W-:-:S03]  /*1d520*/  UMOV UR4, 0xffffffff ;  /* 0xffffffff00047882 */ /* 0x000fc60000000000 */
[----:B------:R-:W-:Y:S05]  /*1d530*/  BRA.DIV UR4, `(.L_x_1353) ;  /* 0x0000006204447947 */ /* 0x000fea000b800000 */
[----:B------:R-:W-:-:S13]  /*1d540*/  ELECT P6, URZ, PT ;  /* 0x00000000003f782f */ /* 0x000fda00038c0000 */
.L_x_1352:
        /* <DEDUP_REMOVED lines=9> */
.L_x_1507:
[----:B------:R-:W-:Y:S05]  /*1d5e0*/  BSYNC B1 ;  /* 0x0000000000017941 */ /* 0x000fea0003800000 */
.L_x_1354:
        /* <DEDUP_REMOVED lines=10> */
.L_x_1508:
[----:B------:R-:W-:Y:S05]  /*1d690*/  BSYNC B2 ;  /* 0x0000000000027941 */ /* 0x000fea0003800000 */
.L_x_1358:
        /* <DEDUP_REMOVED lines=9> */
.L_x_1361:
[----:B------:R-:W-:Y:S05]  /*1d730*/  BSYNC B2 ;  /* 0x0000000000027941 */ /* 0x000fea0003800000 */
.L_x_1360:
        /* <DEDUP_REMOVED lines=8> */
[----:B-1----:R-:W-:Y:S01]  /*1d7c0*/  VIADD R5, R10, 0x19c90 ;  /* 0x00019c900a057836 */ /* 0x002fe20000000000 */
[----:B------:R-:W-:Y:S01]  /*1d7d0*/  UMOV UR6, 0x0 ;  /* 0x0000000000067882 */ /* 0x000fe20000000000 */
[----:B------:R-:W-:Y:S01]  /*1d7e0*/  VIADD R11, R7, 0x13800 ;  /* 0x00013800070b7836 */ /* 0x000fe20000000000 */
[----:B------:R-:W-:-:S09]  /*1d7f0*/  UMOV UR7, 0x12f00000 ;  /* 0x12f0000000077882 */ /* 0x000fd20000000000 */
.L_x_1362:
        /* <DEDUP_REMOVED lines=16> */
.L_x_1363:
        /* <DEDUP_REMOVED lines=16> */
.L_x_1364:
        /* <DEDUP_REMOVED lines=13> */
.L_x_1509:
[----:B------:R-:W-:Y:S05]  /*1dad0*/  BSYNC B2 ;  /* 0x0000000000027941 */ /* 0x000fea0003800000 */
.L_x_1365:
        /* <DEDUP_REMOVED lines=11> */
.L_x_1368:
[----:B------:R-:W-:Y:S05]  /*1db90*/  BSYNC B2 ;  /* 0x0000000000027941 */ /* 0x000fea0003800000 */
.L_x_1367:
        /* <DEDUP_REMOVED lines=8> */
.L_x_1369:
        /* <DEDUP_REMOVED lines=15> */
.L_x_1370:
        /* <DEDUP_REMOVED lines=15> */
.L_x_1371:
        /* <DEDUP_REMOVED lines=10> */
.L_x_1357:
[----:B------:R-:W-:Y:S05]  /*1dea0*/  BSYNC B1 ;  /* 0x0000000000017941 */ /* 0x000fea0003800000 */
.L_x_1356:
        /* <DEDUP_REMOVED lines=9> */
.L_x_1388:
        /* <DEDUP_REMOVED lines=11> */
.L_x_1510:
[----:B------:R-:W-:Y:S05]  /*1dff0*/  BSYNC B2 ;  /* 0x0000000000027941 */ /* 0x000fea0003800000 */
.L_x_1374:
        /* <DEDUP_REMOVED lines=9> */
.L_x_1377:
[----:B------:R-:W-:Y:S05]  /*1e090*/  BSYNC B2 ;  /* 0x0000000000027941 */ /* 0x000fea0003800000 */
.L_x_1376:
        /* <DEDUP_REMOVED lines=11> */
.L_x_1378:
        /* <DEDUP_REMOVED lines=16> */
.L_x_1379:
        /* <DEDUP_REMOVED lines=16> */
.L_x_1380:
        /* <DEDUP_REMOVED lines=13> */
.L_x_1511:
[----:B------:R-:W-:Y:S05]  /*1e420*/  BSYNC B2 ;  /* 0x0000000000027941 */ /* 0x000fea0003800000 */
.L_x_1381:
        /* <DEDUP_REMOVED lines=11> */
.L_x_1384:
[----:B------:R-:W-:Y:S05]  /*1e4e0*/  BSYNC B2 ;  /* 0x0000000000027941 */ /* 0x000fea0003800000 */
.L_x_1383:
        /* <DEDUP_REMOVED lines=8> */
.L_x_1385:
        /* <DEDUP_REMOVED lines=15> */
.L_x_1386:
        /* <DEDUP_REMOVED lines=15> */
.L_x_1387:
        /* <DEDUP_REMOVED lines=10> */
.L_x_1373:
[----:B------:R-:W-:Y:S05]  /*1e7f0*/  BSYNC B1 ;  /* 0x0000000000017941 */ /* 0x000fea0003800000 */
.L_x_1372:
[C---:B------:R-:W-:Y:S01]  /*1e800*/  ISETP.GT.AND P2, PT, R10.reuse, R4, PT ;  /* 0x000000040a00720c */ /* 0x040fe20003f44270 */
[----:B------:R-:W-:Y:S02]  /*1e810*/  VIADD R25, R25, 0x1 ;  /* 0x0000000119197836 */ /* 0x000fe40000000000 */
[----:B------:R-:W-:-:S03]  /*1e820*/  VIADD R10, R10, 0xffffffff ;  /* 0xffffffff0a0a7836 */ /* 0x000fc60000000000 */
[----:B------:R-:W-:-:S04]  /*1e830*/  ISETP.NE.AND P1, PT, R25, 0x2, PT ;  /* 0x000000021900780c */ /* 0x000fc80003f25270 */
[----:B------:R-:W-:Y:S02]  /*1e840*/  SEL R3, RZ, 0x1, P1 ;  /* 0x00000001ff037807 */ /* 0x000fe40000800000 */
[----:B------:R-:W-:Y:S02]  /*1e850*/  SEL R25, R25, RZ, P1 ;  /* 0x000000ff19197207 */ /* 0x000fe40000800000 */
[----:B------:R-:W-:Y:S01]  /*1e860*/  LOP3.LUT R27, R27, R3, RZ, 0x3c, !PT ;  /* 0x000000031b1b7212 */ /* 0x000fe200078e3cff */
[----:B------:R-:W-:Y:S06]  /*1e870*/  @P2 BRA `(.L_x_1388) ;  /* 0xfffffff400b02947 */ /* 0x000fec000383ffff */
.L_x_1350:
[----:B------:R-:W-:Y:S05]  /*1e880*/  BSYNC B0 ;  /* 0x0000000000007941 */ /* 0x000fea0003800000 */
.L_x_1349:
[----:B------:R-:W2:Y:S01]  /*1e890*/  LDL R7, [R1+0x14] ;  /* 0x0000140001077983 */ /* 0x000ea20000100800 */
[----:B------:R-:W3:Y:S01]  /*1e8a0*/  LDC R0, c[0x0][0x448] ;  /* 0x00011200ff007b82 */ /* 0x000ee20000000800 */
[----:B------:R-:W-:Y:S07]  /*1e8b0*/  @!P0 WARPSYNC.ALL ;  /* 0x0000000000008948 */ /* 0x000fee0003800000 */
[----:B------:R-:W-:Y:S01]  /*1e8c0*/  @!P0 BAR.SYNC.DEFER_BLOCKING 0xc, 0x200 ;  /* 0x0308000000008b1d */ /* 0x000fe20000010000 */
[----:B---3--:R-:W-:-:S13]  /*1e8d0*/  ISETP.NE.AND P1, PT, R0, 0x1, PT ;  /* 0x000000010000780c */ /* 0x008fda0003f25270 */
[----:B------:R-:W3:Y:S08]  /*1e8e0*/  @P1 LDC R3, c[0x0][0x44c] ;  /* 0x00011300ff031b82 */ /* 0x000ef00000000800 */
[----:B------:R-:W4:Y:S01]  /*1e8f0*/  @P1 LDC R0, c[0x0][0x450] ;  /* 0x00011400ff001b82 */ /* 0x000f220000000800 */
[----:B--2---:R-:W-:-:S04]  /*1e900*/  VIADD R2, R7, 0xbf ;  /* 0x000000bf07027836 */ /* 0x004fc80000000000 */
[----:B---3--:R-:W-:-:S05]  /*1e910*/  @P1 IMAD.HI.U32 R3, R2, R3, RZ ;  /* 0x0000000302031227 */ /* 0x008fca00078e00ff */
[----:B----4-:R-:W-:-:S05]  /*1e920*/  @P1 SHF.R.U32.HI R2, RZ, R0, R3 ;  /* 0x00000000ff021219 */ /* 0x010fca0000011603 */
[----:B------:R-:W-:Y:S02]  /*1e930*/  IMAD.IADD R8, R8, 0x1, R2 ;  /* 0x0000000108087824 */ /* 0x000fe400078e0202 */
[----:B------:R-:W2:Y:S02]  /*1e940*/  LDC.64 R2, c[0x0][0x9e0] ;  /* 0x00027800ff027b82 */ /* 0x000ea40000000a00 */
[----:B--2---:R-:W-:Y:S01]  /*1e950*/  ISETP.GE.AND P2, PT, R3, 0x1, PT ;  /* 0x000000010300780c */ /* 0x004fe20003f46270 */
[----:B------:R-:W-:-:S12]  /*1e960*/  IMAD.IADD R2, R8, 0x1, R2 ;  /* 0x0000000108027824 */ /* 0x000fd800078e0202 */
[----:B------:R-:W-:Y:S05]  /*1e970*/  @!P2 BRA `(.L_x_1389) ;  /* 0x000000000048a947 */ /* 0x000fea0003800000 */
[C---:B------:R-:W-:Y:S01]  /*1e980*/  ISETP.GT.AND P0, PT, R8.reuse, RZ, PT ;  /* 0x000000ff0800720c */ /* 0x040fe20003f04270 */
[----:B------:R-:W-:Y:S01]  /*1e990*/  BSSY B0, `(.L_x_1390) ;  /* 0x000000e000007945 */ /* 0x000fe20003800000 */
[----:B------:R-:W-:-:S11]  /*1e9a0*/  VIADD R0, R8, 0xffffffff ;  /* 0xffffffff08007836 */ /* 0x000fd60000000000 */
[----:B------:R-:W-:Y:S05]  /*1e9b0*/  @P0 BRA `(.L_x_1391) ;  /* 0x00000000001c0947 */ /* 0x000fea0003800000 */
[----:B------:R-:W-:Y:S01]  /*1e9c0*/  ISETP.NE.AND P0, PT, R3, 0x1, PT ;  /* 0x000000010300780c */ /* 0x000fe20003f05270 */
[----:B------:R-:W-:-:S12]  /*1e9d0*/  IMAD.MOV R0, RZ, RZ, -R8 ;  /* 0x000000ffff007224 */ /* 0x000fd800078e0a08 */
[----:B-1----:R-:W1:Y:S02]  /*1e9e0*/  @P0 LDC.64 R4, c[0x0][0x9e8] ;  /* 0x00027a00ff040b82 */ /* 0x002e640000000a00 */
[----:B-1----:R-:W-:-:S05]  /*1e9f0*/  @P0 IMAD.HI.U32 R4, R0, R4, RZ ;  /* 0x0000000400040227 */ /* 0x002fca00078e00ff */
[----:B------:R-:W-:-:S04]  /*1ea00*/  @P0 SHF.R.U32.HI R0, RZ, R5, R4 ;  /* 0x00000005ff000219 */ /* 0x000fc80000011604 */
[----:B------:R-:W-:Y:S01]  /*1ea10*/  LOP3.LUT R0, RZ, R0, RZ, 0x33, !PT ;  /* 0x00000000ff007212 */ /* 0x000fe200078e33ff */
[----:B------:R-:W-:Y:S06]  /*1ea20*/  BRA `(.L_x_1392) ;  /* 0x0000000000107947 */ /* 0x000fec0003800000 */
.L_x_1391:
[----:B------:R-:W-:-:S13]  /*1ea30*/  ISETP.NE.AND P0, PT, R3, 0x1, PT ;  /* 0x000000010300780c */ /* 0x000fda0003f05270 */
[----:B-1----:R-:W1:Y:S02]  /*1ea40*/  @P0 LDC.64 R4, c[0x0][0x9e8] ;  /* 0x00027a00ff040b82 */ /* 0x002e640000000a00 */
[----:B-1----:R-:W-:-:S05]  /*1ea50*/  @P0 IMAD.HI.U32 R4, R0, R4, RZ ;  /* 0x0000000400040227 */ /* 0x002fca00078e00ff */
[----:B------:R-:W-:-:S07]  /*1ea60*/  @P0 SHF.R.U32.HI R0, RZ, R5, R4 ;  /* 0x00000005ff000219 */ /* 0x000fce0000011604 */
.L_x_1392:
[----:B------:R-:W-:Y:S05]  /*1ea70*/  BSYNC B0 ;  /* 0x0000000000007941 */ /* 0x000fea0003800000 */
.L_x_1390:
[----:B------:R-:W-:-:S05]  /*1ea80*/  IMAD R0, R0, R3, R3 ;  /* 0x0000000300007224 */ /* 0x000fca00078e0203 */
[----:B------:R-:W-:-:S07]  /*1ea90*/  VIMNMX R2, R2, R0, PT ;  /* 0x0000000002027248 */ /* 0x000fce0003fe0100 */
.L_x_1389:
[----:B------:R-:W-:Y:S01]  /*1eaa0*/  VIADD R2, R2, 0x7f ;  /* 0x0000007f02027836 */ /* 0x000fe20000000000 */
[----:B------:R-:W-:Y:S01]  /*1eab0*/  ULDC UR4, c[0x0][0x9dc] ;  /* 0x0002770000047ab9 */ /* 0x000fe20000000800 */
[----:B------:R-:W-:-:S03]  /*1eac0*/  IMAD.MOV.U32 R4, RZ, RZ, R7 ;  /* 0x000000ffff047224 */ /* 0x000fc600078e0007 */
[----:B------:R-:W-:-:S04]  /*1ead0*/  SHF.R.S32.HI R0, RZ, 0x1f, R2 ;  /* 0x0000001fff007819 */ /* 0x000fc80000011402 */
[----:B------:R-:W-:Y:S02]  /*1eae0*/  LEA.HI R0, R0, R2, RZ, 0x7 ;  /* 0x0000000200007211 */ /* 0x000fe400078f38ff */
[----:B------:R-:W2:Y:S02]  /*1eaf0*/  @P1 LDC R2, c[0x0][0x44c] ;  /* 0x00011300ff021b82 */ /* 0x000ea40000000800 */
[----:B------:R-:W-:-:S04]  /*1eb00*/  SHF.R.S32.HI R0, RZ, 0x7, R0 ;  /* 0x00000007ff007819 */ /* 0x000fc80000011400 */
[----:B------:R-:W-:Y:S02]  /*1eb10*/  VIMNMX R6, R20, R0, PT ;  /* 0x0000000014067248 */ /* 0x000fe40003fe0100 */
[----:B------:R-:W3:Y:S03]  /*1eb20*/  @P1 LDC R0, c[0x0][0x450] ;  /* 0x00011400ff001b82 */ /* 0x000ee60000000800 */
[----:B------:R4:W-:Y:S01]  /*1eb30*/  STL [R1+0x28], R6 ;  /* 0x0000280601007387 */ /* 0x0009e20000100800 */
[----:B--2---:R-:W-:-:S05]  /*1eb40*/  @P1 IMAD.HI.U32 R2, R7, R2, RZ ;  /* 0x0000000207021227 */ /* 0x004fca00078e00ff */
[----:B---3--:R-:W-:-:S05]  /*1eb50*/  @P1 SHF.R.U32.HI R4, RZ, R0, R2 ;  /* 0x00000000ff041219 */ /* 0x008fca0000011602 */
[----:B------:R-:W-:-:S04]  /*1eb60*/  IMAD.IADD R2, R17, 0x1, R4 ;  /* 0x0000000111027824 */ /* 0x000fc800078e0204 */
[----:B------:R-:W-:Y:S01]  /*1eb70*/  VIADD R0, R2, -UR4 ;  /* 0x8000000402007c36 */ /* 0x000fe20008000000 */
[----:B----4-:R-:W-:Y:S06]  /*1eb80*/  @!P2 BRA `(.L_x_1393) ;  /* 0x000000000044a947 */ /* 0x010fec0003800000 */
[----:B------:R-:W-:Y:S01]  /*1eb90*/  ISETP.GT.AND P0, PT, R2, -0x1, PT ;  /* 0xffffffff0200780c */ /* 0x000fe20003f04270 */
[----:B------:R-:W-:-:S12]  /*1eba0*/  BSSY B0, `(.L_x_1394) ;  /* 0x000000d000007945 */ /* 0x000fd80003800000 */
[----:B------:R-:W-:Y:S05]  /*1ebb0*/  @P0 BRA `(.L_x_1395) ;  /* 0x00000000001c0947 */ /* 0x000fea0003800000 */
[----:B------:R-:W-:Y:S02]  /*1ebc0*/  ISETP.NE.AND P0, PT, R3, 0x1, PT ;  /* 0x000000010300780c */ /* 0x000fe40003f05270 */
[----:B------:R-:W-:-:S11]  /*1ebd0*/  LOP3.LUT R2, RZ, R2, RZ, 0x33, !PT ;  /* 0x00000002ff027212 */ /* 0x000fd600078e33ff */
[----:B-1----:R-:W1:Y:S02]  /*1ebe0*/  @P0 LDC.64 R4, c[0x0][0x9e8] ;  /* 0x00027a00ff040b82 */ /* 0x002e640000000a00 */
[----:B-1----:R-:W-:-:S05]  /*1ebf0*/  @P0 IMAD.HI.U32 R4, R2, R4, RZ ;  /* 0x0000000402040227 */ /* 0x002fca00078e00ff */
[----:B------:R-:W-:-:S04]  /*1ec00*/  @P0 SHF.R.U32.HI R2, RZ, R5, R4 ;  /* 0x00000005ff020219 */ /* 0x000fc80000011604 */
[----:B------:R-:W-:Y:S01]  /*1ec10*/  LOP3.LUT R2, RZ, R2, RZ, 0x33, !PT ;  /* 0x00000002ff027212 */ /* 0x000fe200078e33ff */
[----:B------:R-:W-:Y:S06]  /*1ec20*/  BRA `(.L_x_1396) ;  /* 0x0000000000107947 */ /* 0x000fec0003800000 */
.L_x_1395:
[----:B------:R-:W-:-:S13]  /*1ec30*/  ISETP.NE.AND P0, PT, R3, 0x1, PT ;  /* 0x000000010300780c */ /* 0x000fda0003f05270 */
[----:B-1----:R-:W1:Y:S02]  /*1ec40*/  @P0 LDC.64 R4, c[0x0][0x9e8] ;  /* 0x00027a00ff040b82 */ /* 0x002e640000000a00 */
[----:B-1----:R-:W-:-:S05]  /*1ec50*/  @P0 IMAD.HI.U32 R4, R2, R4, RZ ;  /* 0x0000000402040227 */ /* 0x002fca00078e00ff */
[----:B------:R-:W-:-:S07]  /*1ec60*/  @P0 SHF.R.U32.HI R2, RZ, R5, R4 ;  /* 0x00000005ff020219 */ /* 0x000fce0000011604 */
.L_x_1396:
[----:B------:R-:W-:Y:S05]  /*1ec70*/  BSYNC B0 ;  /* 0x0000000000007941 */ /* 0x000fea0003800000 */
.L_x_1394:
[----:B------:R-:W-:-:S05]  /*1ec80*/  IMAD R3, R2, R3, RZ ;  /* 0x0000000302037224 */ /* 0x000fca00078e02ff */
[----:B------:R-:W-:-:S07]  /*1ec90*/  VIMNMX R0, R0, R3, !PT ;  /* 0x0000000300007248 */ /* 0x000fce0007fe0100 */
.L_x_1393:
[----:B------:R-:W-:-:S04]  /*1eca0*/  SHF.R.S32.HI R3, RZ, 0x1f, R0 ;  /* 0x0000001fff037819 */ /* 0x000fc80000011400 */
[----:B------:R-:W-:-:S04]  /*1ecb0*/  LEA.HI R3, R3, R0, RZ, 0x7 ;  /* 0x0000000003037211 */ /* 0x000fc800078f38ff */
[----:B------:R-:W-:-:S04]  /*1ecc0*/  SHF.R.S32.HI R3, RZ, 0x7, R3 ;  /* 0x00000007ff037819 */ /* 0x000fc80000011403 */
[----:B------:R-:W-:-:S04]  /*1ecd0*/  VIMNMX R2, RZ, R3, !PT ;  /* 0x00000003ff027248 */ /* 0x000fc80007fe0100 */
[----:B------:R-:W-:Y:S01]  /*1ece0*/  ISETP.GT.AND P0, PT, R6, R2, PT ;  /* 0x000000020600720c */ /* 0x000fe20003f04270 */
[----:B------:R2:W-:-:S12]  /*1ecf0*/  STL [R1], R2 ;  /* 0x0000000201007387 */ /* 0x0005d80000100800 */
[----:B--2---:R-:W-:Y:S05]  /*1ed00*/  @P0 BRA `(.L_x_1397) ;  /* 0x0000000000440947 */ /* 0x004fea0003800000 */
        /* <DEDUP_REMOVED lines=17> */
.L_x_1397:
        /* <DEDUP_REMOVED lines=14> */
[----:B------:R-:W-:Y:S02]  /*1ef00*/  IMAD.U32 R11, RZ, RZ, UR5 ;  /* 0x00000005ff0b7e24 */ /* 0x000fe4000f8e00ff */
[----:B------:R-:W-:Y:S02]  /*1ef10*/  IMAD.MOV.U32 R8, RZ, RZ, 0x70 ;  /* 0x00000070ff087424 */ /* 0x000fe400078e00ff */
[----:B------:R-:W-:Y:S02]  /*1ef20*/  IMAD.MOV.U32 R12, RZ, RZ, 0x1 ;  /* 0x00000001ff0c7424 */ /* 0x000fe400078e00ff */
[----:B0-----:R-:W-:-:S07]  /*1ef30*/  IMAD.MOV.U32 R13, RZ, RZ, RZ ;  /* 0x000000ffff0d7224 */ /* 0x001fce00078e00ff */
[----:B------:R-:W-:-:S07]  /*1ef40*/  LEPC R20, `(.L_x_1400) ;  /* 0x000000001014794e */ /* 0x000fce0000000000 */
[----:B--2---:R-:W-:Y:S05]  /*1ef50*/  CALL.ABS.NOINC R2 ;  /* 0x0000000002007343 */ /* 0x004fea0003c00000 */
.L_x_1400:
[----:B------:R-:W-:Y:S05]  /*1ef60*/  BSYNC B6 ;  /* 0x0000000000067941 */ /* 0x000fea0003800000 */
.L_x_1399:
        /* <DEDUP_REMOVED lines=22> */
.L_x_1402:
[----:B------:R-:W-:Y:S05]  /*1f0d0*/  BSYNC B6 ;  /* 0x0000000000067941 */ /* 0x000fea0003800000 */
.L_x_1401:
        /* <DEDUP_REMOVED lines=20> */
.L_x_1404:
[----:B------:R-:W-:Y:S05]  /*1f220*/  BSYNC B6 ;  /* 0x0000000000067941 */ /* 0x000fea0003800000 */
.L_x_1403:
        /* <DEDUP_REMOVED lines=19> */
.L_x_1406:
[----:B------:R-:W-:Y:S05]  /*1f360*/  BSYNC B6 ;  /* 0x0000000000067941 */ /* 0x000fea0003800000 */
.L_x_1405:
[----:B------:R-:W-:Y:S01]  /*1f370*/  ULDC.64 UR4, c[0x0][0x9f8] ;  /* 0x00027e0000047ab9 */ /* 0x000fe20000000a00 */
[----:B------:R-:W-:Y:S01]  /*1f380*/  IMAD.MOV.U32 R28, RZ, RZ, R19 ;  /* 0x000000ffff1c7224 */ /* 0x000fe200078e0013 */
[----:B------:R-:W-:-:S04]  /*1f390*/  ISETP.NE.U32.AND P0, PT, RZ, UR4, PT ;  /* 0x00000004ff007c0c */ /* 0x000fc8000bf05070 */
[----:B------:R-:W-:Y:S01]  /*1f3a0*/  ISETP.NE.AND.EX P0, PT, RZ, UR5, PT, P0 ;  /* 0x00000005ff007c0c */ /* 0x000fe2000bf05300 */
[----:B------:R-:W-:-:S12]  /*1f3b0*/  ULDC.64 UR4, c[0x0][0xa08] ;  /* 0x0002820000047ab9 */ /* 0x000fd80000000a00 */
[----:B------:R-:W2:Y:S02]  /*1f3c0*/  @P0 LDC.64 R2, c[0x0][0x9f8] ;  /* 0x00027e00ff020b82 */ /* 0x000ea40000000a00 */
[----:B--2---:R-:W-:-:S05]  /*1f3d0*/  @P0 IMAD.WIDE R2, R19, 0x4, R2 ;  /* 0x0000000413020825 */ /* 0x004fca00078e0202 */
[----:B------:R2:W3:Y:S02]  /*1f3e0*/  @P0 LDG.E R28, desc[UR42][R2.64] ;  /* 0x0000002a021c0981 */ /* 0x0004e4000c1e1900 */
[----:B--2---:R-:W2:Y:S02]  /*1f3f0*/  LDC.64 R2, c[0x0][0x418] ;  /* 0x00010600ff027b82 */ /* 0x004ea40000000a00 */
[----:B--2---:R-:W-:Y:S01]  /*1f400*/  LOP3.LUT P0, RZ, R2, UR4, RZ, 0xfc, !PT ;  /* 0x0000000402ff7c12 */ /* 0x004fe2000f80fcff */
[----:B------:R-:W-:-:S03]  /*1f410*/  UMOV UR4, 0xffffffff ;  /* 0xffffffff00047882 */ /* 0x000fc60000000000 */
[----:B------:R-:W-:Y:S02]  /*1f420*/  LOP3.LUT P0, RZ, R3, UR5, RZ, 0xfc, P0 ;  /* 0x0000000503ff7c12 */ /* 0x000fe4000800fcff */
[----:B---3--:R-:W-:Y:S02]  /*1f430*/  SHF.R.S32.HI R29, RZ, 0x1f, R28 ;  /* 0x0000001fff1d7819 */ /* 0x008fe4000001141c */
[----:B------:R-:W-:Y:S01]  /*1f440*/  SEL R17, R28, RZ, !P0 ;  /* 0x000000ff1c117207 */ /* 0x000fe20004000000 */
[----:B------:R-:W-:Y:S08]  /*1f450*/  BRA.DIV UR4, `(.L_x_1407) ;  /* 0x0000004604007947 */ /* 0x000ff0000b800000 */
[----:B------:R-:W2:Y:S02]  /*1f460*/  S2R R0, SR_TID.X ;  /* 0x0000000000007919 */ /* 0x000ea40000002100 */
[----:B--2---:R-:W-:-:S04]  /*1f470*/  SHF.R.U32.HI R0, RZ, 0x5, R0 ;  /* 0x00000005ff007819 */ /* 0x004fc80000011600 */
[----:B------:R-:W-:-:S05]  /*1f480*/  LOP3.LUT R0, R0, 0x3, RZ, 0xc0, !PT ;  /* 0x0000000300007812 */ /* 0x000fca00078ec0ff */
[----:B------:R2:W3:Y:S02]  /*1f490*/  SHFL.IDX PT, R14, R0, RZ, 0x1f ;  /* 0x00001fff000e7589 */ /* 0x0004e400000e0000 */
.L_x_1514:
[----:B---3--:R-:W-:Y:S02]  /*1f4a0*/  ISETP.NE.AND P0, PT, R14, RZ, PT ;  /* 0x000000ff0e00720c */ /* 0x008fe40003f05270 */
[----:B------:R-:W-:Y:S02]  /*1f4b0*/  PLOP3.LUT P1, PT, PT, PT, PT, 0x8, 0x0 ;  /* 0x000000000000781c */ /* 0x000fe40003f2e170 */
[----:B------:R-:W-:-:S11]  /*1f4c0*/  LOP3.LUT R22, R22, 0xfffffffe, RZ, 0xc0, !PT ;  /* 0xfffffffe16167812 */ /* 0x000fd600078ec0ff */
[----:B------:R-:W-:Y:S01]  /*1f4d0*/  @P1 LOP3.LUT R22, R22, 0x1, RZ, 0xfc, !PT ;  /* 0x0000000116161812 */ /* 0x000fe200078efcff */
[----:B------:R-:W-:Y:S06]  /*1f4e0*/  @P0 BRA `(.L_x_1408) ;  /* 0x0000000400a00947 */ /* 0x000fec0003800000 */
[----:B------:R-:W-:-:S03]  /*1f4f0*/  UMOV UR4, 0xffffffff ;  /* 0xffffffff00047882 */ /* 0x000fc60000000000 */
[----:B------:R-:W-:Y:S05]  /*1f500*/  BRA.DIV UR4, `(.L_x_1409) ;  /* 0x0000004604087947 */ /* 0x000fea000b800000 */
[----:B------:R-:W-:-:S13]  /*1f510*/  ELECT P6, URZ, PT ;  /* 0x00000000003f782f */ /* 0x000fda00038c0000 */
.L_x_1517:
[----:B------:R-:W-:Y:S05]  /*1f520*/  @!P6 BRA `(.L_x_1408) ;  /* 0x000000040090e947 */ /* 0x000fea0003800000 */
[----:B--2---:R-:W2:Y:S01]  /*1f530*/  LDL R0, [R1+0x28] ;  /* 0x0000280001007983 */ /* 0x004ea20000100800 */
[----:B------:R-:W-:-:S04]  /*1f540*/  ISETP.NE.U32.AND P0, PT, R2, RZ, PT ;  /* 0x000000ff0200720c */ /* 0x000fc80003f05070 */
[----:B------:R-:W-:Y:S01]  /*1f550*/  ISETP.NE.AND.EX P0, PT, R3, RZ, PT, P0 ;  /* 0x000000ff0300720c */ /* 0x000fe20003f05300 */
[----:B--2---:R-:W-:-:S12]  /*1f560*/  VIADD R0, R0, 0xffffffff ;  /* 0xffffffff00007836 */ /* 0x004fd80000000000 */
[----:B------:R-:W-:Y:S05]  /*1f570*/  @!P0 BRA `(.L_x_1410) ;  /* 0x0000000000448947 */ /* 0x000fea0003800000 */
[----:B------:R-:W2:Y:S01]  /*1f580*/  LDC R7, c[0x0][0x43c] ;  /* 0x00010f00ff077b82 */ /* 0x000ea20000000800 */
[----:B------:R-:W-:Y:S01]  /*1f590*/  ULDC.64 UR4, c[0x0][0x428] ;  /* 0x00010a0000047ab9 */ /* 0x000fe20000000a00 */
[----:B--2---:R-:W-:-:S13]  /*1f5a0*/  ISETP.NE.AND P0, PT, R7, 0x1, PT ;  /* 0x000000010700780c */ /* 0x004fda0003f05270 */
        /* <DEDUP_REMOVED lines=14> */
.L_x_1410:
[----:B------:R-:W-:Y:S01]  /*1f690*/  IMAD R4, R24, 0x8, R23 ;  /* 0x0000000818047824 */ /* 0x000fe200078e0217 */
[----:B--2---:R-:W-:Y:S01]  /*1f6a0*/  SHF.L.U32 R3, R26, 0x1f, RZ ;  /* 0x0000001f1a037819 */ /* 0x004fe200000006ff */
[----:B------:R-:W2:Y:S03]  /*1f6b0*/  S2R R2, SR_TID.X ;  /* 0x0000000000027919 */ /* 0x000ea60000002100 */
[----:B------:R-:W3:Y:S01]  /*1f6c0*/  SYNCS.PHASECHK.TRANS64.TRYWAIT P0, [R4+URZ+0x19c80], R3 ;  /* 0x019c8003040075a7 */ /* 0x000ee2000800017f */
[----:B--2---:R-:W-:-:S04]  /*1f6d0*/  LOP3.LUT R2, R2, 0x7f, RZ, 0xc0, !PT ;  /* 0x0000007f02027812 */ /* 0x004fc800078ec0ff */
[----:B------:R-:W-:Y:S01]  /*1f6e0*/  ISETP.NE.AND P1, PT, R2, RZ, PT ;  /* 0x000000ff0200720c */ /* 0x000fe20003f25270 */
[----:B---3--:R-:W-:-:S12]  /*1f6f0*/  @!P0 BRA `(.L_x_1411) ;  /* 0x0000004000ac8947 */ /* 0x008fd80003800000 */
.L_x_1518:
        /* <DEDUP_REMOVED lines=8> */
.L_x_1412:
[----:B-1----:R-:W3:Y:S01]  /*1f780*/  LDL R5, [R1+0x4] ;  /* 0x0000040001057983 */ /* 0x002ee20000100800 */
        /* <DEDUP_REMOVED lines=15> */
[----:B---3--:R-:W-:-:S05]  /*1f880*/  IMAD R0, R0, 0x80, R5 ;  /* 0x0000008000007824 */ /* 0x008fca00078e0205 */
        /* <DEDUP_REMOVED lines=9> */
[----:B------:R-:W3:Y:S02]  /*1f920*/  SYNCS.PHASECHK.TRANS64.TRYWAIT P0, [R4+URZ+0x19c40], R3 ;  /* 0x019c4003040075a7 */ /* 0x000ee4000800017f */
[----:B-1-3--:R-:W-:Y:S05]  /*1f930*/  @!P0 BRA `(.L_x_1413) ;  /* 0x0000004000308947 */ /* 0x00afea0003800000 */
.L_x_1519:
        /* <DEDUP_REMOVED lines=8> */
.L_x_1414:
        /* <DEDUP_REMOVED lines=19> */
[----:B---3--:R-:W-:Y:S01]  /*1faf0*/  UMOV UR8, UR14 ;  /* 0x0000000e00087c82 */ /* 0x008fe20008000000 */
[----:B------:R-:W-:Y:S01]  /*1fb00*/  UMOV UR10, UR16 ;  /* 0x00000010000a7c82 */ /* 0x000fe20008000000 */
[----:B------:R-:W-:Y:S01]  /*1fb10*/  UMOV UR14, 0x40 ;  /* 0x00000040000e7882 */ /* 0x000fe20000000000 */
[----:B------:R3:W-:Y:S02]  /*1fb20*/  UTMALDG.4D [UR8], [UR4], desc[UR6] ;  /* 0x00000608040075b4 */ /* 0x0007e40008019000 */
[----:B---3--:R-:W-:Y:S01]  /*1fb30*/  UMOV UR8, UR15 ;  /* 0x0000000f00087c82 */ /* 0x008fe20008000000 */
[----:B------:R-:W-:Y:S02]  /*1fb40*/  UMOV UR10, UR14 ;  /* 0x0000000e000a7c82 */ /* 0x000fe40008000000 */
[----:B------:R3:W-:Y:S02]  /*1fb50*/  UTMALDG.4D [UR8], [UR4], desc[UR6] ;  /* 0x00000608040075b4 */ /* 0x0007e40008019000 */
[----:B---3--:R-:W-:Y:S01]  /*1fb60*/  NOP ;  /* 0x0000000000007918 */ /* 0x008fe20000000000 */
.L_x_1408:
[----:B-12---:R-:W2:Y:S01]  /*1fb70*/  LDL.LU R3, [R1+0x20] ;  /* 0x0000200001037983 */ /* 0x006ea20000300800 */
[----:B------:R-:W-:Y:S05]  /*1fb80*/  WARPSYNC.ALL ;  /* 0x0000000000007948 */ /* 0x000fea0003800000 */
[----:B------:R-:W-:Y:S01]  /*1fb90*/  ULDC.64 UR4, c[0x0][0x298] ;  /* 0x0000a60000047ab9 */ /* 0x000fe20000000a00 */
[----:B------:R-:W-:Y:S01]  /*1fba0*/  VIADD R0, R23, 0xf000 ;  /* 0x0000f00017007836 */ /* 0x000fe20000000000 */
[----:B------:R-:W-:Y:S01]  /*1fbb0*/  ULDC.64 UR6, c[0x0][0xa00] ;  /* 0x0002800000067ab9 */ /* 0x000fe20000000a00 */
[----:B------:R-:W-:Y:S01]  /*1fbc0*/  BSSY B6, `(.L_x_1415) ;  /* 0x0000024000067945 */ /* 0x000fe20003800000 */
[----:B------:R-:W-:Y:S01]  /*1fbd0*/  BAR.SYNC.DEFER_BLOCKING 0x8, 0x200 ;  /* 0x0208000000007b1d */ /* 0x000fe20000010000 */
[----:B------:R-:W-:-:S02]  /*1fbe0*/  ISETP.NE.U32.AND P0, PT, RZ, UR6, PT ;  /* 0x00000006ff007c0c */ /* 0x000fc4000bf05070 */
[----:B------:R-:W-:Y:S02]  /*1fbf0*/  LOP3.LUT P1, RZ, R0, 0x9f, RZ, 0xc0, !PT ;  /* 0x0000009f00ff7812 */ /* 0x000fe4000782c0ff */
[----:B------:R-:W-:Y:S02]  /*1fc00*/  ISETP.NE.AND.EX P0, PT, RZ, UR7, PT, P0 ;  /* 0x00000007ff007c0c */ /* 0x000fe4000bf05300 */
[----:B--2---:R-:W-:Y:S01]  /*1fc10*/  SHF.R.S32.HI R2, RZ, 0x1f, R3 ;  /* 0x0000001fff027819 */ /* 0x004fe20000011403 */
[----:B------:R-:W-:-:S04]  /*1fc20*/  IMAD.WIDE.U32 R4, R3, UR4, RZ ;  /* 0x0000000403047c25 */ /* 0x000fc8000f8e00ff */
[----:B------:R-:W-:Y:S01]  /*1fc30*/  IMAD R2, R2, UR4, RZ ;  /* 0x0000000402027c24 */ /* 0x000fe2000f8e02ff */
[----:B------:R-:W-:Y:S03]  /*1fc40*/  STL.64 [R1+0x20], R4 ;  /* 0x0000200401007387 */ /* 0x000fe60000100a00 */
[----:B------:R-:W-:Y:S01]  /*1fc50*/  IMAD R0, R3, UR5, R2 ;  /* 0x0000000503007c24 */ /* 0x000fe2000f8e0202 */
[----:B------:R-:W-:-:S03]  /*1fc60*/  SHF.R.S32.HI R2, RZ, 0x1f, R19 ;  /* 0x0000001fff027819 */ /* 0x000fc60000011413 */
[----:B------:R-:W-:Y:S01]  /*1fc70*/  IMAD.IADD R0, R5, 0x1, R0 ;  /* 0x0000000105007824 */ /* 0x000fe200078e0200 */
[----:B------:R-:W-:Y:S02]  /*1fc80*/  SEL R3, R2, RZ, !P0 ;  /* 0x000000ff02037207 */ /* 0x000fe40004000000 */
[----:B------:R-:W-:Y:S02]  /*1fc90*/  SHF.R.S32.HI R2, RZ, 0x1f, R18 ;  /* 0x0000001fff027819 */ /* 0x000fe40000011412 */
[----:B------:R1:W-:Y:S04]  /*1fca0*/  STL [R1+0x38], R0 ;  /* 0x0000380001007387 */ /* 0x0003e80000100800 */
[----:B------:R2:W-:Y:S01]  /*1fcb0*/  STL [R1+0x40], R3 ;  /* 0x0000400301007387 */ /* 0x0005e20000100800 */
[----:B-1----:R-:W-:-:S05]  /*1fcc0*/  SEL R0, R19, RZ, !P0 ;  /* 0x000000ff13007207 */ /* 0x002fca0004000000 */
[----:B------:R2:W-:Y:S04]  /*1fcd0*/  STL [R1+0x2c], R0 ;  /* 0x00002c0001007387 */ /* 0x0005e80000100800 */
[----:B------:R2:W-:Y:S01]  /*1fce0*/  STL [R1+0x3c], R2 ;  /* 0x00003c0201007387 */ /* 0x0005e20000100800 */
[----:B------:R-:W-:Y:S05]  /*1fcf0*/  @!P1 BRA `(.L_x_1416) ;  /* 0x0000000000409947 */ /* 0x000fea0003800000 */
[----:B--2---:R-:W-:Y:S01]  /*1fd00*/  MOV R2, 0x0 ;  /* 0x0000000000027802 */ /* 0x004fe20000000f00 */
        /* <DEDUP_REMOVED lines=14> */
[----:B-1----:R-:W-:Y:S05]  /*1fdf0*/  CALL.ABS.NOINC R2 ;  /* 0x0000000002007343 */ /* 0x002fea0003c00000 */
.L_x_1416:
[----:B------:R-:W-:Y:S05]  /*1fe00*/  BSYNC B6 ;  /* 0x0000000000067941 */ /* 0x000fea0003800000 */
.L_x_1415:
[----:B--2---:R-:W2:Y:S01]  /*1fe10*/  LDL.LU R0, [R1+0x38] ;  /* 0x0000380001007983 */ /* 0x004ea20000300800 */
[----:B------:R-:W1:Y:S01]  /*1fe20*/  LDC R9, c[0x0][0x448] ;  /* 0x00011200ff097b82 */ /* 0x000e620000000800 */
[----:B------:R-:W-:Y:S01]  /*1fe30*/  ULDC.64 UR4, c[0x0][0x2d8] ;  /* 0x0000b60000047ab9 */ /* 0x000fe20000000a00 */
[----:B------:R-:W-:Y:S01]  /*1fe40*/  ULDC.64 UR6, c[0x0][0x2c8] ;  /* 0x0000b20000067ab9 */ /* 0x000fe20000000a00 */
[----:B------:R-:W2:Y:S01]  /*1fe50*/  LDL.LU.64 R2, [R1+0x20] ;  /* 0x0000200001027983 */ /* 0x000ea20000300a00 */
[----:B------:R-:W-:-:S03]  /*1fe60*/  ULDC.64 UR8, c[0x0][0x280] ;  /* 0x0000a00000087ab9 */ /* 0x000fc60000000a00 */
[----:B------:R-:W3:Y:S04]  /*1fe70*/  LDL.LU R20, [R1+0x3c] ;  /* 0x00003c0001147983 */ /* 0x000ee80000300800 */
[----:B------:R-:W4:Y:S04]  /*1fe80*/  LDL.LU R21, [R1+0x40] ;  /* 0x0000400001157983 */ /* 0x000f280000300800 */
[----:B------:R-:W4:Y:S04]  /*1fe90*/  LDL.LU R4, [R1+0x2c] ;  /* 0x00002c0001047983 */ /* 0x000f280000300800 */
[----:B------:R-:W4:Y:S01]  /*1fea0*/  LDL R12, [R1+0x14] ;  /* 0x00001400010c7983 */ /* 0x000f220000100800 */
[----:B-1----:R-:W-:-:S13]  /*1feb0*/  ISETP.NE.AND P1, PT, R9, 0x1, PT ;  /* 0x000000010900780c */ /* 0x002fda0003f25270 */
[----:B------:R-:W1:Y:S01]  /*1fec0*/  @P1 LDC R5, c[0x0][0x450] ;  /* 0x00011400ff051b82 */ /* 0x000e620000000800 */
[----:B------:R-:W0:Y:S07]  /*1fed0*/  S2R R10, SR_TID.X ;  /* 0x00000000000a7919 */ /* 0x000e2e0000002100 */
[----:B------:R-:W1:Y:S01]  /*1fee0*/  @P1 LDC R8, c[0x0][0x450] ;  /* 0x00011400ff081b82 */ /* 0x000e620000000800 */
[----:B0-----:R-:W-:-:S05]  /*1fef0*/  IMAD.SHL.U32 R10, R10, 0x10, RZ ;  /* 0x000000100a0a7824 */ /* 0x001fca00078e00ff */
[----:B------:R-:W-:-:S04]  /*1ff00*/  LOP3.LUT R10, R10, 0x10, RZ, 0xc0, !PT ;  /* 0x000000100a0a7812 */ /* 0x000fc800078ec0ff */
[C---:B------:R-:W-:Y:S02]  /*1ff10*/  LOP3.LUT R11, R10.reuse, 0x20, RZ, 0xfc, !PT ;  /* 0x000000200a0b7812 */ /* 0x040fe400078efcff */
[----:B------:R-:W-:Y:S01]  /*1ff20*/  LOP3.LUT R10, R10, 0x40, RZ, 0xfc, !PT ;  /* 0x000000400a0a7812 */ /* 0x000fe200078efcff */
[----:B--2---:R-:W-:Y:S02]  /*1ff30*/  IMAD.MOV.U32 R3, RZ, RZ, R0 ;  /* 0x000000ffff037224 */ /* 0x004fe400078e0000 */
[----:B---3--:R-:W-:Y:S02]  /*1ff40*/  IMAD R0, R20, UR4, RZ ;  /* 0x0000000414007c24 */ /* 0x008fe4000f8e02ff */
[C---:B------:R-:W-:Y:S01]  /*1ff50*/  IMAD.WIDE.U32 R2, R18.reuse, UR4, R2 ;  /* 0x0000000412027c25 */ /* 0x040fe2000f8e0002 */
[----:B------:R-:W0:Y:S03]  /*1ff60*/  S2R R20, SR_TID.X ;  /* 0x0000000000147919 */ /* 0x000e260000002100 */
[----:B------:R-:W-:Y:S01]  /*1ff70*/  IMAD R0, R18, UR5, R0 ;  /* 0x0000000512007c24 */ /* 0x000fe2000f8e0200 */
[----:B------:R-:W-:-:S03]  /*1ff80*/  ULDC.64 UR4, c[0x0][0x2e0] ;  /* 0x0000b80000047ab9 */ /* 0x000fc60000000a00 */
[----:B------:R-:W-:Y:S02]  /*1ff90*/  IMAD.IADD R3, R3, 0x1, R0 ;  /* 0x0000000103037824 */ /* 0x000fe400078e0200 */
[----:B----4-:R-:W-:Y:S02]  /*1ffa0*/  IMAD R0, R21, UR4, RZ ;  /* 0x0000000415007c24 */ /* 0x010fe4000f8e02ff */
[----:B------:R-:W2:Y:S01]  /*1ffb0*/  S2R R21, SR_TID.X ;  /* 0x0000000000157919 */ /* 0x000ea20000002100 */
[----:B------:R-:W-:-:S04]  /*1ffc0*/  IMAD.WIDE.U32 R2, R4, UR4, R2 ;  /* 0x0000000404027c25 */ /* 0x000fc8000f8e0002 */
[----:B------:R-:W-:Y:S01]  /*1ffd0*/  IMAD R0, R4, UR5, R0 ;  /* 0x0000000504007c24 */ /* 0x000fe2000f8e0200 */
[----:B------:R-:W-:Y:S01]  /*1ffe0*/  ULDC.64 UR4, c[0x0][0x2d0] ;  /* 0x0000b40000047ab9 */ /* 0x000fe20000000a00 */
[----:B------:R-:W3:Y:S02]  /*1fff0*/  @P1 LDC R4, c[0x0][0x44c] ;  /* 0x00011300ff041b82 */ /* 0x000ee40000000800 */
[----:B------:R-:W-:Y:S01]  /*20000*/  IMAD.IADD R3, R3, 0x1, R0 ;  /* 0x0000000103037824 */ /* 0x000fe200078e0200 */
[----:B0-----:R-:W-:-:S04]  /*20010*/  LOP3.LUT R20, R20, 0x7f, RZ, 0xc0, !PT ;  /* 0x0000007f14147812 */ /* 0x001fc800078ec0ff */
[----:B------:R-:W-:Y:S01]  /*20020*/  SHF.R.U32.HI R20, RZ, 0x1, R20 ;  /* 0x00000001ff147819 */ /* 0x000fe20000011614 */
[----:B--2---:R-:W-:-:S05]  /*20030*/  IMAD.SHL.U32 R6, R21, 0x40, RZ ;  /* 0x0000004015067824 */ /* 0x004fca00078e00ff */
[----:B------:R-:W-:-:S05]  /*20040*/  LOP3.LUT R6, R20, 0x40, R6, 0xf8, !PT ;  /* 0x0000004014067812 */ /* 0x000fca00078ef806 */
[----:B------:R-:W-:-:S04]  /*20050*/  IMAD.IADD R0, R6, 0x1, R12 ;  /* 0x0000000106007824 */ /* 0x000fc800078e020c */
[----:B---3--:R-:W-:-:S04]  /*20060*/  @P1 IMAD.HI.U32 R6, R0, R4, RZ ;  /* 0x0000000400061227 */ /* 0x008fc800078e00ff */
        /* <DEDUP_REMOVED lines=16> */
[----:B------:R-:W-:-:S04]  /*20170*/  VIADD R0, R0, 0x80 ;  /* 0x0000008000007836 */ /* 0x000fc80000000000 */
[----:B------:R-:W-:Y:S02]  /*20180*/  IMAD.MOV.U32 R4, RZ, RZ, R0 ;  /* 0x000000ffff047224 */ /* 0x000fe400078e0000 */
[----:B0-----:R-:W-:-:S05]  /*20190*/  @P1 IMAD.HI.U32 R7, R0, R7, RZ ;  /* 0x0000000700071227 */ /* 0x001fca00078e00ff */
[----:B------:R-:W-:-:S05]  /*201a0*/  @P1 SHF.R.U32.HI R4, RZ, R8, R7 ;  /* 0x00000008ff041219 */ /* 0x000fca0000011607 */
[----:B------:R-:W-:-:S04]  /*201b0*/  IMAD.MOV R7, RZ, RZ, -R4 ;  /* 0x000000ffff077224 */ /* 0x000fc800078e0a04 */
[----:B------:R-:W-:Y:S01]  /*201c0*/  IMAD R0, R9, R7, R0 ;  /* 0x0000000709007224 */ /* 0x000fe200078e0200 */
[----:B------:R-:W-:Y:S01]  /*201d0*/  SHF.R.S32.HI R7, RZ, 0x1f, R4 ;  /* 0x0000001fff077819 */ /* 0x000fe20000011404 */
[----:B------:R-:W-:-:S04]  /*201e0*/  IMAD.WIDE.U32 R2, R4, UR4, R2 ;  /* 0x0000000404027c25 */ /* 0x000fc8000f8e0002 */
[----:B------:R-:W-:Y:S01]  /*201f0*/  IMAD R7, R7, UR4, RZ ;  /* 0x0000000407077c24 */ /* 0x000fe2000f8e02ff */
[----:B------:R-:W-:Y:S02]  /*20200*/  ULDC UR4, c[0x0][0x2b8] ;  /* 0x0000ae0000047ab9 */ /* 0x000fe40000000800 */
[----:B------:R-:W-:Y:S02]  /*20210*/  ISETP.GE.AND P0, PT, R10, UR4, PT ;  /* 0x000000040a007c0c */ /* 0x000fe4000bf06270 */
[----:B------:R0:W5:Y:S01]  /*20220*/  LDL R10, [R1+0x1c] ;  /* 0x00001c00010a7983 */ /* 0x0001620000100800 */
[----:B------:R-:W-:Y:S01]  /*20230*/  IMAD R7, R4, UR5, R7 ;  /* 0x0000000504077c24 */ /* 0x000fe2000f8e0207 */
[----:B------:R-:W-:Y:S01]  /*20240*/  SHF.R.S32.HI R4, RZ, 0x1f, R0 ;  /* 0x0000001fff047819 */ /* 0x000fe20000011400 */
[----:B------:R-:W-:Y:S02]  /*20250*/  IMAD.SHL.U32 R20, R21, 0x10, RZ ;  /* 0x0000001015147824 */ /* 0x000fe400078e00ff */
[----:B------:R-:W-:-:S02]  /*20260*/  IMAD.IADD R3, R3, 0x1, R7 ;  /* 0x0000000103037824 */ /* 0x000fc400078e0207 */
[----:B------:R-:W-:Y:S02]  /*20270*/  IMAD R4, R4, UR6, RZ ;  /* 0x0000000604047c24 */ /* 0x000fe4000f8e02ff */
[----:B------:R-:W-:Y:S01]  /*20280*/  IMAD.WIDE.U32 R2, R0, UR6, R2 ;  /* 0x0000000600027c25 */ /* 0x000fe2000f8e0002 */
[----:B------:R-:W-:-:S03]  /*20290*/  LOP3.LUT R20, R20, 0x10, RZ, 0xc0, !PT ;  /* 0x0000001014147812 */ /* 0x000fc600078ec0ff */
[----:B------:R-:W-:Y:S01]  /*202a0*/  IMAD R4, R0, UR7, R4 ;  /* 0x0000000700047c24 */ /* 0x000fe2000f8e0204 */
[----:B------:R-:W-:Y:S02]  /*202b0*/  IADD3 R8, P3, R2, UR8, RZ ;  /* 0x0000000802087c10 */ /* 0x000fe4000ff7e0ff */
[----:B------:R-:W-:Y:S02]  /*202c0*/  ISETP.GE.AND P2, PT, R20, UR4, PT ;  /* 0x0000000414007c0c */ /* 0x000fe4000bf46270 */
[----:B------:R-:W-:Y:S01]  /*202d0*/  ISETP.GE.AND P1, PT, R11, UR4, PT ;  /* 0x000000040b007c0c */ /* 0x000fe2000bf26270 */
[----:B------:R-:W-:Y:S01]  /*202e0*/  UMOV UR4, 0xffffffff ;  /* 0xffffffff00047882 */ /* 0x000fe20000000000 */
[----:B------:R-:W-:Y:S02]  /*202f0*/  LOP3.LUT R21, R21, 0x7f, RZ, 0xc0, !PT ;  /* 0x0000007f15157812 */ /* 0x000fe400078ec0ff */
[----:B------:R-:W-:Y:S02]  /*20300*/  IADD3.X R7, R3, UR9, R4, P3, !PT ;  /* 0x0000000903077c10 */ /* 0x000fe40009ffe404 */
[----:B------:R-:W-:Y:S01]  /*20310*/  SHF.R.U32.HI R21, RZ, 0x1, R21 ;  /* 0x00000001ff157819 */ /* 0x000fe20000011615 */
[----:B0-----:R-:W-:Y:S06]  /*20320*/  BRA.DIV UR4, `(.L_x_1417) ;  /* 0x0000003604c87947 */ /* 0x001fec000b800000 */
[----:B------:R-:W2:Y:S04]  /*20330*/  LDL.LU R12, [R1+0x18] ;  /* 0x00001800010c7983 */ /* 0x000ea80000300800 */
[----:B------:R-:W3:Y:S04]  /*20340*/  LDL.LU R11, [R1+0x14] ;  /* 0x00001400010b7983 */ /* 0x000ee80000300800 */
[----:B------:R-:W0:Y:S04]  /*20350*/  SHFL.IDX PT, R3, R6, RZ, 0x1e1f ;  /* 0x001e1fff06037589 */ /* 0x000e2800000e0000 */
[----:B------:R-:W1:Y:S04]  /*20360*/  SHFL.IDX PT, R2, R5, RZ, 0x1e1f ;  /* 0x001e1fff05027589 */ /* 0x000e6800000e0000 */
[----:B------:R-:W4:Y:S04]  /*20370*/  SHFL.IDX PT, R6, R6, 0x1, 0x1e1f ;  /* 0x003e1f0006067f89 */ /* 0x000f2800000e0000 */
[----:B------:R-:W4:Y:S01]  /*20380*/  SHFL.IDX PT, R5, R5, 0x1, 0x1e1f ;  /* 0x003e1f0005057f89 */ /* 0x000f2200000e0000 */
[----:B--2---:R-:W-:-:S02]  /*20390*/  IMAD R0, R12, R9, RZ ;  /* 0x000000090c007224 */ /* 0x004fc400078e02ff */
[----:B---3--:R-:W-:-:S05]  /*203a0*/  IMAD.IADD R4, R21, 0x1, R11 ;  /* 0x0000000115047824 */ /* 0x008fca00078e020b */
[----:B------:R-:W-:-:S13]  /*203b0*/  ISETP.GE.AND P4, PT, R4, R0, PT ;  /* 0x000000000400720c */ /* 0x000fda0003f86270 */
[----:B0-----:R-:W-:-:S05]  /*203c0*/  @!P4 IADD3 R3, P3, R20, R3, RZ ;  /* 0x000000031403c210 */ /* 0x001fca0007f7e0ff */
[----:B-1----:R-:W-:-:S05]  /*203d0*/  @!P4 IMAD.X R2, RZ, RZ, R2, P3 ;  /* 0x000000ffff02c224 */ /* 0x002fca00018e0602 */
        /* <DEDUP_REMOVED lines=8> */
[----:B----4-:R-:W-:-:S05]  /*20460*/  @!P4 IADD3 R2, P3, R20, R6, RZ ;  /* 0x000000061402c210 */ /* 0x010fca0007f7e0ff */
[----:B------:R-:W-:-:S05]  /*20470*/  @!P4 IMAD.X R3, RZ, RZ, R5, P3 ;  /* 0x000000ffff03c224 */ /* 0x000fca00018e0605 */
[----:B------:R-:W-:Y:S04]  /*20480*/  @!P4 LDGSTS.E.BYPASS.LTC128B.128 [R10+0xf800], desc[UR42][R2.64], !P2 ;  /* 0x0f800000020acfae */ /* 0x000fe8000d101d6a */
[----:B------:R-:W-:Y:S04]  /*20490*/  @!P4 LDGSTS.E.BYPASS.LTC128B.128 [R10+0x11000], desc[UR42][R2.64+0x20], !P1 ;  /* 0x11000020020acfae */ /* 0x000fe8000c901d6a */
[----:B------:R0:W-:Y:S04]  /*204a0*/  @!P4 LDGSTS.E.BYPASS.LTC128B.128 [R10+0x12800], desc[UR42][R2.64+0x40], !P0 ;  /* 0x12800040020acfae */ /* 0x0001e8000c101d6a */
[----:B0-----:R0:W1:Y:S04]  /*204b0*/  SHFL.IDX PT, R3, R7, RZ, 0x1e1f ;  /* 0x001e1fff07037589 */ /* 0x00106800000e0000 */
[----:B------:R0:W2:Y:S02]  /*204c0*/  SHFL.IDX PT, R2, R8, RZ, 0x1e1f ;  /* 0x001e1fff08027589 */ /* 0x0000a400000e0000 */
.L_x_1526:
        /* <DEDUP_REMOVED lines=12> */
.L_x_1419:
[----:B------:R-:W-:Y:S05]  /*20590*/  BSYNC B0 ;  /* 0x0000000000007941 */ /* 0x000fea0003800000 */
.L_x_1418:
[----:B------:R-:W-:Y:S01]  /*205a0*/  NOP ;  /* 0x0000000000007918 */ /* 0x000fe20000000000 */
[----:B------:R-:W-:-:S13]  /*205b0*/  PLOP3.LUT P0, PT, PT, PT, PT, 0x80, 0x0 ;  /* 0x000000000000781c */ /* 0x000fda0003f0f070 */
.L_x_1420:
[----:B------:R-:W-:Y:S02]  /*205c0*/  PLOP3.LUT P1, PT, P1, P0, PT, 0xa2, 0x0 ;  /* 0x000000000000781c */ /* 0x000fe40000f21472 */
[----:B------:R-:W-:-:S08]  /*205d0*/  @P0 R2UR P1, UR4, R23 ;  /* 0x00000000170402ca */ /* 0x000fd00000020000 */
[----:B------:R-:W-:-:S05]  /*205e0*/  @P0 PLOP3.LUT P0, PT, P1, PT, PT, 0x80, 0x0 ;  /* 0x000000000000081c */ /* 0x000fca0000f0f070 */
[----:B------:R-:W-:Y:S01]  /*205f0*/  @!P1 SYNCS.ARRIVE.TRANS64.RED.A0T1 RZ, [UR4+0x19c00], RZ ;  /* 0x019c00ffffff99a7 */ /* 0x000fe20008200404 */
[----:B------:R-:W-:Y:S07]  /*20600*/  @!P1 ARRIVES.LDGSTSBAR.64.TRANSCNT [UR4+0x19c00] ;  /* 0x019c0000ff0099b0 */ /* 0x000fee0008000a84 */
[----:B------:R-:W-:Y:S05]  /*20610*/  @P0 BRA.U.ANY `(.L_x_1420) ;  /* 0xfffffffd00e80947 */ /* 0x000fea000393ffff */
[----:B--23--:R-:W2:Y:S02]  /*20620*/  LDL.LU R2, [R1+0x34] ;  /* 0x0000340001027983 */ /* 0x00cea40000300800 */
        /* <DEDUP_REMOVED lines=9> */
[----:B------:R-:W3:Y:S03]  /*206c0*/  SYNCS.PHASECHK.TRANS64.TRYWAIT P0, [R23+URZ+0x19c20], R0 ;  /* 0x019c2000170075a7 */ /* 0x000ee6000800017f */
[----:B--23--:R-:W-:Y:S05]  /*206d0*/  @!P0 BRA `(.L_x_1422) ;  /* 0x0000003400d48947 */ /* 0x00cfea0003800000 */
.L_x_1527:
[----:B------:R-:W-:Y:S05]  /*206e0*/  BSYNC B0 ;  /* 0x0000000000007941 */ /* 0x000fea0003800000 */
.L_x_1421:
[----:B------:R-:W3:Y:S04]  /*206f0*/  LDL.LU R2, [R1+0x28] ;  /* 0x0000280001027983 */ /* 0x000ee80000300800 */
[----:B-1----:R-:W4:Y:S01]  /*20700*/  LDL R3, [R1] ;  /* 0x0000000001037983 */ /* 0x002f220000100800 */
[----:B---3--:R-:W-:-:S05]  /*20710*/  VIADD R2, R2, 0xfffffffe ;  /* 0xfffffffe02027836 */ /* 0x008fca0000000000 */
[----:B----4-:R-:W-:-:S13]  /*20720*/  ISETP.GE.AND P0, PT, R2, R3, PT ;  /* 0x000000030200720c */ /* 0x010fda0003f06270 */
[----:B------:R-:W-:Y:S05]  /*20730*/  @!P0 BRA `(.L_x_1423) ;  /* 0x0000001000048947 */ /* 0x000fea0003800000 */
[----:B--2---:R-:W-:Y:S02]  /*20740*/  IMAD.MOV.U32 R0, RZ, RZ, R24 ;  /* 0x000000ffff007224 */ /* 0x004fe400078e0018 */
[----:B0-----:R-:W-:-:S07]  /*20750*/  IMAD.MOV.U32 R8, RZ, RZ, R26 ;  /* 0x000000ffff087224 */ /* 0x001fce00078e001a */
.L_x_1447:
        /* <DEDUP_REMOVED lines=28> */
[----:B------:R-:W-:-:S04]  /*20920*/  LEA R6, P0, R4, UR4, 0x2 ;  /* 0x0000000404067c11 */ /* 0x000fc8000f8010ff */
[----:B------:R-:W-:-:S05]  /*20930*/  LEA.HI.X R7, R4, UR5, R5, 0x2, P0 ;  /* 0x0000000504077c11 */ /* 0x000fca00080f1405 */
[----:B------:R0:W5:Y:S04]  /*20940*/  LDG.E R17, desc[UR42][R6.64] ;  /* 0x0000002a06117981 */ /* 0x000168000c1e1900 */
.L_x_1426:
        /* <DEDUP_REMOVED lines=8> */
.L_x_1528:
[----:B------:R-:W-:Y:S05]  /*209d0*/  BSYNC B1 ;  /* 0x0000000000017941 */ /* 0x000fea0003800000 */
.L_x_1427:
        /* <DEDUP_REMOVED lines=9> */
.L_x_1430:
[----:B------:R-:W-:Y:S05]  /*20a70*/  BSYNC B1 ;  /* 0x0000000000017941 */ /* 0x000fea0003800000 */
.L_x_1429:
[----:B------:R-:W2:Y:S01]  /*20a80*/  LDL R5, [R1+0x4] ;  /* 0x0000040001057983 */ /* 0x000ea20000100800 */
[----:B------:R-:W-:Y:S01]  /*20a90*/  IMAD.MOV.U32 R12, RZ, RZ, RZ ;  /* 0x000000ffff0c7224 */ /* 0x000fe200078e00ff */
[----:B------:R-:W-:Y:S01]  /*20aa0*/  UIADD3 UR4, UP0, UR40, 0x470, URZ ;  /* 0x0000047028047890 */ /* 0x000fe2000ff1e03f */
[----:B------:R-:W-:Y:S01]  /*20ab0*/  IMAD R7, R24, 0x3000, R23 ;  /* 0x0000300018077824 */ /* 0x000fe200078e0217 */
        /* <DEDUP_REMOVED lines=8> */
.L_x_1431:
        /* <DEDUP_REMOVED lines=16> */
.L_x_1432:
        /* <DEDUP_REMOVED lines=16> */
.L_x_1433:
        /* <DEDUP_REMOVED lines=13> */
.L_x_1529:
[----:B------:R-:W-:Y:S05]  /*20e10*/  BSYNC B1 ;  /* 0x0000000000017941 */ /* 0x000fea0003800000 */
.L_x_1434:
        /* <DEDUP_REMOVED lines=11> */
.L_x_1437:
[----:B------:R-:W-:Y:S05]  /*20ed0*/  BSYNC B1 ;  /* 0x0000000000017941 */ /* 0x000fea0003800000 */
.L_x_1436:
        /* <DEDUP_REMOVED lines=8> */
.L_x_1438:
        /* <DEDUP_REMOVED lines=15> */
.L_x_1439:
        /* <DEDUP_REMOVED lines=15> */
.L_x_1440:
        /* <DEDUP_REMOVED lines=10> */
.L_x_1425:
[----:B------:R-:W-:Y:S05]  /*211e0*/  BSYNC B0 ;  /* 0x0000000000007941 */ /* 0x000fea0003800000 */
.L_x_1424:
[----:B------:R-:W-:-:S06]  /*211f0*/  UISETP.NE.AND UP0, UPT, UR36, 0x3, UPT ;  /* 0x000000032400788c */ /* 0x000fcc000bf05270 */
[----:B------:R-:W-:-:S13]  /*21200*/  PLOP3.LUT P0, PT, PT, PT, UP0, 0x80, 0x0 ;  /* 0x000000000000781c */ /* 0x000fda0003f0f008 */
[----:B------:R-:W-:Y:S05]  /*21210*/  @!P0 BRA `(.L_x_1441) ;  /* 0x0000000000048947 */ /* 0x000fea0003800000 */
[----:B------:R-:W-:Y:S01]  /*21220*/  BPT.TRAP 0x1 ;  /* 0x000000040000795c */ /* 0x000fe20000300000 */
.L_x_1441:
[----:B------:R-:W-:Y:S01]  /*21230*/  IMAD.U32 R3, RZ, RZ, UR39 ;  /* 0x00000027ff037e24 */ /* 0x000fe2000f8e00ff */
[----:B------:R-:W-:Y:S01]  /*21240*/  LOP3.LUT R4, R8, 0x1, RZ, 0x3c, !PT ;  /* 0x0000000108047812 */ /* 0x000fe200078e3cff */
[----:B------:R-:W-:Y:S03]  /*21250*/  BSSY B0, `(.L_x_1442) ;  /* 0x0000006000007945 */ /* 0x000fe60003800000 */
[----:B------:R-:W-:Y:S01]  /*21260*/  ISETP.NE.AND P1, PT, R3, 0x3, PT ;  /* 0x000000030300780c */ /* 0x000fe20003f25270 */
[----:B------:R-:W-:Y:S01]  /*21270*/  IMAD R3, R0, 0x8, R23 ;  /* 0x0000000800037824 */ /* 0x000fe200078e0217 */
[----:B------:R-:W-:-:S04]  /*21280*/  SHF.L.U32 R4, R4, 0x1f, RZ ;  /* 0x0000001f04047819 */ /* 0x000fc800000006ff */
[----:B------:R-:W0:Y:S02]  /*21290*/  SYNCS.PHASECHK.TRANS64.TRYWAIT P0, [R3+URZ+0x19c70], R4 ;  /* 0x019c7004030075a7 */ /* 0x000e24000800017f */
[----:B0-----:R-:W-:Y:S05]  /*212a0*/  @!P0 BRA `(.L_x_1443) ;  /* 0x0000002c001c8947 */ /* 0x001fea0003800000 */
.L_x_1530:
[----:B------:R-:W-:Y:S05]  /*212b0*/  BSYNC B0 ;  /* 0x0000000000007941 */ /* 0x000fea0003800000 */
.L_x_1442:
[----:B------:R-:W-:Y:S05]  /*212c0*/  @!P1 BRA `(.L_x_1444) ;  /* 0x0000000000049947 */ /* 0x000fea0003800000 */
[----:B------:R-:W-:Y:S01]  /*212d0*/  BPT.TRAP 0x1 ;  /* 0x000000040000795c */ /* 0x000fe20000300000 */
.L_x_1444:
[----:B0-----:R-:W-:Y:S01]  /*212e0*/  SHF.L.U32 R4, R8, 0x1f, RZ ;  /* 0x0000001f08047819 */ /* 0x001fe200000006ff */
[----:B------:R-:W-:-:S03]  /*212f0*/  IMAD R10, R0, 0x3000, RZ ;  /* 0x00003000000a7824 */ /* 0x000fc600078e02ff */
[----:B------:R-:W0:Y:S02]  /*21300*/  SYNCS.PHASECHK.TRANS64.TRYWAIT P0, [R3+URZ+0x19c60], R4 ;  /* 0x019c6004030075a7 */ /* 0x000e24000800017f */
[----:B0-----:R-:W-:Y:S05]  /*21310*/  @!P0 BRA `(.L_x_1445) ;  /* 0x0000002c00148947 */ /* 0x001fea0003800000 */
.L_x_1531:
        /* <DEDUP_REMOVED lines=8> */
[----:B0-----:R-:W0:Y:S02]  /*213a0*/  LDSM.16.MT88.4 R4, [R0+0x9000] ;  /* 0x009000000004783b */ /* 0x001e240000004200 */
        /* <DEDUP_REMOVED lines=44> */
.L_x_1446:
[----:B------:R-:W2:Y:S01]  /*21670*/  S2R R0, SR_TID.X ;  /* 0x0000000000007919 */ /* 0x000ea20000002100 */
[----:B-1----:R1:W-:Y:S01]  /*21680*/  SYNCS.ARRIVE.TRANS64.A1T0 RZ, [R3+URZ+0x19c50], RZ ;  /* 0x019c50ff03ff79a7 */ /* 0x0023e2000810003f */
[----:B--2---:R-:W-:Y:S02]  /*21690*/  LOP3.LUT R4, R0, 0x7f, RZ, 0xc0, !PT ;  /* 0x0000007f00047812 */ /* 0x004fe400078ec0ff */
[----:B------:R-:W2:Y:S01]  /*216a0*/  LDL R0, [R1] ;  /* 0x0000000001007983 */ /* 0x000ea20000100800 */
[----:B0-----:R-:W-:Y:S01]  /*216b0*/  IMAD.MOV.U32 R8, RZ, RZ, R26 ;  /* 0x000000ffff087224 */ /* 0x001fe200078e001a */
[----:B------:R-:W-:Y:S01]  /*216c0*/  BAR.SYNC.DEFER_BLOCKING 0x2, 0x80 ;  /* 0x0082000000007b1d */ /* 0x000fe20000010000 */
[----:B------:R-:W-:-:S13]  /*216d0*/  ISETP.NE.AND P0, PT, R4, RZ, PT ;  /* 0x000000ff0400720c */ /* 0x000fda0003f05270 */
[----:B-1----:R-:W-:-:S05]  /*216e0*/  @!P0 VIADD R3, R3, 0x19c80 ;  /* 0x00019c8003038836 */ /* 0x002fca0000000000 */
[----:B------:R-:W-:-:S04]  /*216f0*/  @!P0 PRMT R3, RZ, 0x654, R3 ;  /* 0x00000654ff038816 */ /* 0x000fc80000000003 */
[----:B------:R1:W-:Y:S01]  /*21700*/  @!P0 SYNCS.ARRIVE.TRANS64.RED.A1T0 RZ, [R3+URZ], RZ ;  /* 0x000000ff03ff89a7 */ /* 0x0003e2000810043f */
[C---:B--2---:R-:W-:Y:S01]  /*21710*/  ISETP.GT.AND P0, PT, R2.reuse, R0, PT ;  /* 0x000000000200720c */ /* 0x044fe20003f04270 */
[----:B------:R-:W-:Y:S02]  /*21720*/  VIADD R2, R2, 0xffffffff ;  /* 0xffffffff02027836 */ /* 0x000fe40000000000 */
[----:B------:R-:W-:-:S10]  /*21730*/  IMAD.MOV.U32 R0, RZ, RZ, R24 ;  /* 0x000000ffff007224 */ /* 0x000fd400078e0018 */
[----:B-1----:R-:W-:Y:S05]  /*21740*/  @P0 BRA `(.L_x_1447) ;  /* 0xfffffff000040947 */ /* 0x002fea000383ffff */
.L_x_1423:
[----:B------:R-:W1:Y:S01]  /*21750*/  S2R R3, SR_TID.X ;  /* 0x0000000000037919 */ /* 0x000e620000002100 */
[----:B------:R-:W-:Y:S01]  /*21760*/  BSSY B0, `(.L_x_1448) ;  /* 0x0000010000007945 */ /* 0x000fe20003800000 */
[----:B-1----:R-:W-:-:S04]  /*21770*/  LOP3.LUT R3, R3, 0x7f, RZ, 0xc0, !PT ;  /* 0x0000007f03037812 */ /* 0x002fc800078ec0ff */
[----:B------:R-:W-:-:S13]  /*21780*/  ISETP.NE.AND P0, PT, R3, RZ, PT ;  /* 0x000000ff0300720c */ /* 0x000fda0003f05270 */
[----:B------:R-:W-:Y:S05]  /*21790*/  @P0 BRA `(.L_x_1449) ;  /* 0x0000000000300947 */ /* 0x000fea0003800000 */
[----:B------:R-:W1:Y:S01]  /*217a0*/  S2R R5, SR_LANEID ;  /* 0x0000000000057919 */ /* 0x000e620000000000 */
[----:B------:R-:W-:Y:S01]  /*217b0*/  VOTEU.ANY UR4, UPT, PT ;  /* 0x0000000000047886 */ /* 0x000fe200038e0100 */
[----:B------:R-:W3:Y:S01]  /*217c0*/  LDC.64 R2, c[0x0][0xc60] ;  /* 0x00031800ff027b82 */ /* 0x000ee20000000a00 */
[----:B--2---:R-:W1:Y:S02]  /*217d0*/  FLO.U32 R0, UR4 ;  /* 0x0000000400007d00 */ /* 0x004e6400080e0000 */
[----:B-1----:R-:W-:-:S06]  /*217e0*/  ISETP.EQ.U32.AND P1, PT, R0, R5, PT ;  /* 0x000000050000720c */ /* 0x002fcc0003f22070 */
[----:B------:R-:W3:Y:S07]  /*217f0*/  POPC R5, UR4 ;  /* 0x0000000400057d09 */ /* 0x000eee0008000000 */
[----:B---3--:R-:W2:Y:S01]  /*21800*/  @P1 ATOMG.E.ADD.STRONG.GPU PT, R3, desc[UR42][R2.64], R5 ;  /* 0x00000005020319a8 */ /* 0x008ea200081ee1ea */
[----:B------:R-:W1:Y:S02]  /*21810*/  S2R R4, SR_LTMASK ;  /* 0x0000000000047919 */ /* 0x000e640000003900 */
[----:B-1----:R-:W-:-:S04]  /*21820*/  LOP3.LUT R4, R4, UR4, RZ, 0xc0, !PT ;  /* 0x0000000404047c12 */ /* 0x002fc8000f8ec0ff */
[----:B0-----:R-:W0:Y:S01]  /*21830*/  POPC R7, R4 ;  /* 0x0000000400077309 */ /* 0x001e220000000000 */
[----:B--2---:R-:W0:Y:S02]  /*21840*/  SHFL.IDX PT, R0, R3, R0, 0x1f ;  /* 0x00001f0003007589 */ /* 0x004e2400000e0000 */
[----:B0-----:R-:W-:-:S07]  /*21850*/  IADD3 R16, R0, UR38, R7 ;  /* 0x0000002600107c10 */ /* 0x001fce000fffe007 */
.L_x_1449:
[----:B------:R-:W-:Y:S05]  /*21860*/  BSYNC B0 ;  /* 0x0000000000007941 */ /* 0x000fea0003800000 */
.L_x_1448:
[----:B------:R-:W-:-:S06]  /*21870*/  UISETP.NE.AND UP0, UPT, UR36, 0x3, UPT ;  /* 0x000000032400788c */ /* 0x000fcc000bf05270 */
[----:B------:R-:W-:-:S13]  /*21880*/  PLOP3.LUT P1, PT, PT, PT, UP0, 0x80, 0x0 ;  /* 0x000000000000781c */ /* 0x000fda0003f2f008 */
[----:B------:R-:W-:Y:S05]  /*21890*/  @!P1 BRA `(.L_x_1450) ;  /* 0x0000000000049947 */ /* 0x000fea0003800000 */
[----:B------:R-:W-:Y:S01]  /*218a0*/  BPT.TRAP 0x1 ;  /* 0x000000040000795c */ /* 0x000fe20000300000 */
.L_x_1450:
[----:B--2---:R-:W-:Y:S01]  /*218b0*/  LOP3.LUT R0, R26, 0x1, RZ, 0x3c, !PT ;  /* 0x000000011a007812 */ /* 0x004fe200078e3cff */
[----:B------:R-:W-:Y:S01]  /*218c0*/  IMAD R3, R24, 0x8, R23 ;  /* 0x0000000818037824 */ /* 0x000fe200078e0217 */
[----:B------:R-:W-:Y:S01]  /*218d0*/  BSSY B0, `(.L_x_1451) ;  /* 0x0000006000007945 */ /* 0x000fe20003800000 */
[----:B------:R-:W-:Y:S01]  /*218e0*/  IMAD.U32 R2, RZ, RZ, UR39 ;  /* 0x00000027ff027e24 */ /* 0x000fe2000f8e00ff */
[----:B------:R-:W-:-:S04]  /*218f0*/  SHF.L.U32 R0, R0, 0x1f, RZ ;  /* 0x0000001f00007819 */ /* 0x000fc800000006ff */
[----:B------:R-:W1:Y:S01]  /*21900*/  SYNCS.PHASECHK.TRANS64.TRYWAIT P1, [R3+URZ+0x19c70], R0 ;  /* 0x019c7000030075a7 */ /* 0x000e62000802017f */
[----:B------:R-:W-:Y:S01]  /*21910*/  ISETP.NE.AND P2, PT, R2, 0x3, PT ;  /* 0x000000030200780c */ /* 0x000fe20003f45270 */
[----:B-1----:R-:W-:-:S12]  /*21920*/  @!P1 BRA `(.L_x_1452) ;  /* 0x0000002400a49947 */ /* 0x002fd80003800000 */
.L_x_1532:
[----:B------:R-:W-:Y:S05]  /*21930*/  BSYNC B0 ;  /* 0x0000000000007941 */ /* 0x000fea0003800000 */
.L_x_1451:
[----:B------:R-:W-:Y:S05]  /*21940*/  @!P2 BRA `(.L_x_1453) ;  /* 0x000000000004a947 */ /* 0x000fea0003800000 */
[----:B------:R-:W-:Y:S01]  /*21950*/  BPT.TRAP 0x1 ;  /* 0x000000040000795c */ /* 0x000fe20000300000 */
.L_x_1453:
[----:B-1----:R-:W-:-:S04]  /*21960*/  SHF.L.U32 R0, R26, 0x1f, RZ ;  /* 0x0000001f1a007819 */ /* 0x002fc800000006ff */
[----:B------:R-:W1:Y:S02]  /*21970*/  SYNCS.PHASECHK.TRANS64.TRYWAIT P1, [R3+URZ+0x19c60], R0 ;  /* 0x019c6000030075a7 */ /* 0x000e64000802017f */
[----:B-1----:R-:W-:Y:S05]  /*21980*/  @!P1 BRA `(.L_x_1454) ;  /* 0x0000002400a09947 */ /* 0x002fea0003800000 */
.L_x_1533:
[----:B------:R-:W1:Y:S04]  /*21990*/  LDL R4, [R1+0x10] ;  /* 0x0000100001047983 */ /* 0x000e680000100800 */
[----:B------:R-:W2:Y:S04]  /*219a0*/  LDL R10, [R1+0x8] ;  /* 0x00000800010a7983 */ /* 0x000ea80000100800 */
[----:B------:R-:W3:Y:S01]  /*219b0*/  LDL R12, [R1+0xc] ;  /* 0x00000c00010c7983 */ /* 0x000ee20000100800 */
[----:B------:R-:W-:Y:S01]  /*219c0*/  IMAD R2, R24, 0x3000, RZ ;  /* 0x0000300018027824 */ /* 0x000fe200078e02ff */
[----:B------:R-:W-:Y:S05]  /*219d0*/  WARPSYNC.ALL ;  /* 0x0000000000007948 */ /* 0x000fea0003800000 */
[----:B-1----:R-:W-:-:S02]  /*219e0*/  LOP3.LUT R0, R2, R4, RZ, 0xfc, !PT ;  /* 0x0000000402007212 */ /* 0x002fc400078efcff */
[----:B--2---:R-:W-:-:S03]  /*219f0*/  LOP3.LUT R2, R2, R10, RZ, 0xfc, !PT ;  /* 0x0000000a02027212 */ /* 0x004fc600078efcff */
        /* <DEDUP_REMOVED lines=47> */
.L_x_1455:
        /* <DEDUP_REMOVED lines=10> */
.L_x_1398:
        /* <DEDUP_REMOVED lines=11> */
.L_x_1456:
[----:B------:R-:W2:Y:S01]  /*21e40*/  S2R R0, SR_TID.X ;  /* 0x0000000000007919 */ /* 0x000ea20000002100 */
[----:B------:R-:W-:Y:S01]  /*21e50*/  UMOV UR4, 0xffffffff ;  /* 0xffffffff00047882 */ /* 0x000fe20000000000 */
[----:B--2---:R-:W-:-:S04]  /*21e60*/  LOP3.LUT R7, R0, 0x1f, RZ, 0xc0, !PT ;  /* 0x0000001f00077812 */ /* 0x004fc800078ec0ff */
[----:B------:R-:W-:Y:S01]  /*21e70*/  ISETP.NE.AND P0, PT, R7, 0x1f, PT ;  /* 0x0000001f0700780c */ /* 0x000fe20003f05270 */
[----:B------:R-:W-:-:S12]  /*21e80*/  BRA.DIV UR4, `(.L_x_1458) ;  /* 0x0000002204747947 */ /* 0x000fd8000b800000 */
[----:B-1----:R-:W-:Y:S01]  /*21e90*/  IMAD.IADD R5, R19, 0x1, R7 ;  /* 0x0000000113057824 */ /* 0x002fe200078e0207 */
[----:B------:R-:W-:-:S04]  /*21ea0*/  ULDC UR4, c[0x0][0xc3c] ;  /* 0x00030f0000047ab9 */ /* 0x000fc80000000800 */
[----:B------:R-:W-:-:S13]  /*21eb0*/  ISETP.GE.OR P1, PT, R5, UR4, !P0 ;  /* 0x0000000405007c0c */ /* 0x000fda000c726670 */
[----:B0-----:R-:W0:Y:S02]  /*21ec0*/  @!P1 LDC.64 R2, c[0x0][0xc80] ;  /* 0x00032000ff029b82 */ /* 0x001e240000000a00 */
        /* <DEDUP_REMOVED lines=27> */
.L_x_1543:
[----:B------:R-:W-:Y:S02]  /*22080*/  ULDC UR4, c[0x0][0xc38] ;  /* 0x00030e0000047ab9 */ /* 0x000fe40000000800 */
[----:B------:R-:W-:-:S04]  /*22090*/  IMAD.U32 R4, RZ, RZ, UR4 ;  /* 0x00000004ff047e24 */ /* 0x000fc8000f8e00ff */
[----:B-1----:R-:W-:-:S04]  /*220a0*/  IMAD R5, R14, R4, RZ ;  /* 0x000000040e057224 */ /* 0x002fc800078e02ff */
[----:B------:R-:W-:-:S05]  /*220b0*/  IMAD.IADD R16, R16, 0x1, R5 ;  /* 0x0000000110107824 */ /* 0x000fca00078e0205 */
[----:B------:R-:W-:-:S13]  /*220c0*/  ISETP.GT.AND P6, PT, R16, R0, PT ;  /* 0x000000001000720c */ /* 0x000fda0003fc4270 */
[----:B------:R-:W-:Y:S05]  /*220d0*/  @P6 BRA `(.L_x_1459) ;  /* 0x00000000009c6947 */ /* 0x000fea0003800000 */
.L_x_1464:
        /* <DEDUP_REMOVED lines=14> */
.L_x_1462:
[----:B------:R-:W-:Y:S05]  /*221c0*/  BSYNC B0 ;  /* 0x0000000000007941 */ /* 0x000fea0003800000 */
.L_x_1461:
[----:B------:R-:W-:-:S03]  /*221d0*/  UMOV UR4, 0xffffffff ;  /* 0xffffffff00047882 */ /* 0x000fc60000000000 */
[----:B------:R-:W-:Y:S05]  /*221e0*/  BRA.DIV UR4, `(.L_x_1463) ;  /* 0x0000002204c07947 */ /* 0x000fea000b800000 */
[----:B-----5:R-:W2:Y:S02]  /*221f0*/  SHFL.UP PT, R14, R2, 0x1, RZ ;  /* 0x04200000020e7989 */ /* 0x020ea400000e00ff */
        /* <DEDUP_REMOVED lines=11> */
[----:B------:R-:W0:Y:S02]  /*222b0*/  SHFL.UP PT, R14, R6, 0x10, RZ ;  /* 0x06000000060e7989 */ /* 0x000e2400000e00ff */
[----:B01----:R-:W-:-:S05]  /*222c0*/  SEL R3, R14, RZ, P5 ;  /* 0x000000ff0e037207 */ /* 0x003fca0002800000 */
[----:B------:R-:W-:-:S05]  /*222d0*/  IMAD.IADD R3, R6, 0x1, R3 ;  /* 0x0000000106037824 */ /* 0x000fca00078e0203 */
[----:B------:R0:W1:Y:S02]  /*222e0*/  SHFL.IDX PT, R14, R3, 0x1f, 0x1f ;  /* 0x03e01f00030e7f89 */ /* 0x00006400000e0000 */
.L_x_1551:
[----:B------:R-:W-:Y:S02]  /*222f0*/  ULDC UR4, c[0x0][0xc38] ;  /* 0x00030e0000047ab9 */ /* 0x000fe40000000800 */
[----:B------:R-:W-:-:S04]  /*22300*/  IMAD.U32 R4, RZ, RZ, UR4 ;  /* 0x00000004ff047e24 */ /* 0x000fc8000f8e00ff */
[----:B-1----:R-:W-:-:S04]  /*22310*/  IMAD R5, R14, R4, RZ ;  /* 0x000000040e057224 */ /* 0x002fc800078e02ff */
[----:B------:R-:W-:-:S05]  /*22320*/  IMAD.IADD R16, R5, 0x1, R16 ;  /* 0x0000000105107824 */ /* 0x000fca00078e0210 */
[----:B------:R-:W-:-:S13]  /*22330*/  ISETP.GT.AND P6, PT, R16, R0, PT ;  /* 0x000000001000720c */ /* 0x000fda0003fc4270 */
[----:B------:R-:W-:Y:S05]  /*22340*/  @!P6 BRA `(.L_x_1464) ;  /* 0xfffffffc0064e947 */ /* 0x000fea000383ffff */
.L_x_1459:
        /* <DEDUP_REMOVED lines=8> */
.L_x_1555:
[----:B------:R-:W-:Y:S01]  /*223d0*/  ISETP.NE.AND P0, PT, R5, RZ, PT ;  /* 0x000000ff0500720c */ /* 0x000fe20003f05270 */
[----:B------:R-:W-:-:S12]  /*223e0*/  IMAD.MOV.U32 R5, RZ, RZ, RZ ;  /* 0x000000ffff057224 */ /* 0x000fd800078e00ff */
[----:B------:R-:W-:Y:S05]  /*223f0*/  @!P0 BRA `(.L_x_1466) ;  /* 0x0000000000108947 */ /* 0x000fea0003800000 */
[----:B------:R-:W-:Y:S01]  /*22400*/  UMOV UR4, 0xffffffff ;  /* 0xffffffff00047882 */ /* 0x000fe20000000000 */
[----:B------:R-:W-:Y:S02]  /*22410*/  VIADD R12, R6, 0xffffffff ;  /* 0xffffffff060c7836 */ /* 0x000fe40000000000 */
[----:B------:R-:W-:Y:S05]  /*22420*/  BRA.DIV UR4, `(.L_x_1467) ;  /* 0x0000002604347947 */ /* 0x000fea000b800000 */
[----:B------:R3:W4:Y:S02]  /*22430*/  SHFL.IDX PT, R5, R3, R12, 0x1f ;  /* 0x00001f0c03057589 */ /* 0x00072400000e0000 */
.L_x_1466:
[----:B01-3--:R-:W0:Y:S01]  /*22440*/  LDC.64 R2, c[0x0][0xc90] ;  /* 0x00032400ff027b82 */ /* 0x00be220000000a00 */
[----:B------:R-:W-:-:S04]  /*22450*/  IMAD.IADD R19, R6, 0x1, R19 ;  /* 0x0000000106137824 */ /* 0x000fc800078e0213 */
[----:B0-----:R-:W-:-:S05]  /*22460*/  IMAD.WIDE R2, R19, 0x4, R2 ;  /* 0x0000000413027825 */ /* 0x001fca00078e0202 */
[----:B------:R-:W2:Y:S01]  /*22470*/  LDG.E R7, desc[UR42][R2.64] ;  /* 0x0000002a02077981 */ /* 0x000ea2000c1e1900 */
[----:B----4-:R-:W-:-:S04]  /*22480*/  IMAD R16, R5, R4, R16 ;  /* 0x0000000405107224 */ /* 0x010fc800078e0210 */
[----:B------:R-:W-:Y:S02]  /*22490*/  IMAD.IADD R0, R0, 0x1, -R16 ;  /* 0x0000000100007824 */ /* 0x000fe400078e0a10 */
[----:B--2---:R-:W-:-:S05]  /*224a0*/  IMAD R6, R17, R7, RZ ;  /* 0x0000000711067224 */ /* 0x004fca00078e02ff */
[----:B------:R-:W-:-:S04]  /*224b0*/  IABS R8, R6 ;  /* 0x0000000600087213 */ /* 0x000fc80000000000 */
[----:B------:R-:W0:Y:S08]  /*224c0*/  I2F.RP R9, R8 ;  /* 0x0000000800097306 */ /* 0x000e300000209400 */
[----:B0-----:R-:W0:Y:S02]  /*224d0*/  MUFU.RCP R9, R9 ;  /* 0x0000000900097308 */ /* 0x001e240000001000 */
[----:B0-----:R-:W-:-:S06]  /*224e0*/  VIADD R10, R9, 0xffffffe ;  /* 0x0ffffffe090a7836 */ /* 0x001fcc0000000000 */
[----:B------:R-:W0:Y:S02]  /*224f0*/  F2I.FTZ.U32.TRUNC.NTZ R3, R10 ;  /* 0x0000000a00037305 */ /* 0x000e24000021f000 */
[----:B0-----:R-:W-:-:S04]  /*22500*/  IMAD.MOV R2, RZ, RZ, -R3 ;  /* 0x000000ffff027224 */ /* 0x001fc800078e0a03 */
[----:B------:R-:W-:Y:S02]  /*22510*/  IMAD R5, R2, R8, RZ ;  /* 0x0000000802057224 */ /* 0x000fe400078e02ff */
[----:B------:R-:W-:-:S04]  /*22520*/  IMAD.MOV.U32 R2, RZ, RZ, RZ ;  /* 0x000000ffff027224 */ /* 0x000fc800078e00ff */
[----:B------:R-:W-:Y:S01]  /*22530*/  IMAD.HI.U32 R2, R3, R5, R2 ;  /* 0x0000000503027227 */ /* 0x000fe200078e0002 */
[----:B------:R-:W-:Y:S02]  /*22540*/  IABS R3, R0 ;  /* 0x0000000000037213 */ /* 0x000fe40000000000 */
[----:B------:R-:W-:-:S03]  /*22550*/  IABS R5, R6 ;  /* 0x0000000600057213 */ /* 0x000fc60000000000 */
[----:B------:R-:W-:-:S04]  /*22560*/  IMAD.HI.U32 R2, R2, R3, RZ ;  /* 0x0000000302027227 */ /* 0x000fc800078e00ff */
[----:B------:R-:W-:-:S04]  /*22570*/  IMAD.MOV R5, RZ, RZ, -R5 ;  /* 0x000000ffff057224 */ /* 0x000fc800078e0a05 */
        /* <DEDUP_REMOVED lines=35> */
[C---:B------:R-:W-:Y:S01]  /*227b0*/  LOP3.LUT R2, R0.reuse, R4, RZ, 0x3c, !PT ;  /* 0x0000000400027212 */ /* 0x040fe200078e3cff */
[----:B------:R-:W-:-:S03]  /*227c0*/  IMAD.IADD R0, R0, 0x1, R5 ;  /* 0x0000000100007824 */ /* 0x000fc600078e0205 */
[----:B------:R-:W-:-:S07]  /*227d0*/  ISETP.GE.AND P2, PT, R2, RZ, PT ;  /* 0x000000ff0200720c */ /* 0x000fce0003f46270 */
[----:B------:R-:W-:-:S06]  /*227e0*/  @P0 VIADD R9, R9, 0x1 ;  /* 0x0000000109090836 */ /* 0x000fcc0000000000 */
[----:B------:R-:W-:Y:S01]  /*227f0*/  @!P2 IMAD.MOV R9, RZ, RZ, -R9 ;  /* 0x000000ffff09a224 */ /* 0x000fe200078e0a09 */
[----:B------:R-:W-:Y:S01]  /*22800*/  @!P1 LOP3.LUT R9, RZ, R4, RZ, 0x33, !PT ;  /* 0x00000004ff099212 */ /* 0x000fe200078e33ff */
[----:B------:R-:W-:-:S04]  /*22810*/  IMAD.MOV R4, RZ, RZ, -R4 ;  /* 0x000000ffff047224 */ /* 0x000fc800078e0a04 */
[----:B------:R-:W-:Y:S01]  /*22820*/  IMAD R18, R9, R4, R0 ;  /* 0x0000000409127224 */ /* 0x000fe200078e0200 */
[----:B------:R-:W-:-:S05]  /*22830*/  LOP3.LUT R0, RZ, R9, RZ, 0x33, !PT ;  /* 0x00000009ff007212 */ /* 0x000fca00078e33ff */
[----:B------:R-:W-:Y:S01]  /*22840*/  IMAD.IADD R17, R17, 0x1, R0 ;  /* 0x0000000111117824 */ /* 0x000fe200078e0200 */
[----:B------:R-:W-:Y:S06]  /*22850*/  BRA `(.L_x_1468) ;  /* 0x00000000001c7947 */ /* 0x000fec0003800000 */
.L_x_1460:
[----:B------:R-:W-:Y:S01]  /*22860*/  UMOV UR4, URZ ;  /* 0x0000003f00047c82 */ /* 0x000fe20008000000 */
[----:B------:R-:W-:Y:S01]  /*22870*/  UMOV UR5, URZ ;  /* 0x0000003f00057c82 */ /* 0x000fe20008000000 */
[----:B------:R-:W-:Y:S01]  /*22880*/  ULDC UR6, c[0x0][0xc3c] ;  /* 0x00030f0000067ab9 */ /* 0x000fe20000000800 */
[----:B------:R-:W-:Y:S02]  /*22890*/  IMAD.MOV.U32 R16, RZ, RZ, R0 ;  /* 0x000000ffff107224 */ /* 0x000fe400078e0000 */
[----:B------:R-:W-:Y:S02]  /*228a0*/  IMAD.U32 R17, RZ, RZ, UR4 ;  /* 0x00000004ff117e24 */ /* 0x000fe4000f8e00ff */
[----:B------:R-:W-:Y:S02]  /*228b0*/  IMAD.U32 R18, RZ, RZ, UR5 ;  /* 0x00000005ff127e24 */ /* 0x000fe4000f8e00ff */
[----:B------:R-:W-:-:S07]  /*228c0*/  IMAD.U32 R19, RZ, RZ, UR6 ;  /* 0x00000006ff137e24 */ /* 0x000fce000f8e00ff */
.L_x_1468:
        /* <DEDUP_REMOVED lines=10> */
.L_x_1457:
[----:B------:R-:W-:Y:S02]  /*22970*/  ULDC UR4, c[0x0][0xc3c] ;  /* 0x00030f0000047ab9 */ /* 0x000fe40000000800 */
[----:B--2---:R-:W-:-:S13]  /*22980*/  ISETP.GE.AND P0, PT, R19, UR4, PT ;  /* 0x0000000413007c0c */ /* 0x004fda000bf06270 */
[----:B------:R-:W-:Y:S05]  /*22990*/  @!P0 BRA `(.L_x_1469) ;  /* 0xffffffa000308947 */ /* 0x000fea000383ffff */
[----:B------:R-:W-:Y:S05]  /*229a0*/  BSYNC B7 ;  /* 0x0000000000077941 */ /* 0x000fea0003800000 */
.L_x_1337:
        /* <DEDUP_REMOVED lines=12> */
.L_x_1558:
[----:B------:R-:W-:Y:S05]  /*22a70*/  BSYNC B0 ;  /* 0x0000000000007941 */ /* 0x000fea0003800000 */
.L_x_1470:
[----:B------:R-:W-:-:S03]  /*22a80*/  UMOV UR4, 0xffffffff ;  /* 0xffffffff00047882 */ /* 0x000fc60000000000 */
[----:B------:R-:W-:Y:S05]  /*22a90*/  BRA.DIV UR4, `(.L_x_1472) ;  /* 0x0000001e04d47947 */ /* 0x000fea000b800000 */
[----:B0-----:R-:W0:Y:S02]  /*22aa0*/  S2R R0, SR_TID.X ;  /* 0x0000000000007919 */ /* 0x001e240000002100 */
[----:B0-----:R-:W-:-:S04]  /*22ab0*/  SHF.R.U32.HI R0, RZ, 0x5, R0 ;  /* 0x00000005ff007819 */ /* 0x001fc80000011600 */
[----:B------:R-:W-:-:S05]  /*22ac0*/  LOP3.LUT R0, R0, 0x3, RZ, 0xc0, !PT ;  /* 0x0000000300007812 */ /* 0x000fca00078ec0ff */
[----:B------:R0:W1:Y:S02]  /*22ad0*/  SHFL.IDX PT, R14, R0, RZ, 0x1f ;  /* 0x00001fff000e7589 */ /* 0x00006400000e0000 */
.L_x_1561:
[----:B-1----:R-:W-:-:S13]  /*22ae0*/  ISETP.NE.AND P0, PT, R14, RZ, PT ;  /* 0x000000ff0e00720c */ /* 0x002fda0003f05270 */
[----:B------:R-:W-:Y:S05]  /*22af0*/  @P0 BRA `(.L_x_1135) ;  /* 0x0000000000a40947 */ /* 0x000fea0003800000 */
[----:B------:R-:W-:-:S03]  /*22b00*/  UMOV UR4, 0xffffffff ;  /* 0xffffffff00047882 */ /* 0x000fc60000000000 */
[----:B------:R-:W-:Y:S05]  /*22b10*/  BRA.DIV UR4, `(.L_x_1473) ;  /* 0x0000001e04e87947 */ /* 0x000fea000b800000 */
[----:B------:R-:W-:-:S13]  /*22b20*/  ELECT P6, URZ, PT ;  /* 0x00000000003f782f */ /* 0x000fda00038c0000 */
.L_x_1564:
[----:B------:R-:W-:Y:S05]  /*22b30*/  @!P6 BRA `(.L_x_1135) ;  /* 0x000000000094e947 */ /* 0x000fea0003800000 */
[----:B------:R-:W-:-:S06]  /*22b40*/  ULOP3.LUT UR4, UR37, 0x2, URZ, 0xfc, !UPT ;  /* 0x0000000225047892 */ /* 0x000fcc000f8efc3f */
[----:B0-----:R-:W-:-:S05]  /*22b50*/  IMAD.U32 R0, RZ, RZ, UR4 ;  /* 0x00000004ff007e24 */ /* 0x001fca000f8e00ff */
[----:B------:R-:W-:-:S13]  /*22b60*/  ISETP.NE.AND P0, PT, R0, 0x3, PT ;  /* 0x000000030000780c */ /* 0x000fda0003f05270 */
[----:B------:R-:W-:Y:S05]  /*22b70*/  @!P0 BRA `(.L_x_1474) ;  /* 0x0000000000048947 */ /* 0x000fea0003800000 */
[----:B------:R-:W-:Y:S01]  /*22b80*/  BPT.TRAP 0x1 ;  /* 0x000000040000795c */ /* 0x000fe20000300000 */
.L_x_1474:
        /* <DEDUP_REMOVED lines=12> */
.L_x_1565:
[----:B------:R-:W1:Y:S02]  /*22c50*/  SYNCS.PHASECHK.TRANS64.TRYWAIT P1, [R3+URZ], R0 ;  /* 0x00000000030075a7 */ /* 0x000e64000802017f */
[----:B-1----:R-:W-:Y:S05]  /*22c60*/  @!P1 BRA `(.L_x_1476) ;  /* 0x0000001c00c89947 */ /* 0x002fea0003800000 */
.L_x_1566:
[----:B------:R-:W-:Y:S05]  /*22c70*/  @!P0 BRA `(.L_x_1477) ;  /* 0x0000000000048947 */ /* 0x000fea0003800000 */
[----:B------:R-:W-:Y:S01]  /*22c80*/  BPT.TRAP 0x1 ;  /* 0x000000040000795c */ /* 0x000fe20000300000 */
.L_x_1477:
[----:B-1----:R-:W-:-:S04]  /*22c90*/  IMAD R3, R24, 0x8, R9 ;  /* 0x0000000818037824 */ /* 0x002fc800078e0209 */
[----:B------:R-:W1:Y:S02]  /*22ca0*/  SYNCS.PHASECHK.TRANS64.TRYWAIT P1, [R3+URZ+0x19c60], R2 ;  /* 0x019c6002030075a7 */ /* 0x000e64000802017f */
[----:B-1----:R-:W-:Y:S05]  /*22cb0*/  @!P1 BRA `(.L_x_1478) ;  /* 0x0000001c00c89947 */ /* 0x002fea0003800000 */
.L_x_1567:
[----:B------:R-:W-:Y:S05]  /*22cc0*/  @!P0 BRA `(.L_x_1479) ;  /* 0x0000000000048947 */ /* 0x000fea0003800000 */
[----:B------:R-:W-:Y:S01]  /*22cd0*/  BPT.TRAP 0x1 ;  /* 0x000000040000795c */ /* 0x000fe20000300000 */
.L_x_1479:
[----:B------:R-:W-:-:S04]  /*22ce0*/  IMAD R5, R4, 0x8, R9 ;  /* 0x0000000804057824 */ /* 0x000fc800078e0209 */
[----:B------:R-:W2:Y:S02]  /*22cf0*/  SYNCS.PHASECHK.TRANS64.TRYWAIT P1, [R5+URZ+0x19c60], R0 ;  /* 0x019c6000050075a7 */ /* 0x000ea4000802017f */
[----:B--2---:R-:W-:Y:S05]  /*22d00*/  @!P1 BRA `(.L_x_1480) ;  /* 0x0000001c00c89947 */ /* 0x004fea0003800000 */
.L_x_1568:
[----:B------:R-:W-:Y:S05]  /*22d10*/  @!P0 BRA `(.L_x_1481) ;  /* 0x0000000000048947 */ /* 0x000fea0003800000 */
[----:B------:R-:W-:Y:S01]  /*22d20*/  BPT.TRAP 0x1 ;  /* 0x000000040000795c */ /* 0x000fe20000300000 */
.L_x_1481:
[----:B------:R-:W3:Y:S02]  /*22d30*/  SYNCS.PHASECHK.TRANS64.TRYWAIT P0, [R3+URZ+0x19c80], R2 ;  /* 0x019c8002030075a7 */ /* 0x000ee4000800017f */
[----:B---3--:R-:W-:Y:S05]  /*22d40*/  @!P0 BRA `(.L_x_1482) ;  /* 0x0000001c00cc8947 */ /* 0x008fea0003800000 */
.L_x_1483:
[----:B----4-:R4:W0:Y:S02]  /*22d50*/  SYNCS.PHASECHK.TRANS64.TRYWAIT P0, [R5+URZ+0x19c80], R0 ;  /* 0x019c8000050075a7 */ /* 0x010824000800017f */
[----:B0-----:R-:W-:Y:S05]  /*22d60*/  @!P0 NANOSLEEP.SYNCS 0x989680 ;  /* 0x009896800000895d */ /* 0x001fea0003900000 */
[----:B------:R-:W0:Y:S02]  /*22d70*/  @!P0 SYNCS.PHASECHK.TRANS64 P0, [R5+URZ+0x19c80], R0 ;  /* 0x019c8000050085a7 */ /* 0x000e24000800007f */
[----:B0-----:R-:W-:Y:S05]  /*22d80*/  @!P0 BRA `(.L_x_1483) ;  /* 0xfffffffc00f08947 */ /* 0x001fea000383ffff */
.L_x_1135:
[----:B------:R-:W-:Y:S05]  /*22d90*/  BSYNC B8 ;  /* 0x0000000000087941 */ /* 0x000fea0003800000 */
.L_x_1132:
[----:B------:R-:W-:Y:S05]  /*22da0*/  EXIT ;  /* 0x000000000000794d */ /* 0x000fea0003800000 */
.L_x_1159:
[----:B0-----:R0:W1:Y:S02]  /*22db0*/  SYNCS.PHASECHK.TRANS64.TRYWAIT P5, [R83+URZ+0x19c90], R86 ;  /* 0x019c9056530075a7 */ /* 0x00106400080a017f */
[----:B-1----:R-:W-:Y:S05]  /*22dc0*/  @!P5 NANOSLEEP.SYNCS 0x989680 ;  /* 0x009896800000d95d */ /* 0x002fea0003900000 */
[----:B------:R-:W1:Y:S02]  /*22dd0*/  @!P5 SYNCS.PHASECHK.TRANS64 P5, [R83+URZ+0x19c90], R86 ;  /* 0x019c90565300d5a7 */ /* 0x000e6400080a007f */
[----:B-1----:R-:W-:Y:S05]  /*22de0*/  @!P5 BRA `(.L_x_1159) ;  /* 0xfffffffc00f0d947 */ /* 0x002fea000383ffff */
[----:B------:R-:W-:Y:S05]  /*22df0*/  BRA `(.L_x_1484) ;  /* 0xfffffdfc00907947 */ /* 0x000fea000383ffff */
.L_x_1175:
[----:B0-----:R0:W1:Y:S02]  /*22e00*/  SYNCS.PHASECHK.TRANS64.TRYWAIT P5, [R83+URZ+0x19c90], R86 ;  /* 0x019c9056530075a7 */ /* 0x00106400080a017f */
[----:B-1----:R-:W-:Y:S05]  /*22e10*/  @!P5 NANOSLEEP.SYNCS 0x989680 ;  /* 0x009896800000d95d */ /* 0x002fea0003900000 */
[----:B------:R-:W1:Y:S02]  /*22e20*/  @!P5 SYNCS.PHASECHK.TRANS64 P5, [R83+URZ+0x19c90], R86 ;  /* 0x019c90565300d5a7 */ /* 0x000e6400080a007f */
[----:B-1----:R-:W-:Y:S05]  /*22e30*/  @!P5 BRA `(.L_x_1175) ;  /* 0xfffffffc00f0d947 */ /* 0x002fea000383ffff */
[----:B------:R-:W-:Y:S05]  /*22e40*/  BRA `(.L_x_1485) ;  /* 0xfffffe14008c7947 */ /* 0x000fea000383ffff */
.L_x_1184:
[----:B0-----:R0:W1:Y:S02]  /*22e50*/  SYNCS.PHASECHK.TRANS64.TRYWAIT P5, [R83+URZ+0x19c90], R86 ;  /* 0x019c9056530075a7 */ /* 0x00106400080a017f */
[----:B-1----:R-:W-:Y:S05]  /*22e60*/  @!P5 NANOSLEEP.SYNCS 0x989680 ;  /* 0x009896800000d95d */ /* 0x002fea0003900000 */
[----:B------:R-:W1:Y:S02]  /*22e70*/  @!P5 SYNCS.PHASECHK.TRANS64 P5, [R83+URZ+0x19c90], R86 ;  /* 0x019c90565300d5a7 */ /* 0x000e6400080a007f */
[----:B-1----:R-:W-:Y:S05]  /*22e80*/  @!P5 BRA `(.L_x_1184) ;  /* 0xfffffffc00f0d947 */ /* 0x002fea000383ffff */
[----:B------:R-:W-:Y:S05]  /*22e90*/  BRA `(.L_x_1486) ;  /* 0xfffffe34009c7947 */ /* 0x000fea000383ffff */
.L_x_1188:
[----:B--2---:R2:W3:Y:S02]  /*22ea0*/  SYNCS.PHASECHK.TRANS64.TRYWAIT P5, [R83+URZ+0x19cb0], R86 ;  /* 0x019cb056530075a7 */ /* 0x0044e400080a017f */
[----:B---3--:R-:W-:Y:S05]  /*22eb0*/  @!P5 NANOSLEEP.SYNCS 0x989680 ;  /* 0x009896800000d95d */ /* 0x008fea0003900000 */
[----:B------:R-:W3:Y:S02]  /*22ec0*/  @!P5 SYNCS.PHASECHK.TRANS64 P5, [R83+URZ+0x19cb0], R86 ;  /* 0x019cb0565300d5a7 */ /* 0x000ee400080a007f */
[----:B---3--:R-:W-:Y:S05]  /*22ed0*/  @!P5 BRA `(.L_x_1188) ;  /* 0xfffffffc00f0d947 */ /* 0x008fea000383ffff */
[----:B------:R-:W-:Y:S05]  /*22ee0*/  BRA `(.L_x_1487) ;  /* 0xfffffe38000c7947 */ /* 0x000fea000383ffff */
.L_x_1214:
[----:B------:R-:W-:Y:S01]  /*22ef0*/  BSSY B1, `(.L_x_1488) ;  /* 0x0000007000017945 */ /* 0x000fe20003800000 */
[----:B------:R-:W-:Y:S02]  /*22f00*/  IMAD.MOV.U32 R12, RZ, RZ, RZ ;  /* 0x000000ffff0c7224 */ /* 0x000fe400078e00ff */
[----:B------:R-:W-:Y:S02]  /*22f10*/  IMAD.MOV.U32 R11, RZ, RZ, 0x1e1f ;  /* 0x00001e1fff0b7424 */ /* 0x000fe400078e00ff */
[----:B------:R-:W-:-:S07]  /*22f20*/  IMAD.MOV.U32 R15, RZ, RZ, -0x1 ;  /* 0xffffffffff0f7424 */ /* 0x000fce00078e00ff */
[----:B------:R-:W-:Y:S05]  /*22f30*/  WARPSYNC.COLLECTIVE R15, `(.L_x_1489) ;  /* 0x000000000f087348 */ /* 0x000fea0003c00000 */
[----:B------:R0:W1:Y:S02]  /*22f40*/  SHFL.IDX P6, R14, R13, R12, R11 ;  /* 0x0000000c0d0e7389 */ /* 0x00006400000c000b */
[----:B01----:R-:W-:Y:S01]  /*22f50*/  ENDCOLLECTIVE ;  /* 0x000000000000791b */ /* 0x003fe20003800000 */
.L_x_1489:
[----:B------:R-:W-:Y:S05]  /*22f60*/  BSYNC B1 ;  /* 0x0000000000017941 */ /* 0x000fea0003800000 */
.L_x_1488:
        /* <DEDUP_REMOVED lines=8> */
.L_x_1490:
[----:B------:R-:W-:Y:S02]  /*22ff0*/  IMAD.MOV.U32 R13, RZ, RZ, R4 ;  /* 0x000000ffff0d7224 */ /* 0x000fe400078e0004 */
[----:B------:R-:W-:-:S07]  /*23000*/  IMAD.MOV.U32 R3, RZ, RZ, R14 ;  /* 0x000000ffff037224 */ /* 0x000fce00078e000e */
[----:B------:R-:W-:Y:S05]  /*23010*/  WARPSYNC.COLLECTIVE R15, `(.L_x_1491) ;  /* 0x000000000f087348 */ /* 0x000fea0003c00000 */
[----:B------:R0:W1:Y:S02]  /*23020*/  SHFL.IDX P6, R14, R13, R12, R11 ;  /* 0x0000000c0d0e7389 */ /* 0x00006400000c000b */
[----:B01----:R-:W-:Y:S01]  /*23030*/  ENDCOLLECTIVE ;  /* 0x000000000000791b */ /* 0x003fe20003800000 */
.L_x_1491:
[----:B------:R-:W-:Y:S02]  /*23040*/  IMAD.MOV.U32 R13, RZ, RZ, R5 ;  /* 0x000000ffff0d7224 */ /* 0x000fe400078e0005 */
[----:B------:R-:W-:-:S07]  /*23050*/  IMAD.MOV.U32 R4, RZ, RZ, R14 ;  /* 0x000000ffff047224 */ /* 0x000fce00078e000e */
[----:B------:R-:W-:Y:S05]  /*23060*/  WARPSYNC.COLLECTIVE R15, `(.L_x_1492) ;  /* 0x000000000f087348 */ /* 0x000fea0003c00000 */
[----:B------:R0:W1:Y:S02]  /*23070*/  SHFL.IDX P6, R14, R13, R12, R11 ;  /* 0x0000000c0d0e7389 */ /* 0x00006400000c000b */
[----:B01----:R-:W-:Y:S01]  /*23080*/  ENDCOLLECTIVE ;  /* 0x000000000000791b */ /* 0x003fe20003800000 */
.L_x_1492:
[----:B------:R-:W-:Y:S05]  /*23090*/  BRA `(.L_x_1493) ;  /* 0xfffffe48007c7947 */ /* 0x000fea000383ffff */
.L_x_1218:
[----:B-1----:R1:W2:Y:S02]  /*230a0*/  SYNCS.PHASECHK.TRANS64.TRYWAIT P0, [R16+URZ+0x19c00], R5 ;  /* 0x019c0005100075a7 */ /* 0x0022a4000800017f */
[----:B--2---:R-:W-:Y:S05]  /*230b0*/  @!P0 NANOSLEEP.SYNCS 0x989680 ;  /* 0x009896800000895d */ /* 0x004fea0003900000 */
[----:B------:R-:W2:Y:S02]  /*230c0*/  @!P0 SYNCS.PHASECHK.TRANS64 P0, [R16+URZ+0x19c00], R5 ;  /* 0x019c0005100085a7 */ /* 0x000ea4000800007f */
[----:B--2---:R-:W-:Y:S05]  /*230d0*/  @!P0 BRA `(.L_x_1218) ;  /* 0xfffffffc00f08947 */ /* 0x004fea000383ffff */
[----:B------:R-:W-:Y:S05]  /*230e0*/  BRA `(.L_x_1494) ;  /* 0xfffffe4c004c7947 */ /* 0x000fea000383ffff */
.L_x_1224:
[----:B------:R-:W-:Y:S01]  /*230f0*/  BSSY B1, `(.L_x_1495) ;  /* 0x0000007000017945 */ /* 0x000fe20003800000 */
[----:B------:R-:W-:Y:S02]  /*23100*/  IMAD.MOV.U32 R12, RZ, RZ, RZ ;  /* 0x000000ffff0c7224 */ /* 0x000fe400078e00ff */
[----:B------:R-:W-:Y:S02]  /*23110*/  IMAD.MOV.U32 R11, RZ, RZ, 0x1e1f ;  /* 0x00001e1fff0b7424 */ /* 0x000fe400078e00ff */
[----:B------:R-:W-:-:S07]  /*23120*/  IMAD.MOV.U32 R15, RZ, RZ, -0x1 ;  /* 0xffffffffff0f7424 */ /* 0x000fce00078e00ff */
[----:B------:R-:W-:Y:S05]  /*23130*/  WARPSYNC.COLLECTIVE R15, `(.L_x_1496) ;  /* 0x000000000f087348 */ /* 0x000fea0003c00000 */
[----:B------:R0:W1:Y:S02]  /*23140*/  SHFL.IDX P6, R14, R13, R12, R11 ;  /* 0x0000000c0d0e7389 */ /* 0x00006400000c000b */
[----:B01----:R-:W-:Y:S01]  /*23150*/  ENDCOLLECTIVE ;  /* 0x000000000000791b */ /* 0x003fe20003800000 */
.L_x_1496:
[----:B------:R-:W-:Y:S05]  /*23160*/  BSYNC B1 ;  /* 0x0000000000017941 */ /* 0x000fea0003800000 */
.L_x_1495:
        /* <DEDUP_REMOVED lines=8> */
.L_x_1497:
[----:B------:R-:W-:Y:S02]  /*231f0*/  IMAD.MOV.U32 R13, RZ, RZ, R20 ;  /* 0x000000ffff0d7224 */ /* 0x000fe400078e0014 */
[----:B------:R-:W-:-:S07]  /*23200*/  IMAD.MOV.U32 R3, RZ, RZ, R14 ;  /* 0x000000ffff037224 */ /* 0x000fce00078e000e */
[----:B------:R-:W-:Y:S05]  /*23210*/  WARPSYNC.COLLECTIVE R15, `(.L_x_1498) ;  /* 0x000000000f087348 */ /* 0x000fea0003c00000 */
[----:B------:R0:W1:Y:S02]  /*23220*/  SHFL.IDX P6, R14, R13, R12, R11 ;  /* 0x0000000c0d0e7389 */ /* 0x00006400000c000b */
[----:B01----:R-:W-:Y:S01]  /*23230*/  ENDCOLLECTIVE ;  /* 0x000000000000791b */ /* 0x003fe20003800000 */
.L_x_1498:
[----:B------:R-:W-:Y:S02]  /*23240*/  IMAD.MOV.U32 R13, RZ, RZ, R21 ;  /* 0x000000ffff0d7224 */ /* 0x000fe400078e0015 */
[----:B------:R-:W-:-:S07]  /*23250*/  IMAD.MOV.U32 R20, RZ, RZ, R14 ;  /* 0x000000ffff147224 */ /* 0x000fce00078e000e */
[----:B------:R-:W-:Y:S05]  /*23260*/  WARPSYNC.COLLECTIVE R15, `(.L_x_1499) ;  /* 0x000000000f087348 */ /* 0x000fea0003c00000 */
[----:B------:R0:W1:Y:S02]  /*23270*/  SHFL.IDX P6, R14, R13, R12, R11 ;  /* 0x0000000c0d0e7389 */ /* 0x00006400000c000b */
[----:B01----:R-:W-:Y:S01]  /*23280*/  ENDCOLLECTIVE ;  /* 0x000000000000791b */ /* 0x003fe20003800000 */
.L_x_1499:
[----:B------:R-:W-:Y:S01]  /*23290*/  IMAD.MOV.U32 R21, RZ, RZ, R14 ;  /* 0x000000ffff157224 */ /* 0x000fe200078e000e */
[----:B------:R-:W-:Y:S06]  /*232a0*/  BRA `(.L_x_1500) ;  /* 0xfffffe6400387947 */ /* 0x000fec000383ffff */
.L_x_1228:
[----:B-1----:R1:W2:Y:S02]  /*232b0*/  SYNCS.PHASECHK.TRANS64.TRYWAIT P0, [R16+URZ+0x19c00], R39 ;  /* 0x019c0027100075a7 */ /* 0x0022a4000800017f */
[----:B--2---:R-:W-:Y:S05]  /*232c0*/  @!P0 NANOSLEEP.SYNCS 0x989680 ;  /* 0x009896800000895d */ /* 0x004fea0003900000 */
[----:B------:R-:W2:Y:S02]  /*232d0*/  @!P0 SYNCS.PHASECHK.TRANS64 P0, [R16+URZ+0x19c00], R39 ;  /* 0x019c0027100085a7 */ /* 0x000ea4000800007f */
[----:B--2---:R-:W-:Y:S05]  /*232e0*/  @!P0 BRA `(.L_x_1228) ;  /* 0xfffffffc00f08947 */ /* 0x004fea000383ffff */
[----:B------:R-:W-:Y:S05]  /*232f0*/  BRA `(.L_x_1501) ;  /* 0xfffffe6400f87947 */ /* 0x000fea000383ffff */
.L_x_1234:
[----:B-1----:R1:W2:Y:S02]  /*23300*/  SYNCS.PHASECHK.TRANS64.TRYWAIT P1, [R3+URZ+0x19c30], R0 ;  /* 0x019c3000030075a7 */ /* 0x0022a4000802017f */
[----:B--2---:R-:W-:Y:S05]  /*23310*/  @!P1 NANOSLEEP.SYNCS 0x989680 ;  /* 0x009896800000995d */ /* 0x004fea0003900000 */
[----:B------:R-:W2:Y:S02]  /*23320*/  @!P1 SYNCS.PHASECHK.TRANS64 P1, [R3+URZ+0x19c30], R0 ;  /* 0x019c3000030095a7 */ /* 0x000ea4000802007f */
[----:B--2---:R-:W-:Y:S05]  /*23330*/  @!P1 BRA `(.L_x_1234) ;  /* 0xfffffffc00f09947 */ /* 0x004fea000383ffff */
[----:B------:R-:W-:Y:S05]  /*23340*/  BRA `(.L_x_1233) ;  /* 0xfffffe88005c7947 */ /* 0x000fea000383ffff */
.L_x_1254:
[----:B-1----:R1:W2:Y:S02]  /*23350*/  SYNCS.PHASECHK.TRANS64.TRYWAIT P1, [R5+URZ+0x19c30], R14 ;  /* 0x019c300e050075a7 */ /* 0x0022a4000802017f */
[----:B--2---:R-:W-:Y:S05]  /*23360*/  @!P1 NANOSLEEP.SYNCS 0x989680 ;  /* 0x009896800000995d */ /* 0x004fea0003900000 */
[----:B------:R-:W2:Y:S02]  /*23370*/  @!P1 SYNCS.PHASECHK.TRANS64 P1, [R5+URZ+0x19c30], R14 ;  /* 0x019c300e050095a7 */ /* 0x000ea4000802007f */
[----:B--2---:R-:W-:Y:S05]  /*23380*/  @!P1 BRA `(.L_x_1254) ;  /* 0xfffffffc00f09947 */ /* 0x004fea000383ffff */
[----:B------:R-:W-:Y:S05]  /*23390*/  BRA `(.L_x_1253) ;  /* 0xfffffec400087947 */ /* 0x000fea000383ffff */
.L_x_1259:
[----:B-1----:R1:W2:Y:S02]  /*233a0*/  SYNCS.PHASECHK.TRANS64.TRYWAIT P1, [R19+URZ+0x19c50], R14 ;  /* 0x019c500e130075a7 */ /* 0x0022a4000802017f */
[----:B--2---:R-:W-:Y:S05]  /*233b0*/  @!P1 NANOSLEEP.SYNCS 0x989680 ;  /* 0x009896800000995d */ /* 0x004fea0003900000 */
[----:B------:R-:W2:Y:S02]  /*233c0*/  @!P1 SYNCS.PHASECHK.TRANS64 P1, [R19+URZ+0x19c50], R14 ;  /* 0x019c500e130095a7 */ /* 0x000ea4000802007f */
[----:B--2---:R-:W-:Y:S05]  /*233d0*/  @!P1 BRA `(.L_x_1259) ;  /* 0xfffffffc00f09947 */ /* 0x004fea000383ffff */
[----:B------:R-:W-:Y:S05]  /*233e0*/  BRA `(.L_x_1258) ;  /* 0xfffffec400907947 */ /* 0x000fea000383ffff */
.L_x_1280:
[----:B-1----:R1:W2:Y:S02]  /*233f0*/  SYNCS.PHASECHK.TRANS64.TRYWAIT P1, [R21+URZ+0x19c30], R12 ;  /* 0x019c300c150075a7 */ /* 0x0022a4000802017f */
[----:B--2---:R-:W-:Y:S05]  /*23400*/  @!P1 NANOSLEEP.SYNCS 0x989680 ;  /* 0x009896800000995d */ /* 0x004fea0003900000 */
[----:B------:R-:W2:Y:S02]  /*23410*/  @!P1 SYNCS.PHASECHK.TRANS64 P1, [R21+URZ+0x19c30], R12 ;  /* 0x019c300c150095a7 */ /* 0x000ea4000802007f */
[----:B--2---:R-:W-:Y:S05]  /*23420*/  @!P1 BRA `(.L_x_1280) ;  /* 0xfffffffc00f09947 */ /* 0x004fea000383ffff */
[----:B------:R-:W-:Y:S05]  /*23430*/  BRA `(.L_x_1279) ;  /* 0xfffffefc00947947 */ /* 0x000fea000383ffff */
.L_x_1285:
[----:B-1----:R1:W2:Y:S02]  /*23440*/  SYNCS.PHASECHK.TRANS64.TRYWAIT P1, [R154+URZ+0x19c50], R12 ;  /* 0x019c500c9a0075a7 */ /* 0x0022a4000802017f */
[----:B--2---:R-:W-:Y:S05]  /*23450*/  @!P1 NANOSLEEP.SYNCS 0x989680 ;  /* 0x009896800000995d */ /* 0x004fea0003900000 */
[----:B------:R-:W2:Y:S02]  /*23460*/  @!P1 SYNCS.PHASECHK.TRANS64 P1, [R154+URZ+0x19c50], R12 ;  /* 0x019c500c9a0095a7 */ /* 0x000ea4000802007f */
[----:B--2---:R-:W-:Y:S05]  /*23470*/  @!P1 BRA `(.L_x_1285) ;  /* 0xfffffffc00f09947 */ /* 0x004fea000383ffff */
[----:B------:R-:W-:Y:S05]  /*23480*/  BRA `(.L_x_1284) ;  /* 0xffffff00001c7947 */ /* 0x000fea000383ffff */
.L_x_1294:
[----:B-1----:R1:W2:Y:S02]  /*23490*/  SYNCS.PHASECHK.TRANS64.TRYWAIT P1, [R154+URZ+0x19c30], R13 ;  /* 0x019c300d9a0075a7 */ /* 0x0022a4000802017f */
[----:B--2---:R-:W-:Y:S05]  /*234a0*/  @!P1 NANOSLEEP.SYNCS 0x989680 ;  /* 0x009896800000995d */ /* 0x004fea0003900000 */
[----:B------:R-:W2:Y:S02]  /*234b0*/  @!P1 SYNCS.PHASECHK.TRANS64 P1, [R154+URZ+0x19c30], R13 ;  /* 0x019c300d9a0095a7 */ /* 0x000ea4000802007f */
[----:B--2---:R-:W-:Y:S05]  /*234c0*/  @!P1 BRA `(.L_x_1294) ;  /* 0xfffffffc00f09947 */ /* 0x004fea000383ffff */
[----:B------:R-:W-:Y:S05]  /*234d0*/  BRA `(.L_x_1293) ;  /* 0xffffff2400047947 */ /* 0x000fea000383ffff */
.L_x_1299:
[----:B-1----:R1:W2:Y:S02]  /*234e0*/  SYNCS.PHASECHK.TRANS64.TRYWAIT P1, [R21+URZ+0x19c50], R12 ;  /* 0x019c500c150075a7 */ /* 0x0022a4000802017f */
[----:B--2---:R-:W-:Y:S05]  /*234f0*/  @!P1 NANOSLEEP.SYNCS 0x989680 ;  /* 0x009896800000995d */ /* 0x004fea0003900000 */
[----:B------:R-:W2:Y:S02]  /*23500*/  @!P1 SYNCS.PHASECHK.TRANS64 P1, [R21+URZ+0x19c50], R12 ;  /* 0x019c500c150095a7 */ /* 0x000ea4000802007f */
[----:B--2---:R-:W-:Y:S05]  /*23510*/  @!P1 BRA `(.L_x_1299) ;  /* 0xfffffffc00f09947 */ /* 0x004fea000383ffff */
[----:B------:R-:W-:Y:S05]  /*23520*/  BRA `(.L_x_1298) ;  /* 0xffffff24008c7947 */ /* 0x000fea000383ffff */
.L_x_1314:
[----:B--2---:R2:W3:Y:S02]  /*23530*/  SYNCS.PHASECHK.TRANS64.TRYWAIT P0, [R5+URZ+0x19c50], R0 ;  /* 0x019c5000050075a7 */ /* 0x0044e4000800017f */
[----:B---3--:R-:W-:Y:S05]  /*23540*/  @!P0 NANOSLEEP.SYNCS 0x989680 ;  /* 0x009896800000895d */ /* 0x008fea0003900000 */
[----:B------:R-:W3:Y:S02]  /*23550*/  @!P0 SYNCS.PHASECHK.TRANS64 P0, [R5+URZ+0x19c50], R0 ;  /* 0x019c5000050085a7 */ /* 0x000ee4000800007f */
[----:B---3--:R-:W-:Y:S05]  /*23560*/  @!P0 BRA `(.L_x_1314) ;  /* 0xfffffffc00f08947 */ /* 0x008fea000383ffff */
[----:B------:R-:W-:Y:S05]  /*23570*/  BRA `(.L_x_1313) ;  /* 0xffffff5800947947 */ /* 0x000fea000383ffff */
.L_x_1351:
[----:B------:R-:W1:Y:S01]  /*23580*/  S2R R5, SR_TID.X ;  /* 0x0000000000057919 */ /* 0x000e620000002100 */
[----:B------:R-:W-:Y:S01]  /*23590*/  BSSY B1, `(.L_x_1502) ;  /* 0x000000a000017945 */ /* 0x000fe20003800000 */
[----:B------:R-:W-:Y:S02]  /*235a0*/  IMAD.MOV.U32 R12, RZ, RZ, RZ ;  /* 0x000000ffff0c7224 */ /* 0x000fe400078e00ff */
[----:B------:R-:W-:Y:S02]  /*235b0*/  IMAD.MOV.U32 R11, RZ, RZ, 0x1f ;  /* 0x0000001fff0b7424 */ /* 0x000fe400078e00ff */
[----:B------:R-:W-:Y:S01]  /*235c0*/  IMAD.MOV.U32 R15, RZ, RZ, -0x1 ;  /* 0xffffffffff0f7424 */ /* 0x000fe200078e00ff */
[----:B-1----:R-:W-:-:S04]  /*235d0*/  SHF.R.U32.HI R5, RZ, 0x5, R5 ;  /* 0x00000005ff057819 */ /* 0x002fc80000011605 */
[----:B------:R-:W-:-:S05]  /*235e0*/  LOP3.LUT R5, R5, 0x3, RZ, 0xc0, !PT ;  /* 0x0000000305057812 */ /* 0x000fca00078ec0ff */
[----:B0-----:R-:W-:-:S07]  /*235f0*/  IMAD.MOV.U32 R13, RZ, RZ, R5 ;  /* 0x000000ffff0d7224 */ /* 0x001fce00078e0005 */
[----:B------:R-:W-:Y:S05]  /*23600*/  WARPSYNC.COLLECTIVE R15, `(.L_x_1503) ;  /* 0x000000000f087348 */ /* 0x000fea0003c00000 */
[----:B------:R0:W1:Y:S02]  /*23610*/  SHFL.IDX P6, R14, R13, R12, R11 ;  /* 0x0000000c0d0e7389 */ /* 0x00006400000c000b */
[----:B01----:R-:W-:Y:S01]  /*23620*/  ENDCOLLECTIVE ;  /* 0x000000000000791b */ /* 0x003fe20003800000 */
.L_x_1503:
[----:B------:R-:W-:Y:S05]  /*23630*/  BSYNC B1 ;  /* 0x0000000000017941 */ /* 0x000fea0003800000 */
.L_x_1502:
[----:B------:R-:W-:Y:S05]  /*23640*/  BRA `(.L_x_1504) ;  /* 0xffffff9c00a87947 */ /* 0x000fea000383ffff */
.L_x_1353:
[----:B------:R-:W-:Y:S01]  /*23650*/  BSSY B1, `(.L_x_1505) ;  /* 0x0000006000017945 */ /* 0x000fe20003800000 */
[----:B------:R-:W-:-:S07]  /*23660*/  IMAD.MOV.U32 R15, RZ, RZ, -0x1 ;  /* 0xffffffffff0f7424 */ /* 0x000fce00078e00ff */
[----:B01----:R-:W-:Y:S05]  /*23670*/  WARPSYNC.COLLECTIVE R15, `(.L_x_1506) ;  /* 0x000000000f0c7348 */ /* 0x003fea0003c00000 */
[----:B------:R-:W-:Y:S02]  /*23680*/  ELECT P6, UR62, PT ;  /* 0x00000000003e782f */ /* 0x000fe400038c0000 */
[----:B------:R-:W-:Y:S01]  /*23690*/  MOV R14, UR62 ;  /* 0x0000003e000e7c02 */ /* 0x000fe20008000f00 */
[----:B01----:R-:W-:Y:S10]  /*236a0*/  ENDCOLLECTIVE ;  /* 0x000000000000791b */ /* 0x003ff40003800000 */
.L_x_1506:
[----:B------:R-:W-:Y:S05]  /*236b0*/  BSYNC B1 ;  /* 0x0000000000017941 */ /* 0x000fea0003800000 */
.L_x_1505:
[----:B------:R-:W-:Y:S05]  /*236c0*/  BRA `(.L_x_1352) ;  /* 0xffffff9c00a07947 */ /* 0x000fea000383ffff */
.L_x_1355:
[----:B-1----:R1:W2:Y:S02]  /*236d0*/  SYNCS.PHASECHK.TRANS64.TRYWAIT P0, [R23+URZ+0x19c20], R5 ;  /* 0x019c2005170075a7 */ /* 0x0022a4000800017f */
[----:B--2---:R-:W-:Y:S05]  /*236e0*/  @!P0 NANOSLEEP.SYNCS 0x989680 ;  /* 0x009896800000895d */ /* 0x004fea0003900000 */
[----:B------:R-:W2:Y:S02]  /*236f0*/  @!P0 SYNCS.PHASECHK.TRANS64 P0, [R23+URZ+0x19c20], R5 ;  /* 0x019c2005170085a7 */ /* 0x000ea4000800007f */
[----:B--2---:R-:W-:Y:S05]  /*23700*/  @!P0 BRA `(.L_x_1355) ;  /* 0xfffffffc00f08947 */ /* 0x004fea000383ffff */
[----:B------:R-:W-:Y:S05]  /*23710*/  BRA `(.L_x_1507) ;  /* 0xffffff9c00b07947 */ /* 0x000fea000383ffff */
.L_x_1359:
[----:B--2---:R2:W3:Y:S02]  /*23720*/  SYNCS.PHASECHK.TRANS64.TRYWAIT P0, [R10+URZ+0x19ca0], R9 ;  /* 0x019ca0090a0075a7 */ /* 0x0044e4000800017f */
[----:B---3--:R-:W-:Y:S05]  /*23730*/  @!P0 NANOSLEEP.SYNCS 0x989680 ;  /* 0x009896800000895d */ /* 0x008fea0003900000 */
[----:B------:R-:W3:Y:S02]  /*23740*/  @!P0 SYNCS.PHASECHK.TRANS64 P0, [R10+URZ+0x19ca0], R9 ;  /* 0x019ca0090a0085a7 */ /* 0x000ee4000800007f */
[----:B---3--:R-:W-:Y:S05]  /*23750*/  @!P0 BRA `(.L_x_1359) ;  /* 0xfffffffc00f08947 */ /* 0x008fea000383ffff */
[----:B------:R-:W-:Y:S05]  /*23760*/  BRA `(.L_x_1508) ;  /* 0xffffff9c00c87947 */ /* 0x000fea000383ffff */
.L_x_1366:
[----:B-1----:R1:W3:Y:S02]  /*23770*/  SYNCS.PHASECHK.TRANS64.TRYWAIT P0, [R10+URZ+0x19cc0], R9 ;  /* 0x019cc0090a0075a7 */ /* 0x0022e4000800017f */
[----:B---3--:R-:W-:Y:S05]  /*23780*/  @!P0 NANOSLEEP.SYNCS 0x989680 ;  /* 0x009896800000895d */ /* 0x008fea0003900000 */
[----:B------:R-:W3:Y:S02]  /*23790*/  @!P0 SYNCS.PHASECHK.TRANS64 P0, [R10+URZ+0x19cc0], R9 ;  /* 0x019cc0090a0085a7 */ /* 0x000ee4000800007f */
[----:B---3--:R-:W-:Y:S05]  /*237a0*/  @!P0 BRA `(.L_x_1366) ;  /* 0xfffffffc00f08947 */ /* 0x008fea000383ffff */
[----:B------:R-:W-:Y:S05]  /*237b0*/  BRA `(.L_x_1509) ;  /* 0xffffffa000c47947 */ /* 0x000fea000383ffff */
.L_x_1375:
[----:B--2---:R2:W3:Y:S02]  /*237c0*/  SYNCS.PHASECHK.TRANS64.TRYWAIT P1, [R9+URZ+0x19ca0], R7 ;  /* 0x019ca007090075a7 */ /* 0x0044e4000802017f */
[----:B---3--:R-:W-:Y:S05]  /*237d0*/  @!P1 NANOSLEEP.SYNCS 0x989680 ;  /* 0x009896800000995d */ /* 0x008fea0003900000 */
[----:B------:R-:W3:Y:S02]  /*237e0*/  @!P1 SYNCS.PHASECHK.TRANS64 P1, [R9+URZ+0x19ca0], R7 ;  /* 0x019ca007090095a7 */ /* 0x000ee4000802007f */
[----:B---3--:R-:W-:Y:S05]  /*237f0*/  @!P1 BRA `(.L_x_1375) ;  /* 0xfffffffc00f09947 */ /* 0x008fea000383ffff */
[----:B------:R-:W-:Y:S05]  /*23800*/  BRA `(.L_x_1510) ;  /* 0xffffffa400f87947 */ /* 0x000fea000383ffff */
.L_x_1382:
[----:B-1----:R1:W3:Y:S02]  /*23810*/  SYNCS.PHASECHK.TRANS64.TRYWAIT P1, [R9+URZ+0x19cc0], R7 ;  /* 0x019cc007090075a7 */ /* 0x0022e4000802017f */
[----:B---3--:R-:W-:Y:S05]  /*23820*/  @!P1 NANOSLEEP.SYNCS 0x989680 ;  /* 0x009896800000995d */ /* 0x008fea0003900000 */
[----:B------:R-:W3:Y:S02]  /*23830*/  @!P1 SYNCS.PHASECHK.TRANS64 P1, [R9+URZ+0x19cc0], R7 ;  /* 0x019cc007090095a7 */ /* 0x000ee4000802007f */
[----:B---3--:R-:W-:Y:S05]  /*23840*/  @!P1 BRA `(.L_x_1382) ;  /* 0xfffffffc00f09947 */ /* 0x008fea000383ffff */
[----:B------:R-:W-:Y:S05]  /*23850*/  BRA `(.L_x_1511) ;  /* 0xffffffa800f07947 */ /* 0x000fea000383ffff */
.L_x_1407:
[----:B------:R-:W2:Y:S01]  /*23860*/  S2R R20, SR_TID.X ;  /* 0x0000000000147919 */ /* 0x000ea20000002100 */
[----:B------:R-:W-:Y:S01]  /*23870*/  BSSY B0, `(.L_x_1512) ;  /* 0x000000a000007945 */ /* 0x000fe20003800000 */
[----:B------:R-:W-:Y:S02]  /*23880*/  IMAD.MOV.U32 R12, RZ, RZ, RZ ;  /* 0x000000ffff0c7224 */ /* 0x000fe400078e00ff */
[----:B------:R-:W-:Y:S02]  /*23890*/  IMAD.MOV.U32 R11, RZ, RZ, 0x1f ;  /* 0x0000001fff0b7424 */ /* 0x000fe400078e00ff */
[----:B------:R-:W-:Y:S01]  /*238a0*/  IMAD.MOV.U32 R15, RZ, RZ, -0x1 ;  /* 0xffffffffff0f7424 */ /* 0x000fe200078e00ff */
[----:B--2---:R-:W-:-:S04]  /*238b0*/  SHF.R.U32.HI R20, RZ, 0x5, R20 ;  /* 0x00000005ff147819 */ /* 0x004fc80000011614 */
[----:B------:R-:W-:-:S05]  /*238c0*/  LOP3.LUT R20, R20, 0x3, RZ, 0xc0, !PT ;  /* 0x0000000314147812 */ /* 0x000fca00078ec0ff */
[----:B0-----:R-:W-:-:S07]  /*238d0*/  IMAD.MOV.U32 R13, RZ, RZ, R20 ;  /* 0x000000ffff0d7224 */ /* 0x001fce00078e0014 */
[----:B-1----:R-:W-:Y:S05]  /*238e0*/  WARPSYNC.COLLECTIVE R15, `(.L_x_1513) ;  /* 0x000000000f087348 */ /* 0x002fea0003c00000 */
[----:B------:R0:W2:Y:S02]  /*238f0*/  SHFL.IDX P6, R14, R13, R12, R11 ;  /* 0x0000000c0d0e7389 */ /* 0x0000a400000c000b */
[----:B012---:R-:W-:Y:S01]  /*23900*/  ENDCOLLECTIVE ;  /* 0x000000000000791b */ /* 0x007fe20003800000 */
.L_x_1513:
[----:B------:R-:W-:Y:S05]  /*23910*/  BSYNC B0 ;  /* 0x0000000000007941 */ /* 0x000fea0003800000 */
.L_x_1512:
[----:B------:R-:W-:Y:S05]  /*23920*/  BRA `(.L_x_1514) ;  /* 0xffffffb800dc7947 */ /* 0x000fea000383ffff */
.L_x_1409:
[----:B------:R-:W-:Y:S01]  /*23930*/  BSSY B0, `(.L_x_1515) ;  /* 0x0000006000007945 */ /* 0x000fe20003800000 */
[----:B------:R-:W-:-:S07]  /*23940*/  IMAD.MOV.U32 R15, RZ, RZ, -0x1 ;  /* 0xffffffffff0f7424 */ /* 0x000fce00078e00ff */
[----:B012---:R-:W-:Y:S05]  /*23950*/  WARPSYNC.COLLECTIVE R15, `(.L_x_1516) ;  /* 0x000000000f0c7348 */ /* 0x007fea0003c00000 */
[----:B------:R-:W-:Y:S02]  /*23960*/  ELECT P6, UR62, PT ;  /* 0x00000000003e782f */ /* 0x000fe400038c0000 */
[----:B------:R-:W-:Y:S01]  /*23970*/  MOV R14, UR62 ;  /* 0x0000003e000e7c02 */ /* 0x000fe20008000f00 */
[----:B012---:R-:W-:Y:S10]  /*23980*/  ENDCOLLECTIVE ;  /* 0x000000000000791b */ /* 0x007ff40003800000 */
.L_x_1516:
[----:B------:R-:W-:Y:S05]  /*23990*/  BSYNC B0 ;  /* 0x0000000000007941 */ /* 0x000fea0003800000 */
.L_x_1515:
[----:B------:R-:W-:Y:S05]  /*239a0*/  BRA `(.L_x_1517) ;  /* 0xffffffb800dc7947 */ /* 0x000fea000383ffff */
.L_x_1411:
[----:B--2---:R2:W3:Y:S02]  /*239b0*/  SYNCS.PHASECHK.TRANS64.TRYWAIT P0, [R4+URZ+0x19c80], R3 ;  /* 0x019c8003040075a7 */ /* 0x0044e4000800017f */
[----:B---3--:R-:W-:Y:S05]  /*239c0*/  @!P0 NANOSLEEP.SYNCS 0x989680 ;  /* 0x009896800000895d */ /* 0x008fea0003900000 */
[----:B------:R-:W3:Y:S02]  /*239d0*/  @!P0 SYNCS.PHASECHK.TRANS64 P0, [R4+URZ+0x19c80], R3 ;  /* 0x019c8003040085a7 */ /* 0x000ee4000800007f */
[----:B---3--:R-:W-:Y:S05]  /*239e0*/  @!P0 BRA `(.L_x_1411) ;  /* 0xfffffffc00f08947 */ /* 0x008fea000383ffff */
[----:B------:R-:W-:Y:S05]  /*239f0*/  BRA `(.L_x_1518) ;  /* 0xffffffbc00407947 */ /* 0x000fea000383ffff */
.L_x_1413:
[----:B-1----:R1:W3:Y:S02]  /*23a00*/  SYNCS.PHASECHK.TRANS64.TRYWAIT P0, [R4+URZ+0x19c40], R3 ;  /* 0x019c4003040075a7 */ /* 0x0022e4000800017f */
[----:B---3--:R-:W-:Y:S05]  /*23a10*/  @!P0 NANOSLEEP.SYNCS 0x989680 ;  /* 0x009896800000895d */ /* 0x008fea0003900000 */
[----:B------:R-:W3:Y:S02]  /*23a20*/  @!P0 SYNCS.PHASECHK.TRANS64 P0, [R4+URZ+0x19c40], R3 ;  /* 0x019c4003040085a7 */ /* 0x000ee4000800007f */
[----:B---3--:R-:W-:Y:S05]  /*23a30*/  @!P0 BRA `(.L_x_1413) ;  /* 0xfffffffc00f08947 */ /* 0x008fea000383ffff */
[----:B------:R-:W-:Y:S05]  /*23a40*/  BRA `(.L_x_1519) ;  /* 0xffffffbc00bc7947 */ /* 0x000fea000383ffff */
.L_x_1417:
[----:B------:R-:W2:Y:S01]  /*23a50*/  LDL.LU R11, [R1+0x18] ;  /* 0x00001800010b7983 */ /* 0x000ea20000300800 */
[----:B------:R-:W-:Y:S02]  /*23a60*/  IMAD.MOV.U32 R4, RZ, RZ, R12 ;  /* 0x000000ffff047224 */ /* 0x000fe400078e000c */
[----:B------:R-:W-:Y:S02]  /*23a70*/  IMAD.MOV.U32 R13, RZ, RZ, R5 ;  /* 0x000000ffff0d7224 */ /* 0x000fe400078e0005 */
[----:B------:R-:W-:Y:S02]  /*23a80*/  IMAD.MOV.U32 R12, RZ, RZ, RZ ;  /* 0x000000ffff0c7224 */ /* 0x000fe400078e00ff */
[----:B------:R-:W-:Y:S02]  /*23a90*/  IMAD.MOV.U32 R15, RZ, RZ, -0x1 ;  /* 0xffffffffff0f7424 */ /* 0x000fe400078e00ff */
[----:B------:R-:W-:Y:S02]  /*23aa0*/  IMAD.IADD R4, R21, 0x1, R4 ;  /* 0x0000000115047824 */ /* 0x000fe400078e0204 */
[----:B--2---:R-:W-:-:S02]  /*23ab0*/  IMAD R0, R11, R9, RZ ;  /* 0x000000090b007224 */ /* 0x004fc400078e02ff */
[----:B------:R-:W-:-:S03]  /*23ac0*/  IMAD.MOV.U32 R11, RZ, RZ, 0x1e1f ;  /* 0x00001e1fff0b7424 */ /* 0x000fc600078e00ff */
[----:B------:R-:W-:-:S13]  /*23ad0*/  ISETP.GE.AND P4, PT, R4, R0, PT ;  /* 0x000000000400720c */ /* 0x000fda0003f86270 */
[----:B-----5:R-:W-:Y:S05]  /*23ae0*/  WARPSYNC.COLLECTIVE R15, `(.L_x_1520) ;  /* 0x000000000f087348 */ /* 0x020fea0003c00000 */
[----:B------:R0:W1:Y:S02]  /*23af0*/  SHFL.IDX P6, R14, R13, R12, R11 ;  /* 0x0000000c0d0e7389 */ /* 0x00006400000c000b */
[----:B01---5:R-:W-:Y:S01]  /*23b00*/  ENDCOLLECTIVE ;  /* 0x000000000000791b */ /* 0x023fe20003800000 */
.L_x_1520:
[----:B------:R-:W-:Y:S02]  /*23b10*/  IMAD.MOV.U32 R13, RZ, RZ, R6 ;  /* 0x000000ffff0d7224 */ /* 0x000fe400078e0006 */
[----:B------:R-:W-:-:S07]  /*23b20*/  IMAD.MOV.U32 R2, RZ, RZ, R14 ;  /* 0x000000ffff027224 */ /* 0x000fce00078e000e */
[----:B------:R-:W-:Y:S05]  /*23b30*/  WARPSYNC.COLLECTIVE R15, `(.L_x_1521) ;  /* 0x000000000f087348 */ /* 0x000fea0003c00000 */
[----:B------:R0:W1:Y:S02]  /*23b40*/  SHFL.IDX P6, R14, R13, R12, R11 ;  /* 0x0000000c0d0e7389 */ /* 0x00006400000c000b */
[----:B01----:R-:W-:Y:S01]  /*23b50*/  ENDCOLLECTIVE ;  /* 0x000000000000791b */ /* 0x003fe20003800000 */
.L_x_1521:
[----:B------:R-:W-:Y:S02]  /*23b60*/  IMAD.MOV.U32 R13, RZ, RZ, R5 ;  /* 0x000000ffff0d7224 */ /* 0x000fe400078e0005 */
[----:B------:R-:W-:Y:S02]  /*23b70*/  IMAD.MOV.U32 R12, RZ, RZ, 0x1 ;  /* 0x00000001ff0c7424 */ /* 0x000fe400078e00ff */
[----:B------:R-:W-:-:S07]  /*23b80*/  IMAD.MOV.U32 R3, RZ, RZ, R14 ;  /* 0x000000ffff037224 */ /* 0x000fce00078e000e */
[----:B------:R-:W-:Y:S05]  /*23b90*/  WARPSYNC.COLLECTIVE R15, `(.L_x_1522) ;  /* 0x000000000f087348 */ /* 0x000fea0003c00000 */
[----:B------:R0:W1:Y:S02]  /*23ba0*/  SHFL.IDX P6, R14, R13, R12, R11 ;  /* 0x0000000c0d0e7389 */ /* 0x00006400000c000b */
[----:B01----:R-:W-:Y:S01]  /*23bb0*/  ENDCOLLECTIVE ;  /* 0x000000000000791b */ /* 0x003fe20003800000 */
.L_x_1522:
        /* <DEDUP_REMOVED lines=10> */
.L_x_1523:
        /* <DEDUP_REMOVED lines=13> */
.L_x_1524:
[----:B------:R-:W-:-:S13]  /*23d30*/  ISETP.GE.AND P4, PT, R3, R0, PT ;  /* 0x000000000300720c */ /* 0x000fda0003f86270 */
[----:B------:R-:W-:Y:S01]  /*23d40*/  @!P4 IADD3 R2, P3, R20, R6, RZ ;  /* 0x000000061402c210 */ /* 0x000fe20007f7e0ff */
[----:B------:R-:W-:-:S04]  /*23d50*/  IMAD.MOV.U32 R13, RZ, RZ, R8 ;  /* 0x000000ffff0d7224 */ /* 0x000fc800078e0008 */
        /* <DEDUP_REMOVED lines=11> */
.L_x_1525:
[----:B------:R-:W-:Y:S01]  /*23e10*/  IMAD.MOV.U32 R2, RZ, RZ, R14 ;  /* 0x000000ffff027224 */ /* 0x000fe200078e000e */
[----:B------:R-:W-:Y:S06]  /*23e20*/  BRA `(.L_x_1526) ;  /* 0xffffffc400a87947 */ /* 0x000fec000383ffff */
.L_x_1422:
[----:B--2---:R2:W3:Y:S02]  /*23e30*/  SYNCS.PHASECHK.TRANS64.TRYWAIT P0, [R23+URZ+0x19c20], R0 ;  /* 0x019c2000170075a7 */ /* 0x0044e4000800017f */
[----:B---3--:R-:W-:Y:S05]  /*23e40*/  @!P0 NANOSLEEP.SYNCS 0x989680 ;  /* 0x009896800000895d */ /* 0x008fea0003900000 */
[----:B------:R-:W3:Y:S02]  /*23e50*/  @!P0 SYNCS.PHASECHK.TRANS64 P0, [R23+URZ+0x19c20], R0 ;  /* 0x019c2000170085a7 */ /* 0x000ee4000800007f */
[----:B---3--:R-:W-:Y:S05]  /*23e60*/  @!P0 BRA `(.L_x_1422) ;  /* 0xfffffffc00f08947 */ /* 0x008fea000383ffff */
[----:B------:R-:W-:Y:S05]  /*23e70*/  BRA `(.L_x_1527) ;  /* 0xffffffc800187947 */ /* 0x000fea000383ffff */
.L_x_1428:
[----:B0-----:R0:W1:Y:S02]  /*23e80*/  SYNCS.PHASECHK.TRANS64.TRYWAIT P0, [R6+URZ+0x19c80], R4 ;  /* 0x019c8004060075a7 */ /* 0x001064000800017f */
[----:B-1----:R-:W-:Y:S05]  /*23e90*/  @!P0 NANOSLEEP.SYNCS 0x989680 ;  /* 0x009896800000895d */ /* 0x002fea0003900000 */
[----:B------:R-:W1:Y:S02]  /*23ea0*/  @!P0 SYNCS.PHASECHK.TRANS64 P0, [R6+URZ+0x19c80], R4 ;  /* 0x019c8004060085a7 */ /* 0x000e64000800007f */
[----:B-1----:R-:W-:Y:S05]  /*23eb0*/  @!P0 BRA `(.L_x_1428) ;  /* 0xfffffffc00f08947 */ /* 0x002fea000383ffff */
[----:B------:R-:W-:Y:S05]  /*23ec0*/  BRA `(.L_x_1528) ;  /* 0xffffffc800c07947 */ /* 0x000fea000383ffff */
.L_x_1435:
[----:B-1----:R1:W2:Y:S02]  /*23ed0*/  SYNCS.PHASECHK.TRANS64.TRYWAIT P0, [R6+URZ+0x19c40], R4 ;  /* 0x019c4004060075a7 */ /* 0x0022a4000800017f */
[----:B--2---:R-:W-:Y:S05]  /*23ee0*/  @!P0 NANOSLEEP.SYNCS 0x989680 ;  /* 0x009896800000895d */ /* 0x004fea0003900000 */
[----:B------:R-:W2:Y:S02]  /*23ef0*/  @!P0 SYNCS.PHASECHK.TRANS64 P0, [R6+URZ+0x19c40], R4 ;  /* 0x019c4004060085a7 */ /* 0x000ea4000800007f */
[----:B--2---:R-:W-:Y:S05]  /*23f00*/  @!P0 BRA `(.L_x_1435) ;  /* 0xfffffffc00f08947 */ /* 0x004fea000383ffff */
[----:B------:R-:W-:Y:S05]  /*23f10*/  BRA `(.L_x_1529) ;  /* 0xffffffcc00bc7947 */ /* 0x000fea000383ffff */
.L_x_1443:
[----:B0-----:R0:W1:Y:S02]  /*23f20*/  SYNCS.PHASECHK.TRANS64.TRYWAIT P0, [R3+URZ+0x19c70], R4 ;  /* 0x019c7004030075a7 */ /* 0x001064000800017f */
[----:B-1----:R-:W-:Y:S05]  /*23f30*/  @!P0 NANOSLEEP.SYNCS 0x989680 ;  /* 0x009896800000895d */ /* 0x002fea0003900000 */
[----:B------:R-:W1:Y:S02]  /*23f40*/  @!P0 SYNCS.PHASECHK.TRANS64 P0, [R3+URZ+0x19c70], R4 ;  /* 0x019c7004030085a7 */ /* 0x000e64000800007f */
[----:B-1----:R-:W-:Y:S05]  /*23f50*/  @!P0 BRA `(.L_x_1443) ;  /* 0xfffffffc00f08947 */ /* 0x002fea000383ffff */
[----:B------:R-:W-:Y:S05]  /*23f60*/  BRA `(.L_x_1530) ;  /* 0xffffffd000d07947 */ /* 0x000fea000383ffff */
.L_x_1445:
[----:B0-----:R0:W1:Y:S02]  /*23f70*/  SYNCS.PHASECHK.TRANS64.TRYWAIT P0, [R3+URZ+0x19c60], R4 ;  /* 0x019c6004030075a7 */ /* 0x001064000800017f */
[----:B-1----:R-:W-:Y:S05]  /*23f80*/  @!P0 NANOSLEEP.SYNCS 0x989680 ;  /* 0x009896800000895d */ /* 0x002fea0003900000 */
[----:B------:R-:W1:Y:S02]  /*23f90*/  @!P0 SYNCS.PHASECHK.TRANS64 P0, [R3+URZ+0x19c60], R4 ;  /* 0x019c6004030085a7 */ /* 0x000e64000800007f */
[----:B-1----:R-:W-:Y:S05]  /*23fa0*/  @!P0 BRA `(.L_x_1445) ;  /* 0xfffffffc00f08947 */ /* 0x002fea000383ffff */
[----:B------:R-:W-:Y:S05]  /*23fb0*/  BRA `(.L_x_1531) ;  /* 0xffffffd000d87947 */ /* 0x000fea000383ffff */
.L_x_1452:
[----:B-1----:R1:W2:Y:S02]  /*23fc0*/  SYNCS.PHASECHK.TRANS64.TRYWAIT P1, [R3+URZ+0x19c70], R0 ;  /* 0x019c7000030075a7 */ /* 0x0022a4000802017f */
[----:B--2---:R-:W-:Y:S05]  /*23fd0*/  @!P1 NANOSLEEP.SYNCS 0x989680 ;  /* 0x009896800000995d */ /* 0x004fea0003900000 */
[----:B------:R-:W2:Y:S02]  /*23fe0*/  @!P1 SYNCS.PHASECHK.TRANS64 P1, [R3+URZ+0x19c70], R0 ;  /* 0x019c7000030095a7 */ /* 0x000ea4000802007f */
[----:B--2---:R-:W-:Y:S05]  /*23ff0*/  @!P1 BRA `(.L_x_1452) ;  /* 0xfffffffc00f09947 */ /* 0x004fea000383ffff */
[----:B------:R-:W-:Y:S05]  /*24000*/  BRA `(.L_x_1532) ;  /* 0xffffffd800487947 */ /* 0x000fea000383ffff */
.L_x_1454:
[----:B-1----:R1:W2:Y:S02]  /*24010*/  SYNCS.PHASECHK.TRANS64.TRYWAIT P1, [R3+URZ+0x19c60], R0 ;  /* 0x019c6000030075a7 */ /* 0x0022a4000802017f */
[----:B--2---:R-:W-:Y:S05]  /*24020*/  @!P1 NANOSLEEP.SYNCS 0x989680 ;  /* 0x009896800000995d */ /* 0x004fea0003900000 */
[----:B------:R-:W2:Y:S02]  /*24030*/  @!P1 SYNCS.PHASECHK.TRANS64 P1, [R3+URZ+0x19c60], R0 ;  /* 0x019c6000030095a7 */ /* 0x000ea4000802007f */
[----:B--2---:R-:W-:Y:S05]  /*24040*/  @!P1 BRA `(.L_x_1454) ;  /* 0xfffffffc00f09947 */ /* 0x004fea000383ffff */
[----:B------:R-:W-:Y:S05]  /*24050*/  BRA `(.L_x_1533) ;  /* 0xffffffd8004c7947 */ /* 0x000fea000383ffff */
.L_x_1458:
[----:B------:R-:W-:Y:S01]  /*24060*/  BSSY B0, `(.L_x_1534) ;  /* 0x0000008000007945 */ /* 0x000fe20003800000 */
[----:B0-----:R-:W-:Y:S02]  /*24070*/  IMAD.MOV.U32 R13, RZ, RZ, R16 ;  /* 0x000000ffff0d7224 */ /* 0x001fe400078e0010 */
[----:B------:R-:W-:Y:S02]  /*24080*/  IMAD.MOV.U32 R12, RZ, RZ, RZ ;  /* 0x000000ffff0c7224 */ /* 0x000fe400078e00ff */
[----:B------:R-:W-:Y:S02]  /*24090*/  IMAD.MOV.U32 R11, RZ, RZ, 0x1f ;  /* 0x0000001fff0b7424 */ /* 0x000fe400078e00ff */
[----:B------:R-:W-:-:S07]  /*240a0*/  IMAD.MOV.U32 R15, RZ, RZ, -0x1 ;  /* 0xffffffffff0f7424 */ /* 0x000fce00078e00ff */
[----:B-1----:R-:W-:Y:S05]  /*240b0*/  WARPSYNC.COLLECTIVE R15, `(.L_x_1535) ;  /* 0x000000000f087348 */ /* 0x002fea0003c00000 */
[----:B------:R0:W2:Y:S02]  /*240c0*/  SHFL.IDX P6, R14, R13, R12, R11 ;  /* 0x0000000c0d0e7389 */ /* 0x0000a400000c000b */
[----:B012---:R-:W-:Y:S01]  /*240d0*/  ENDCOLLECTIVE ;  /* 0x000000000000791b */ /* 0x007fe20003800000 */
.L_x_1535:
[----:B------:R-:W-:Y:S05]  /*240e0*/  BSYNC B0 ;  /* 0x0000000000007941 */ /* 0x000fea0003800000 */
.L_x_1534:
[----:B------:R-:W-:Y:S02]  /*240f0*/  IMAD.MOV.U32 R13, RZ, RZ, R16 ;  /* 0x000000ffff0d7224 */ /* 0x000fe400078e0010 */
[----:B------:R-:W-:Y:S02]  /*24100*/  IMAD.MOV.U32 R12, RZ, RZ, 0x1 ;  /* 0x00000001ff0c7424 */ /* 0x000fe400078e00ff */
[----:B------:R-:W-:Y:S02]  /*24110*/  IMAD.MOV.U32 R11, RZ, RZ, 0x1f ;  /* 0x0000001fff0b7424 */ /* 0x000fe400078e00ff */
[----:B------:R-:W-:Y:S02]  /*24120*/  IMAD.MOV.U32 R15, RZ, RZ, -0x1 ;  /* 0xffffffffff0f7424 */ /* 0x000fe400078e00ff */
[----:B------:R-:W-:Y:S02]  /*24130*/  IMAD.IADD R5, R19, 0x1, R7 ;  /* 0x0000000113057824 */ /* 0x000fe400078e0207 */
[----:B------:R-:W-:-:S07]  /*24140*/  IMAD.MOV.U32 R0, RZ, RZ, R14 ;  /* 0x000000ffff007224 */ /* 0x000fce00078e000e */
[----:B------:R-:W-:Y:S05]  /*24150*/  WARPSYNC.COLLECTIVE R15, `(.L_x_1536) ;  /* 0x000000000f087348 */ /* 0x000fea0003c00000 */
[----:B------:R0:W1:Y:S02]  /*24160*/  SHFL.IDX P6, R14, R13, R12, R11 ;  /* 0x0000000c0d0e7389 */ /* 0x00006400000c000b */
[----:B01----:R-:W-:Y:S01]  /*24170*/  ENDCOLLECTIVE ;  /* 0x000000000000791b */ /* 0x003fe20003800000 */
.L_x_1536:
        /* <DEDUP_REMOVED lines=18> */
.L_x_1537:
[----:B------:R-:W-:Y:S01]  /*242a0*/  IMAD.MOV.U32 R12, RZ, RZ, 0x2 ;  /* 0x00000002ff0c7424 */ /* 0x000fe200078e00ff */
[----:B------:R-:W-:-:S05]  /*242b0*/  SEL R5, R14, RZ, P1 ;  /* 0x000000ff0e057207 */ /* 0x000fca0000800000 */
[----:B------:R-:W-:-:S04]  /*242c0*/  IMAD.IADD R4, R2, 0x1, R5 ;  /* 0x0000000102047824 */ /* 0x000fc800078e0205 */
[----:B------:R-:W-:-:S07]  /*242d0*/  IMAD.MOV.U32 R13, RZ, RZ, R4 ;  /* 0x000000ffff0d7224 */ /* 0x000fce00078e0004 */
[----:B------:R-:W-:Y:S05]  /*242e0*/  WARPSYNC.COLLECTIVE R15, `(.L_x_1538) ;  /* 0x000000000f087348 */ /* 0x000fea0003c00000 */
[----:B------:R0:W1:Y:S02]  /*242f0*/  SHFL.UP P6, R14, R13, R12, R11 ;  /* 0x0400000c0d0e7389 */ /* 0x00006400000c000b */
[----:B01----:R-:W-:Y:S01]  /*24300*/  ENDCOLLECTIVE ;  /* 0x000000000000791b */ /* 0x003fe20003800000 */
.L_x_1538:
[----:B------:R-:W-:Y:S01]  /*24310*/  IMAD.MOV.U32 R12, RZ, RZ, 0x4 ;  /* 0x00000004ff0c7424 */ /* 0x000fe200078e00ff */
[----:B------:R-:W-:-:S05]  /*24320*/  SEL R5, R14, RZ, P2 ;  /* 0x000000ff0e057207 */ /* 0x000fca0001000000 */
[----:B------:R-:W-:-:S04]  /*24330*/  IMAD.IADD R5, R4, 0x1, R5 ;  /* 0x0000000104057824 */ /* 0x000fc800078e0205 */
[----:B------:R-:W-:-:S07]  /*24340*/  IMAD.MOV.U32 R13, RZ, RZ, R5 ;  /* 0x000000ffff0d7224 */ /* 0x000fce00078e0005 */
[----:B------:R-:W-:Y:S05]  /*24350*/  WARPSYNC.COLLECTIVE R15, `(.L_x_1539) ;  /* 0x000000000f087348 */ /* 0x000fea0003c00000 */
[----:B------:R0:W1:Y:S02]  /*24360*/  SHFL.UP P6, R14, R13, R12, R11 ;  /* 0x0400000c0d0e7389 */ /* 0x00006400000c000b */
[----:B01----:R-:W-:Y:S01]  /*24370*/  ENDCOLLECTIVE ;  /* 0x000000000000791b */ /* 0x003fe20003800000 */
.L_x_1539:
[----:B------:R-:W-:Y:S01]  /*24380*/  IMAD.MOV.U32 R12, RZ, RZ, 0x8 ;  /* 0x00000008ff0c7424 */ /* 0x000fe200078e00ff */
[----:B------:R-:W-:-:S05]  /*24390*/  SEL R6, R14, RZ, P3 ;  /* 0x000000ff0e067207 */ /* 0x000fca0001800000 */
[----:B------:R-:W-:-:S04]  /*243a0*/  IMAD.IADD R6, R5, 0x1, R6 ;  /* 0x0000000105067824 */ /* 0x000fc800078e0206 */
[----:B------:R-:W-:-:S07]  /*243b0*/  IMAD.MOV.U32 R13, RZ, RZ, R6 ;  /* 0x000000ffff0d7224 */ /* 0x000fce00078e0006 */
[----:B------:R-:W-:Y:S05]  /*243c0*/  WARPSYNC.COLLECTIVE R15, `(.L_x_1540) ;  /* 0x000000000f087348 */ /* 0x000fea0003c00000 */
[----:B------:R0:W1:Y:S02]  /*243d0*/  SHFL.UP P6, R14, R13, R12, R11 ;  /* 0x0400000c0d0e7389 */ /* 0x00006400000c000b */
[----:B01----:R-:W-:Y:S01]  /*243e0*/  ENDCOLLECTIVE ;  /* 0x000000000000791b */ /* 0x003fe20003800000 */
.L_x_1540:
[----:B------:R-:W-:Y:S01]  /*243f0*/  IMAD.MOV.U32 R12, RZ, RZ, 0x10 ;  /* 0x00000010ff0c7424 */ /* 0x000fe200078e00ff */
[----:B------:R-:W-:-:S05]  /*24400*/  SEL R3, R14, RZ, P4 ;  /* 0x000000ff0e037207 */ /* 0x000fca0002000000 */
[----:B------:R-:W-:-:S04]  /*24410*/  IMAD.IADD R4, R6, 0x1, R3 ;  /* 0x0000000106047824 */ /* 0x000fc800078e0203 */
[----:B------:R-:W-:-:S07]  /*24420*/  IMAD.MOV.U32 R13, RZ, RZ, R4 ;  /* 0x000000ffff0d7224 */ /* 0x000fce00078e0004 */
[----:B------:R-:W-:Y:S05]  /*24430*/  WARPSYNC.COLLECTIVE R15, `(.L_x_1541) ;  /* 0x000000000f087348 */ /* 0x000fea0003c00000 */
[----:B------:R0:W1:Y:S02]  /*24440*/  SHFL.UP P6, R14, R13, R12, R11 ;  /* 0x0400000c0d0e7389 */ /* 0x00006400000c000b */
[----:B01----:R-:W-:Y:S01]  /*24450*/  ENDCOLLECTIVE ;  /* 0x000000000000791b */ /* 0x003fe20003800000 */
.L_x_1541:
[----:B------:R-:W-:Y:S02]  /*24460*/  IMAD.MOV.U32 R12, RZ, RZ, 0x1f ;  /* 0x0000001fff0c7424 */ /* 0x000fe400078e00ff */
[----:B------:R-:W-:Y:S01]  /*24470*/  IMAD.MOV.U32 R11, RZ, RZ, 0x1f ;  /* 0x0000001fff0b7424 */ /* 0x000fe200078e00ff */
[----:B------:R-:W-:-:S05]  /*24480*/  SEL R3, R14, RZ, P5 ;  /* 0x000000ff0e037207 */ /* 0x000fca0002800000 */
[----:B------:R-:W-:-:S04]  /*24490*/  IMAD.IADD R3, R4, 0x1, R3 ;  /* 0x0000000104037824 */ /* 0x000fc800078e0203 */
[----:B------:R-:W-:-:S07]  /*244a0*/  IMAD.MOV.U32 R13, RZ, RZ, R3 ;  /* 0x000000ffff0d7224 */ /* 0x000fce00078e0003 */
[----:B------:R-:W-:Y:S05]  /*244b0*/  WARPSYNC.COLLECTIVE R15, `(.L_x_1542) ;  /* 0x000000000f087348 */ /* 0x000fea0003c00000 */
[----:B------:R0:W1:Y:S02]  /*244c0*/  SHFL.IDX P6, R14, R13, R12, R11 ;  /* 0x0000000c0d0e7389 */ /* 0x00006400000c000b */
[----:B01----:R-:W-:Y:S01]  /*244d0*/  ENDCOLLECTIVE ;  /* 0x000000000000791b */ /* 0x003fe20003800000 */
.L_x_1542:
[----:B------:R-:W-:Y:S05]  /*244e0*/  BRA `(.L_x_1543) ;  /* 0xffffffd800e47947 */ /* 0x000fea000383ffff */
.L_x_1463:
        /* <DEDUP_REMOVED lines=8> */
.L_x_1545:
[----:B------:R-:W-:Y:S05]  /*24570*/  BSYNC B0 ;  /* 0x0000000000007941 */ /* 0x000fea0003800000 */
.L_x_1544:
[----:B------:R-:W-:Y:S01]  /*24580*/  SEL R13, R14, RZ, P1 ;  /* 0x000000ff0e0d7207 */ /* 0x000fe20000800000 */
[----:B------:R-:W-:Y:S02]  /*24590*/  IMAD.MOV.U32 R12, RZ, RZ, 0x2 ;  /* 0x00000002ff0c7424 */ /* 0x000fe400078e00ff */
[----:B------:R-:W-:Y:S02]  /*245a0*/  IMAD.MOV.U32 R11, RZ, RZ, RZ ;  /* 0x000000ffff0b7224 */ /* 0x000fe400078e00ff */
[----:B------:R-:W-:Y:S02]  /*245b0*/  IMAD.IADD R13, R2, 0x1, R13 ;  /* 0x00000001020d7824 */ /* 0x000fe400078e020d */
[----:B------:R-:W-:-:S07]  /*245c0*/  IMAD.MOV.U32 R15, RZ, RZ, -0x1 ;  /* 0xffffffffff0f7424 */ /* 0x000fce00078e00ff */
[----:B------:R-:W-:Y:S05]  /*245d0*/  WARPSYNC.COLLECTIVE R15, `(.L_x_1546) ;  /* 0x000000000f087348 */ /* 0x000fea0003c00000 */
[----:B------:R0:W1:Y:S02]  /*245e0*/  SHFL.UP P6, R14, R13, R12, R11 ;  /* 0x0400000c0d0e7389 */ /* 0x00006400000c000b */
[----:B01----:R-:W-:Y:S01]  /*245f0*/  ENDCOLLECTIVE ;  /* 0x000000000000791b */ /* 0x003fe20003800000 */
.L_x_1546:
[----:B------:R-:W-:Y:S01]  /*24600*/  IMAD.MOV.U32 R12, RZ, RZ, 0x4 ;  /* 0x00000004ff0c7424 */ /* 0x000fe200078e00ff */
[----:B------:R-:W-:-:S05]  /*24610*/  SEL R4, R14, RZ, P2 ;  /* 0x000000ff0e047207 */ /* 0x000fca0001000000 */
[----:B------:R-:W-:-:S04]  /*24620*/  IMAD.IADD R4, R13, 0x1, R4 ;  /* 0x000000010d047824 */ /* 0x000fc800078e0204 */
[----:B------:R-:W-:-:S07]  /*24630*/  IMAD.MOV.U32 R13, RZ, RZ, R4 ;  /* 0x000000ffff0d7224 */ /* 0x000fce00078e0004 */
[----:B------:R-:W-:Y:S05]  /*24640*/  WARPSYNC.COLLECTIVE R15, `(.L_x_1547) ;  /* 0x000000000f087348 */ /* 0x000fea0003c00000 */
[----:B------:R0:W1:Y:S02]  /*24650*/  SHFL.UP P6, R14, R13, R12, R11 ;  /* 0x0400000c0d0e7389 */ /* 0x00006400000c000b */
[----:B01----:R-:W-:Y:S01]  /*24660*/  ENDCOLLECTIVE ;  /* 0x000000000000791b */ /* 0x003fe20003800000 */
.L_x_1547:
[----:B------:R-:W-:Y:S01]  /*24670*/  IMAD.MOV.U32 R12, RZ, RZ, 0x8 ;  /* 0x00000008ff0c7424 */ /* 0x000fe200078e00ff */
[----:B------:R-:W-:-:S05]  /*24680*/  SEL R5, R14, RZ, P3 ;  /* 0x000000ff0e057207 */ /* 0x000fca0001800000 */
[----:B------:R-:W-:-:S04]  /*24690*/  IMAD.IADD R5, R4, 0x1, R5 ;  /* 0x0000000104057824 */ /* 0x000fc800078e0205 */
[----:B------:R-:W-:-:S07]  /*246a0*/  IMAD.MOV.U32 R13, RZ, RZ, R5 ;  /* 0x000000ffff0d7224 */ /* 0x000fce00078e0005 */
[----:B------:R-:W-:Y:S05]  /*246b0*/  WARPSYNC.COLLECTIVE R15, `(.L_x_1548) ;  /* 0x000000000f087348 */ /* 0x000fea0003c00000 */
[----:B------:R0:W1:Y:S02]  /*246c0*/  SHFL.UP P6, R14, R13, R12, R11 ;  /* 0x0400000c0d0e7389 */ /* 0x00006400000c000b */
[----:B01----:R-:W-:Y:S01]  /*246d0*/  ENDCOLLECTIVE ;  /* 0x000000000000791b */ /* 0x003fe20003800000 */
.L_x_1548:
[----:B------:R-:W-:Y:S01]  /*246e0*/  IMAD.MOV.U32 R12, RZ, RZ, 0x10 ;  /* 0x00000010ff0c7424 */ /* 0x000fe200078e00ff */
[----:B------:R-:W-:-:S05]  /*246f0*/  SEL R6, R14, RZ, P4 ;  /* 0x000000ff0e067207 */ /* 0x000fca0002000000 */
[----:B------:R-:W-:-:S04]  /*24700*/  IMAD.IADD R6, R5, 0x1, R6 ;  /* 0x0000000105067824 */ /* 0x000fc800078e0206 */
[----:B------:R-:W-:-:S07]  /*24710*/  IMAD.MOV.U32 R13, RZ, RZ, R6 ;  /* 0x000000ffff0d7224 */ /* 0x000fce00078e0006 */
[----:B------:R-:W-:Y:S05]  /*24720*/  WARPSYNC.COLLECTIVE R15, `(.L_x_1549) ;  /* 0x000000000f087348 */ /* 0x000fea0003c00000 */
[----:B------:R0:W1:Y:S02]  /*24730*/  SHFL.UP P6, R14, R13, R12, R11 ;  /* 0x0400000c0d0e7389 */ /* 0x00006400000c000b */
[----:B01----:R-:W-:Y:S01]  /*24740*/  ENDCOLLECTIVE ;  /* 0x000000000000791b */ /* 0x003fe20003800000 */
.L_x_1549:
        /* <DEDUP_REMOVED lines=8> */
.L_x_1550:
[----:B------:R-:W-:Y:S05]  /*247d0*/  BRA `(.L_x_1551) ;  /* 0xffffffd800c47947 */ /* 0x000fea000383ffff */
.L_x_1465:
[----:B------:R-:W-:Y:S01]  /*247e0*/  BSSY B0, `(.L_x_1552) ;  /* 0x0000006000007945 */ /* 0x000fe20003800000 */
[----:B------:R-:W-:Y:S01]  /*247f0*/  PLOP3.LUT P6, PT, P6, PT, PT, 0x8, 0x0 ;  /* 0x000000000000781c */ /* 0x000fe200037ce170 */
[----:B------:R-:W-:-:S12]  /*24800*/  IMAD.MOV.U32 R15, RZ, RZ, -0x1 ;  /* 0xffffffffff0f7424 */ /* 0x000fd800078e00ff */
[----:B0-----:R-:W-:Y:S05]  /*24810*/  WARPSYNC.COLLECTIVE R15, `(.L_x_1553) ;  /* 0x000000000f087348 */ /* 0x001fea0003c00000 */
[----:B------:R-:W-:Y:S01]  /*24820*/  VOTE.ANY R14, PT, P6 ;  /* 0x00000000000e7806 */ /* 0x000fe200030e0100 */
[----:B0-----:R-:W-:Y:S06]  /*24830*/  ENDCOLLECTIVE ;  /* 0x000000000000791b */ /* 0x001fec0003800000 */
.L_x_1553:
[----:B------:R-:W-:Y:S05]  /*24840*/  BSYNC B0 ;  /* 0x0000000000007941 */ /* 0x000fea0003800000 */
.L_x_1552:
        /* <DEDUP_REMOVED lines=9> */
.L_x_1554:
[----:B------:R-:W-:Y:S01]  /*248e0*/  IMAD.MOV.U32 R17, RZ, RZ, R14 ;  /* 0x000000ffff117224 */ /* 0x000fe200078e000e */
[----:B------:R-:W-:Y:S06]  /*248f0*/  BRA `(.L_x_1555) ;  /* 0xffffffd800b47947 */ /* 0x000fec000383ffff */
.L_x_1467:
[----:B------:R-:W-:Y:S01]  /*24900*/  BSSY B0, `(.L_x_1556) ;  /* 0x0000007000007945 */ /* 0x000fe20003800000 */
[----:B------:R-:W-:Y:S02]  /*24910*/  IMAD.MOV.U32 R13, RZ, RZ, R3 ;  /* 0x000000ffff0d7224 */ /* 0x000fe400078e0003 */
[----:B------:R-:W-:Y:S02]  /*24920*/  IMAD.MOV.U32 R11, RZ, RZ, 0x1f ;  /* 0x0000001fff0b7424 */ /* 0x000fe400078e00ff */
[----:B------:R-:W-:-:S07]  /*24930*/  IMAD.MOV.U32 R15, RZ, RZ, -0x1 ;  /* 0xffffffffff0f7424 */ /* 0x000fce00078e00ff */
[----:B012---:R-:W-:Y:S05]  /*24940*/  WARPSYNC.COLLECTIVE R15, `(.L_x_1557) ;  /* 0x000000000f087348 */ /* 0x007fea0003c00000 */
[----:B------:R3:W4:Y:S02]  /*24950*/  SHFL.IDX P6, R14, R13, R12, R11 ;  /* 0x0000000c0d0e7389 */ /* 0x00072400000c000b */
[----:B01234-:R-:W-:Y:S01]  /*24960*/  ENDCOLLECTIVE ;  /* 0x000000000000791b */ /* 0x01ffe20003800000 */
.L_x_1557:
[----:B------:R-:W-:Y:S05]  /*24970*/  BSYNC B0 ;  /* 0x0000000000007941 */ /* 0x000fea0003800000 */
.L_x_1556:
[----:B------:R-:W-:Y:S01]  /*24980*/  IMAD.MOV.U32 R5, RZ, RZ, R14 ;  /* 0x000000ffff057224 */ /* 0x000fe200078e000e */
[----:B------:R-:W-:Y:S06]  /*24990*/  BRA `(.L_x_1466) ;  /* 0xffffffd800a87947 */ /* 0x000fec000383ffff */
.L_x_1471:
[----:B0-----:R0:W1:Y:S02]  /*249a0*/  SYNCS.PHASECHK.TRANS64.TRYWAIT P0, [R9+URZ+0x19c20], R0 ;  /* 0x019c2000090075a7 */ /* 0x001064000800017f */
[----:B-1----:R-:W-:Y:S05]  /*249b0*/  @!P0 NANOSLEEP.SYNCS 0x989680 ;  /* 0x009896800000895d */ /* 0x002fea0003900000 */
[----:B------:R-:W1:Y:S02]  /*249c0*/  @!P0 SYNCS.PHASECHK.TRANS64 P0, [R9+URZ+0x19c20], R0 ;  /* 0x019c2000090085a7 */ /* 0x000e64000800007f */
[----:B-1----:R-:W-:Y:S05]  /*249d0*/  @!P0 BRA `(.L_x_1471) ;  /* 0xfffffffc00f08947 */ /* 0x002fea000383ffff */
[----:B------:R-:W-:Y:S05]  /*249e0*/  BRA `(.L_x_1558) ;  /* 0xffffffe000207947 */ /* 0x000fea000383ffff */
.L_x_1472:
        /* <DEDUP_REMOVED lines=11> */
.L_x_1560:
[----:B------:R-:W-:Y:S05]  /*24aa0*/  BSYNC B0 ;  /* 0x0000000000007941 */ /* 0x000fea0003800000 */
.L_x_1559:
[----:B------:R-:W-:Y:S05]  /*24ab0*/  BRA `(.L_x_1561) ;  /* 0xffffffe000087947 */ /* 0x000fea000383ffff */
.L_x_1473:
[----:B------:R-:W-:Y:S01]  /*24ac0*/  BSSY B0, `(.L_x_1562) ;  /* 0x0000006000007945 */ /* 0x000fe20003800000 */
[----:B------:R-:W-:-:S07]  /*24ad0*/  IMAD.MOV.U32 R15, RZ, RZ, -0x1 ;  /* 0xffffffffff0f7424 */ /* 0x000fce00078e00ff */
[----:B0-----:R-:W-:Y:S05]  /*24ae0*/  WARPSYNC.COLLECTIVE R15, `(.L_x_1563) ;  /* 0x000000000f0c7348 */ /* 0x001fea0003c00000 */
[----:B------:R-:W-:Y:S02]  /*24af0*/  ELECT P6, UR62, PT ;  /* 0x00000000003e782f */ /* 0x000fe400038c0000 */
[----:B------:R-:W-:Y:S01]  /*24b00*/  MOV R14, UR62 ;  /* 0x0000003e000e7c02 */ /* 0x000fe20008000f00 */
[----:B0-----:R-:W-:Y:S10]  /*24b10*/  ENDCOLLECTIVE ;  /* 0x000000000000791b */ /* 0x001ff40003800000 */
.L_x_1563:
[----:B------:R-:W-:Y:S05]  /*24b20*/  BSYNC B0 ;  /* 0x0000000000007941 */ /* 0x000fea0003800000 */
.L_x_1562:
[----:B------:R-:W-:Y:S05]  /*24b30*/  BRA `(.L_x_1564) ;  /* 0xffffffdc00fc7947 */ /* 0x000fea000383ffff */
.L_x_1475:
[----:B0-----:R0:W1:Y:S02]  /*24b40*/  SYNCS.PHASECHK.TRANS64.TRYWAIT P1, [R7+URZ], R2 ;  /* 0x00000002070075a7 */ /* 0x001064000802017f */
[----:B-1----:R-:W-:Y:S05]  /*24b50*/  @!P1 NANOSLEEP.SYNCS 0x989680 ;  /* 0x009896800000995d */ /* 0x002fea0003900000 */
[----:B------:R-:W1:Y:S02]  /*24b60*/  @!P1 SYNCS.PHASECHK.TRANS64 P1, [R7+URZ], R2 ;  /* 0x00000002070095a7 */ /* 0x000e64000802007f */
[----:B-1----:R-:W-:Y:S05]  /*24b70*/  @!P1 BRA `(.L_x_1475) ;  /* 0xfffffffc00f09947 */ /* 0x002fea000383ffff */
[----:B------:R-:W-:Y:S05]  /*24b80*/  BRA `(.L_x_1565) ;  /* 0xffffffe000307947 */ /* 0x000fea000383ffff */
.L_x_1476:
[----:B-1----:R1:W2:Y:S02]  /*24b90*/  SYNCS.PHASECHK.TRANS64.TRYWAIT P1, [R3+URZ], R0 ;  /* 0x00000000030075a7 */ /* 0x0022a4000802017f */
[----:B--2---:R-:W-:Y:S05]  /*24ba0*/  @!P1 NANOSLEEP.SYNCS 0x989680 ;  /* 0x009896800000995d */ /* 0x004fea0003900000 */
[----:B------:R-:W2:Y:S02]  /*24bb0*/  @!P1 SYNCS.PHASECHK.TRANS64 P1, [R3+URZ], R0 ;  /* 0x00000000030095a7 */ /* 0x000ea4000802007f */
[----:B--2---:R-:W-:Y:S05]  /*24bc0*/  @!P1 BRA `(.L_x_1476) ;  /* 0xfffffffc00f09947 */ /* 0x004fea000383ffff */
[----:B------:R-:W-:Y:S05]  /*24bd0*/  BRA `(.L_x_1566) ;  /* 0xffffffe000247947 */ /* 0x000fea000383ffff */
.L_x_1478:
[----:B-1----:R1:W2:Y:S02]  /*24be0*/  SYNCS.PHASECHK.TRANS64.TRYWAIT P1, [R3+URZ+0x19c60], R2 ;  /* 0x019c6002030075a7 */ /* 0x0022a4000802017f */
[----:B--2---:R-:W-:Y:S05]  /*24bf0*/  @!P1 NANOSLEEP.SYNCS 0x989680 ;  /* 0x009896800000995d */ /* 0x004fea0003900000 */
[----:B------:R-:W2:Y:S02]  /*24c00*/  @!P1 SYNCS.PHASECHK.TRANS64 P1, [R3+URZ+0x19c60], R2 ;  /* 0x019c6002030095a7 */ /* 0x000ea4000802007f */
[----:B--2---:R-:W-:Y:S05]  /*24c10*/  @!P1 BRA `(.L_x_1478) ;  /* 0xfffffffc00f09947 */ /* 0x004fea000383ffff */
[----:B------:R-:W-:Y:S05]  /*24c20*/  BRA `(.L_x_1567) ;  /* 0xffffffe000247947 */ /* 0x000fea000383ffff */
.L_x_1480:
[----:B--2---:R2:W3:Y:S02]  /*24c30*/  SYNCS.PHASECHK.TRANS64.TRYWAIT P1, [R5+URZ+0x19c60], R0 ;  /* 0x019c6000050075a7 */ /* 0x0044e4000802017f */
[----:B---3--:R-:W-:Y:S05]  /*24c40*/  @!P1 NANOSLEEP.SYNCS 0x989680 ;  /* 0x009896800000995d */ /* 0x008fea0003900000 */
[----:B------:R-:W3:Y:S02]  /*24c50*/  @!P1 SYNCS.PHASECHK.TRANS64 P1, [R5+URZ+0x19c60], R0 ;  /* 0x019c6000050095a7 */ /* 0x000ee4000802007f */
[----:B---3--:R-:W-:Y:S05]  /*24c60*/  @!P1 BRA `(.L_x_1480) ;  /* 0xfffffffc00f09947 */ /* 0x008fea000383ffff */
[----:B------:R-:W-:Y:S05]  /*24c70*/  BRA `(.L_x_1568) ;  /* 0xffffffe000247947 */ /* 0x000fea000383ffff */
.L_x_1482:
[----:B---3--:R3:W4:Y:S02]  /*24c80*/  SYNCS.PHASECHK.TRANS64.TRYWAIT P0, [R3+URZ+0x19c80], R2 ;  /* 0x019c8002030075a7 */ /* 0x008724000800017f */
[----:B----4-:R-:W-:Y:S05]  /*24c90*/  @!P0 NANOSLEEP.SYNCS 0x989680 ;  /* 0x009896800000895d */ /* 0x010fea0003900000 */
[----:B------:R-:W4:Y:S02]  /*24ca0*/  @!P0 SYNCS.PHASECHK.TRANS64 P0, [R3+URZ+0x19c80], R2 ;  /* 0x019c8002030085a7 */ /* 0x000f24000800007f */
[----:B----4-:R-:W-:Y:S05]  /*24cb0*/  @!P0 BRA `(.L_x_1482) ;  /* 0xfffffffc00f08947 */ /* 0x010fea000383ffff */
[----:B------:R-:W-:Y:S05]  /*24cc0*/  BRA `(.L_x_1483) ;  /* 0xffffffe000207947 */ /* 0x000fea000383ffff */
.L_x_1569:
        /* <DEDUP_REMOVED lines=11> */
.L_x_2303:


//--------------------- .text._ZN7cutlass13device_kernelIN5flash11enable_sm90INS1_16FlashAttnFwdSm90INS1_25CollectiveMainloopFwdSm90ILi2EN4cute5tupleIJNS5_1CILi1EEES8_S8_EEENS6_IJNS7_ILi192EEENS7_ILi128EEENS7_ILi96EEEEEELi96ENS_12float_e4m3_tEfNS_4arch4Sm90ELb1ELb0ELb1ELb0ELb0ELb0ELb0ELb1ELb1ELb1ELb0ELb0EEENS1_21CollectiveEpilogueFwdINS6_IJSA_SC_SB_EEES9_NS_10bfloat16_tESG_Li384ELb0ELb1ELb0ELb1EEENS1_30DynamicPersistentTileSchedulerILi384ELi128ELb0ELb1ELb1EEEEEEEEEvNT_6ParamsE --------------------------
	.section	.text._ZN7cutlass13device_kernelIN5flash11enable_sm90INS1_16FlashAttnFwdSm90INS1_25CollectiveMainloopFwdSm90ILi2EN4cute5tupleIJNS5_1CILi1EEES8_S8_EEENS6_IJNS7_ILi192EEENS7_ILi128EEENS7_ILi96EEEEEELi96ENS_12float_e4m3_tEfNS_4arch4Sm90ELb1ELb0ELb1ELb0ELb0ELb0ELb0ELb1ELb1ELb1ELb0ELb0EEENS1_21CollectiveEpilogueFwdINS6_IJSA_SC_SB_EEES9_NS_10bfloat16_tESG_Li384ELb0ELb1ELb0ELb1EEENS1_30DynamicPersistentTileSchedulerILi384ELi128ELb0ELb1ELb1EEEEEEEEEvNT_6ParamsE,"ax",@progbits
	.align	128
.text._ZN7cutlass13device_kernelIN5flash11enable_sm90INS1_16FlashAttnFwdSm90INS1_25CollectiveMainloopFwdSm90ILi2EN4cute5tupleIJNS5_1CILi1EEES8_S8_EEENS6_IJNS7_ILi192EEENS7_ILi128EEENS7_ILi96EEEEEELi96ENS_12float_e4m3_tEfNS_4arch4Sm90ELb1ELb0ELb1ELb0ELb0ELb0ELb0ELb1ELb1ELb1ELb0ELb0EEENS1_21CollectiveEpilogueFwdINS6_IJSA_SC_SB_EEES9_NS_10bfloat16_tESG_Li384ELb0ELb1ELb0ELb1EEENS1_30DynamicPersistentTileSchedulerILi384ELi128ELb0ELb1ELb1EEEEEEEEEvNT_6ParamsE:
        .type           _ZN7cutlass13device_kernelIN5flash11enable_sm90INS1_16FlashAttnFwdSm90INS1_25CollectiveMainloopFwdSm90ILi2EN4cute5tupleIJNS5_1CILi1EEES8_S8_EEENS6_IJNS7_ILi192EEENS7_ILi128EEENS7_ILi96EEEEEELi96ENS_12float_e4m3_tEfNS_4arch4Sm90ELb1ELb0ELb1ELb0ELb0ELb0ELb0ELb1ELb1ELb1ELb0ELb0EEENS1_21CollectiveEpilogueFwdINS6_IJSA_SC_SB_EEES9_NS_10bfloat16_tESG_Li384ELb0ELb1ELb0ELb1EEENS1_30DynamicPersistentTileSchedulerILi384ELi128ELb0ELb1ELb1EEEEEEEEEvNT_6ParamsE,@function
        .size           _ZN7cutlass13device_kernelIN5flash11enable_sm90INS1_16FlashAttnFwdSm90INS1_25CollectiveMainloopFwdSm90ILi2EN4cute5tupleIJNS5_1CILi1EEES8_S8_EEENS6_IJNS7_ILi192EEENS7_ILi128EEENS7_ILi96EEEEEELi96ENS_12float_e4m3_tEfNS_4arch4Sm90ELb1ELb0ELb1ELb0ELb0ELb0ELb0ELb1ELb1ELb1ELb0ELb0EEENS1_21CollectiveEpilogueFwdINS6_IJSA_SC_SB_EEES9_NS_10bfloat16_tESG_Li384ELb0ELb1ELb0ELb1EEENS1_30DynamicPersistentTileSchedulerILi384ELi128ELb0ELb1ELb1EEEEEEEEEvNT_6ParamsE,(.L_x_2304 - _ZN7cutlass13device_kernelIN5flash11enable_sm90INS1_16FlashAttnFwdSm90INS1_25CollectiveMainloopFwdSm90ILi2EN4cute5tupleIJNS5_1CILi1EEES8_S8_EEENS6_IJNS7_ILi192EEENS7_ILi128EEENS7_ILi96EEEEEELi96ENS_12float_e4m3_tEfNS_4arch4Sm90ELb1ELb0ELb1ELb0ELb0ELb0ELb0ELb1ELb1ELb1ELb0ELb0EEENS1_21CollectiveEpilogueFwdINS6_IJSA_SC_SB_EEES9_NS_10bfloat16_tESG_Li384ELb0ELb1ELb0ELb1EEENS1_30DynamicPersistentTileSchedulerILi384ELi128ELb0ELb1ELb1EEEEEEEEEvNT_6ParamsE)
        .other          _ZN7cutlass13device_kernelIN5flash11enable_sm90INS1_16FlashAttnFwdSm90INS1_25CollectiveMainloopFwdSm90ILi2EN4cute5tupleIJNS5_1CILi1EEES8_S8_EEENS6_IJNS7_ILi192EEENS7_ILi128EEENS7_ILi96EEEEEELi96ENS_12float_e4m3_tEfNS_4arch4Sm90ELb1ELb0ELb1ELb0ELb0ELb0ELb0ELb1ELb1ELb1ELb0ELb0EEENS1_21CollectiveEpilogueFwdINS6_IJSA_SC_SB_EEES9_NS_10bfloat16_tESG_Li384ELb0ELb1ELb0ELb1EEENS1_30DynamicPersistentTileSchedulerILi384ELi128ELb0ELb1ELb1EEEEEEEEEvNT_6ParamsE,@"STO_CUDA_ENTRY STV_DEFAULT"
_ZN7cutlass13device_kernelIN5flash11enable_sm90INS1_16FlashAttnFwdSm90INS1_25CollectiveMainloopFwdSm90ILi2EN4cute5tupleIJNS5_1CILi1EEES8_S8_EEENS6_IJNS7_ILi192EEENS7_ILi128EEENS7_ILi96EEEEEELi96ENS_12float_e4m3_tEfNS_4arch4Sm90ELb1ELb0ELb1ELb0ELb0ELb0ELb0ELb1ELb1ELb1ELb0ELb0EEENS1_21CollectiveEpilogueFwdINS6_IJSA_SC_SB_EEES9_NS_10bfloat16_tESG_Li384ELb0ELb1ELb0ELb1EEENS1_30DynamicPersistentTileSchedulerILi384ELi128ELb0ELb1ELb1EEEEEEEEEvNT_6ParamsE:
        /* <DEDUP_REMOVED lines=18> */
.L_x_1571:
[----:B------:R-:W-:Y:S05]  /*0120*/  BSYNC B0 ;  /* 0x0000000000007941 */ /* 0x000fea0003800000 */
.L_x_1570:
        /* <DEDUP_REMOVED lines=41> */
.L_x_1572:
        /* <DEDUP_REMOVED lines=22> */
.L_x_1573:
        /* <DEDUP_REMOVED lines=18> */
.L_x_1574:
        /* <DEDUP_REMOVED lines=22> */
.L_x_1575:
        /* <DEDUP_REMOVED lines=22> */
.L_x_1576:
[----:B------:R-:W-:Y:S01]  /*0900*/  PLOP3.LUT P0, PT, PT, PT, UP0, 0x80, 0x0 ;  /* 0x000000000000781c */ /* 0x000fe20003f0f008 */
[----:B------:R-:W-:Y:S01]  /*0910*/  UMOV UR41, 0x1 ;  /* 0x0000000100297882 */ /* 0x000fe20000000000 */
[----:B------:R-:W-:Y:S01]  /*0920*/  NOP ;  /* 0x0000000000007918 */ /* 0x000fe20000000000 */
[----:B------:R-:W-:Y:S01]  /*0930*/  USEL UR41, UR41, 0x2, !UP0 ;  /* 0x0000000229297887 */ /* 0x000fe2000c000000 */
[----:B------:R-:W-:Y:S01]  /*0940*/  ULDC.64 UR48, c[0x0][0x208] ;  /* 0x0000820000307ab9 */ /* 0x000fe20000000a00 */
[----:B012-4-:R-:W-:Y:S08]  /*0950*/  BAR.SYNC.DEFER_BLOCKING 0x0 ;  /* 0x0000000000007b1d */ /* 0x017ff00000010000 */
[----:B------:R-:W-:Y:S05]  /*0960*/  @!P0 BRA `(.L_x_1577) ;  /* 0x000000b0002c8947 */ /* 0x000fea0003800000 */
.L_x_1578:
        /* <DEDUP_REMOVED lines=20> */
[CC--:B------:R-:W-:Y:S02]  /*0ab0*/  LEA.HI R3, R0.reuse, R11.reuse, RZ, 0x5 ;  /* 0x0000000b00037211 */ /* 0x0c0fe400078f28ff */
        /* <DEDUP_REMOVED lines=41> */
.L_x_1624:
        /* <DEDUP_REMOVED lines=12> */
[----:B012345:R-:W-:Y:S05]  /*0e10*/  @!P0 BRA `(.L_x_1579) ;  /* 0x0000000000208947 */ /* 0x03ffea0003800000 */
        /* <DEDUP_REMOVED lines=8> */
.L_x_1579:
[----:B------:R-:W-:Y:S01]  /*0ea0*/  ULDC UR7, c[0x0][0xc54] ;  /* 0x0003150000077ab9 */ /* 0x000fe20000000800 */
[----:B------:R-:W-:Y:S01]  /*0eb0*/  UMOV UR6, UR9 ;  /* 0x0000000900067c82 */ /* 0x000fe20008000000 */
[----:B------:R-:W-:-:S11]  /*0ec0*/  UISETP.NE.AND UP0, UPT, UR7, 0x1, UPT ;  /* 0x000000010700788c */ /* 0x000fd6000bf05270 */
[----:B------:R-:W-:Y:S02]  /*0ed0*/  @UP0 ULDC.64 UR10, c[0x0][0xc58] ;  /* 0x00031600000a0ab9 */ /* 0x000fe40000000a00 */
[----:B------:R-:W-:-:S04]  /*0ee0*/  UIMAD.WIDE.U32 UR4, UR9, UR10, URZ ;  /* 0x0000000a090472a5 */ /* 0x000fc8000f8e003f */
[----:B------:R-:W-:-:S04]  /*0ef0*/  @UP0 USHF.R.U32.HI UR6, URZ, UR11, UR5 ;  /* 0x0000000b3f060299 */ /* 0x000fc80008011605 */
[----:B------:R-:W-:-:S12]  /*0f00*/  UIMAD UR4, UR6, UR7, URZ ;  /* 0x00000007060472a4 */ /* 0x000fd8000f8e023f */
.L_x_1580:
[----:B------:R-:W-:Y:S01]  /*0f10*/  ULDC.64 UR10, c[0x0][0x418] ;  /* 0x00010600000a7ab9 */ /* 0x000fe20000000a00 */
[----:B------:R-:W-:Y:S01]  /*0f20*/  ULOP3.LUT UR6, URZ, UR6, URZ, 0x33, !UPT ;  /* 0x000000063f067292 */ /* 0x000fe2000f8e333f */
[----:B------:R-:W-:Y:S01]  /*0f30*/  PLOP3.LUT P0, PT, PT, PT, PT, 0x80, 0x0 ;  /* 0x000000000000781c */ /* 0x000fe20003f0f070 */
[----:B------:R-:W-:Y:S01]  /*0f40*/  UISETP.NE.U32.AND UP0, UPT, UR10, URZ, UPT ;  /* 0x0000003f0a00728c */ /* 0x000fe2000bf05070 */
[----:B------:R-:W-:Y:S01]  /*0f50*/  IMAD.MOV.U32 R2, RZ, RZ, RZ ;  /* 0x000000ffff027224 */ /* 0x000fe200078e00ff */
[----:B------:R-:W-:Y:S01]  /*0f60*/  ULDC UR5, c[0x0][0xc3c] ;  /* 0x00030f0000057ab9 */ /* 0x000fe20000000800 */
[----:B------:R-:W-:Y:S01]  /*0f70*/  UIADD3 UR4, UR9, -UR4, URZ ;  /* 0x8000000409047290 */ /* 0x000fe2000fffe03f */
[----:B------:R-:W-:Y:S01]  /*0f80*/  IMAD.MOV.U32 R0, RZ, RZ, RZ ;  /* 0x000000ffff007224 */ /* 0x000fe200078e00ff */
[----:B------:R-:W-:Y:S01]  /*0f90*/  UISETP.NE.AND.EX UP0, UPT, UR11, URZ, UPT, UP0 ;  /* 0x0000003f0b00728c */ /* 0x000fe2000bf05300 */
[----:B------:R-:W-:Y:S01]  /*0fa0*/  CS2R R134, SRZ ;  /* 0x0000000000867805 */ /* 0x000fe2000001ff00 */
[----:B------:R-:W-:Y:S01]  /*0fb0*/  UIADD3 UR6, UR6, UR5, URZ ;  /* 0x0000000506067290 */ /* 0x000fe2000fffe03f */
[----:B------:R-:W-:Y:S01]  /*0fc0*/  CS2R R6, SRZ ;  /* 0x0000000000067805 */ /* 0x000fe2000001ff00 */
[----:B------:R-:W-:Y:S01]  /*0fd0*/  ULDC UR11, c[0x0][0x448] ;  /* 0x00011200000b7ab9 */ /* 0x000fe20000000800 */
[----:B------:R-:W-:Y:S01]  /*0fe0*/  ULDC UR10, c[0x0][0xc54] ;  /* 0x00031500000a7ab9 */ /* 0x000fe20000000800 */
[----:B------:R-:W-:Y:S01]  /*0ff0*/  UISETP.NE.AND UP2, UPT, UR11, 0x1, UPT ;  /* 0x000000010b00788c */ /* 0x000fe2000bf45270 */
[----:B------:R-:W-:Y:S01]  /*1000*/  CS2R R132, SRZ ;  /* 0x0000000000847805 */ /* 0x000fe2000001ff00 */
[----:B------:R-:W-:Y:S01]  /*1010*/  UIMAD UR39, UR6, 0xc0, URZ ;  /* 0x000000c0062778a4 */ /* 0x000fe2000f8e023f */
[----:B------:R-:W-:Y:S01]  /*1020*/  CS2R R8, SRZ ;  /* 0x0000000000087805 */ /* 0x000fe2000001ff00 */
[----:B------:R-:W-:Y:S01]  /*1030*/  UIMAD UR10, UR8, UR10, UR4 ;  /* 0x0000000a080a72a4 */ /* 0x000fe2000f8e0204 */
[----:B------:R-:W-:Y:S01]  /*1040*/  CS2R R126, SRZ ;  /* 0x00000000007e7805 */ /* 0x000fe2000001ff00 */
[----:B------:R-:W-:Y:S01]  /*1050*/  UIADD3 UR6, UR39, 0xbf, URZ ;  /* 0x000000bf27067890 */ /* 0x000fe2000fffe03f */
[----:B------:R-:W-:Y:S01]  /*1060*/  CS2R R10, SRZ ;  /* 0x00000000000a7805 */ /* 0x000fe2000001ff00 */
[----:B------:R-:W-:Y:S01]  /*1070*/  ULDC UR40, c[0x0][0x424] ;  /* 0x0001090000287ab9 */ /* 0x000fe20000000800 */
[----:B------:R-:W-:Y:S01]  /*1080*/  ULDC UR7, c[0x0][0x288] ;  /* 0x0000a20000077ab9 */ /* 0x000fe20000000800 */
[----:B------:R-:W-:Y:S01]  /*1090*/  USEL UR40, UR40, 0x1, UP0 ;  /* 0x0000000128287887 */ /* 0x000fe20008000000 */
[----:B------:R-:W-:Y:S01]  /*10a0*/  CS2R R124, SRZ ;  /* 0x00000000007c7805 */ /* 0x000fe2000001ff00 */
[----:B------:R-:W-:Y:S01]  /*10b0*/  @UP2 ULDC UR4, c[0x0][0x44c] ;  /* 0x0001130000042ab9 */ /* 0x000fe20000000800 */
[----:B------:R-:W-:Y:S01]  /*10c0*/  UIADD3 UR7, -UR7, 0x80, URZ ;  /* 0x0000008007077890 */ /* 0x000fe2000fffe13f */
[----:B------:R-:W-:Y:S01]  /*10d0*/  CS2R R12, SRZ ;  /* 0x00000000000c7805 */ /* 0x000fe2000001ff00 */
[----:B------:R-:W-:Y:S01]  /*10e0*/  UIMAD.WIDE.U32 UR4, UR6, UR4, URZ ;  /* 0x00000004060472a5 */ /* 0x000fe2000f8e003f */
[----:B------:R-:W-:Y:S01]  /*10f0*/  CS2R R118, SRZ ;  /* 0x0000000000767805 */ /* 0x000fe2000001ff00 */
[----:B------:R-:W-:Y:S01]  /*1100*/  ULDC UR9, c[0x0][0x2f0] ;  /* 0x0000bc0000097ab9 */ /* 0x000fe20000000800 */
[----:B------:R-:W-:Y:S01]  /*1110*/  @UP2 ULDC UR11, c[0x0][0x450] ;  /* 0x00011400000b2ab9 */ /* 0x000fe20000000800 */
[----:B------:R-:W-:Y:S01]  /*1120*/  UIMAD UR7, UR40, UR9, UR7 ;  /* 0x00000009280772a4 */ /* 0x000fe2000f8e0207 */
[----:B------:R-:W-:Y:S01]  /*1130*/  CS2R R14, SRZ ;  /* 0x00000000000e7805 */ /* 0x000fe2000001ff00 */
[----:B------:R-:W-:Y:S01]  /*1140*/  @UP2 USHF.R.U32.HI UR6, URZ, UR11, UR5 ;  /* 0x0000000b3f062299 */ /* 0x000fe20008011605 */
[----:B------:R-:W-:Y:S01]  /*1150*/  CS2R R116, SRZ ;  /* 0x0000000000747805 */ /* 0x000fe2000001ff00 */
[----:B------:R-:W-:Y:S01]  /*1160*/  UIMAD UR4, UR40, UR9, 0x7f ;  /* 0x0000007f280474a4 */ /* 0x000fe2000f8e0209 */
[----:B------:R-:W-:Y:S01]  /*1170*/  CS2R R20, SRZ ;  /* 0x0000000000147805 */ /* 0x000fe2000001ff00 */
[----:B------:R-:W-:Y:S01]  /*1180*/  UIADD3 UR6, UR7, UR6, URZ ;  /* 0x0000000607067290 */ /* 0x000fe2000fffe03f */
[----:B------:R-:W-:Y:S01]  /*1190*/  CS2R R110, SRZ ;  /* 0x00000000006e7805 */ /* 0x000fe2000001ff00 */
[----:B------:R-:W-:Y:S01]  /*11a0*/  USHF.R.S32.HI UR5, URZ, 0x1f, UR4 ;  /* 0x0000001f3f057899 */ /* 0x000fe20008011404 */
[----:B------:R-:W-:Y:S01]  /*11b0*/  CS2R R24, SRZ ;  /* 0x0000000000187805 */ /* 0x000fe2000001ff00 */
[----:B------:R-:W-:Y:S01]  /*11c0*/  USHF.R.S32.HI UR7, URZ, 0x1f, UR6 ;  /* 0x0000001f3f077899 */ /* 0x000fe20008011406 */
[----:B------:R-:W-:Y:S01]  /*11d0*/  CS2R R108, SRZ ;  /* 0x00000000006c7805 */ /* 0x000fe2000001ff00 */
[----:B------:R-:W-:Y:S01]  /*11e0*/  ULEA.HI UR5, UR5, UR4, URZ, 0x7 ;  /* 0x0000000405057291 */ /* 0x000fe2000f8f383f */
[----:B------:R-:W-:Y:S01]  /*11f0*/  CS2R R26, SRZ ;  /* 0x00000000001a7805 */ /* 0x000fe2000001ff00 */
[----:B------:R-:W-:Y:S01]  /*1200*/  ULEA.HI UR7, UR7, UR6, URZ, 0x7 ;  /* 0x0000000607077291 */ /* 0x000fe2000f8f383f */
[----:B------:R-:W-:Y:S01]  /*1210*/  CS2R R102, SRZ ;  /* 0x0000000000667805 */ /* 0x000fe2000001ff00 */
[----:B------:R-:W-:Y:S01]  /*1220*/  USHF.R.S32.HI UR47, URZ, 0x7, UR5 ;  /* 0x000000073f2f7899 */ /* 0x000fe20008011405 */
[----:B------:R-:W-:Y:S01]  /*1230*/  CS2R R28, SRZ ;  /* 0x00000000001c7805 */ /* 0x000fe2000001ff00 */
[----:B------:R-:W-:Y:S01]  /*1240*/  USHF.R.S32.HI UR7, URZ, 0x7, UR7 ;  /* 0x000000073f077899 */ /* 0x000fe20008011407 */
[----:B------:R-:W-:Y:S01]  /*1250*/  CS2R R100, SRZ ;  /* 0x0000000000647805 */ /* 0x000fe2000001ff00 */
[----:B------:R-:W-:Y:S01]  /*1260*/  ULDC UR43, c[0x0][0xc48] ;  /* 0x00031200002b7ab9 */ /* 0x000fe20000000800 */
[----:B------:R-:W-:Y:S01]  /*1270*/  UMOV UR42, UR10 ;  /* 0x0000000a002a7c82 */ /* 0x000fe20008000000 */
[----:B------:R-:W-:Y:S01]  /*1280*/  UISETP.LT.AND UP0, UPT, UR47, UR7, UPT ;  /* 0x000000072f00728c */ /* 0x000fe2000bf01270 */
[----:B------:R-:W-:Y:S01]  /*1290*/  CS2R R30, SRZ ;  /* 0x00000000001e7805 */ /* 0x000fe2000001ff00 */
[----:B------:R-:W-:Y:S01]  /*12a0*/  UISETP.NE.AND UP1, UPT, UR43, 0x1, UPT ;  /* 0x000000012b00788c */ /* 0x000fe2000bf25270 */
[----:B------:R-:W-:Y:S01]  /*12b0*/  CS2R R94, SRZ ;  /* 0x00000000005e7805 */ /* 0x000fe2000001ff00 */
[----:B------:R-:W-:Y:S01]  /*12c0*/  USEL UR47, UR47, UR7, UP0 ;  /* 0x000000072f2f7287 */ /* 0x000fe20008000000 */
[----:B------:R-:W-:-:S02]  /*12d0*/  CS2R R32, SRZ ;  /* 0x0000000000207805 */ /* 0x000fc4000001ff00 */
[----:B------:R-:W-:Y:S02]  /*12e0*/  CS2R R92, SRZ ;  /* 0x00000000005c7805 */ /* 0x000fe4000001ff00 */
[----:B------:R-:W-:Y:S01]  /*12f0*/  CS2R R34, SRZ ;  /* 0x0000000000227805 */ /* 0x000fe2000001ff00 */
[----:B------:R-:W-:-:S03]  /*1300*/  UISETP.GE.AND UP0, UPT, UR47, 0x1, UPT ;  /* 0x000000012f00788c */ /* 0x000fc6000bf06270 */
[----:B------:R-:W-:-:S03]  /*1310*/  @UP1 ULDC UR8, c[0x0][0xc4c] ;  /* 0x0003130000081ab9 */ /* 0x000fc60000000800 */
[----:B------:R-:W-:Y:S01]  /*1320*/  PLOP3.LUT P1, PT, PT, PT, UP0, 0x80, 0x0 ;  /* 0x000000000000781c */ /* 0x000fe20003f2f008 */
[----:B------:R-:W-:Y:S01]  /*1330*/  UIMAD.WIDE.U32 UR4, UR10, UR8, URZ ;  /* 0x000000080a0472a5 */ /* 0x000fe2000f8e003f */
[----:B------:R-:W-:-:S03]  /*1340*/  @UP1 ULDC UR6, c[0x0][0xc50] ;  /* 0x0003140000061ab9 */ /* 0x000fc60000000800 */
[----:B------:R-:W-:-:S04]  /*1350*/  @UP1 USHF.R.U32.HI UR42, URZ, UR6, UR5 ;  /* 0x000000063f2a1299 */ /* 0x000fc80008011605 */
[----:B------:R-:W-:-:S04]  /*1360*/  UIADD3 UR4, -UR42, URZ, URZ ;  /* 0x0000003f2a047290 */ /* 0x000fc8000fffe13f */
[----:B------:R-:W-:Y:S01]  /*1370*/  UIMAD UR43, UR43, UR4, UR10 ;  /* 0x000000042b2b72a4 */ /* 0x000fe2000f8e020a */
[----:B------:R-:W-:Y:S11]  /*1380*/  @!P1 BRA `(.L_x_1581) ;  /* 0x0000008800709947 */ /* 0x000ff60003800000 */
        /* <DEDUP_REMOVED lines=31> */
.L_x_1582:
        /* <DEDUP_REMOVED lines=16> */
[----:B------:R-:W-:Y:S02]  /*1680*/  @UP0 UIMAD UR15, UR42, UR15, UR8 ;  /* 0x0000000f2a0f02a4 */ /* 0x000fe4000f8e0208 */
[----:B------:R-:W-:-:S02]  /*1690*/  @UP1 UIMAD.WIDE.U32 UR8, UR42, UR16, URZ ;  /* 0x000000102a0812a5 */ /* 0x000fc4000f8e003f */
[----:B------:R-:W-:Y:S02]  /*16a0*/  @UP0 UIMAD.WIDE.U32 UR10, UR42, UR14, URZ ;  /* 0x0000000e2a0a02a5 */ /* 0x000fe4000f8e003f */
[----:B------:R-:W-:Y:S02]  /*16b0*/  @UP1 UIMAD UR16, UR42, UR17, UR12 ;  /* 0x000000112a1012a4 */ /* 0x000fe4000f8e020c */
[----:B------:R-:W-:Y:S02]  /*16c0*/  @UP1 USHF.R.S32.HI UR17, URZ, 0x1f, UR43 ;  /* 0x0000001f3f111899 */ /* 0x000fe4000801142b */
[----:B------:R-:W-:Y:S01]  /*16d0*/  @UP0 USHF.R.S32.HI UR14, URZ, 0x1f, UR43 ;  /* 0x0000001f3f0e0899 */ /* 0x000fe2000801142b */
[----:B------:R-:W-:Y:S01]  /*16e0*/  @UP1 ULDC.64 UR12, c[0x0][0x9c0] ;  /* 0x00027000000c1ab9 */ /* 0x000fe20000000a00 */
[----:B------:R-:W-:Y:S01]  /*16f0*/  @UP0 ULDC.64 UR18, c[0x0][0x9b0] ;  /* 0x00026c0000120ab9 */ /* 0x000fe20000000a00 */
[----:B------:R-:W-:Y:S02]  /*1700*/  @UP0 UIADD3 UR11, UR11, UR15, URZ ;  /* 0x0000000f0b0b0290 */ /* 0x000fe4000fffe03f */
        /* <DEDUP_REMOVED lines=31> */
.L_x_1707:
[----:B------:R-:W-:Y:S05]  /*1900*/  @!P0 BRA `(.L_x_1584) ;  /* 0x0000000000048947 */ /* 0x000fea0003800000 */
[----:B------:R-:W-:Y:S01]  /*1910*/  BPT.TRAP 0x1 ;  /* 0x000000040000795c */ /* 0x000fe20000300000 */
.L_x_1584:
[----:B------:R-:W-:Y:S02]  /*1920*/  IMAD.U32 R2, RZ, RZ, UR38 ;  /* 0x00000026ff027e24 */ /* 0x000fe4000f8e00ff */
[----:B0-----:R-:W-:-:S03]  /*1930*/  IMAD.U32 R3, RZ, RZ, UR37 ;  /* 0x00000025ff037e24 */ /* 0x001fc6000f8e00ff */
[----:B------:R-:W-:Y:S02]  /*1940*/  LEA R2, R2, UR45, 0x3 ;  /* 0x0000002d02027c11 */ /* 0x000fe4000f8e18ff */
[----:B------:R-:W-:-:S04]  /*1950*/  SHF.L.U32 R3, R3, 0x1f, RZ ;  /* 0x0000001f03037819 */ /* 0x000fc800000006ff */
[----:B------:R0:W1:Y:S01]  /*1960*/  SYNCS.PHASECHK.TRANS64.TRYWAIT P2, [R2+URZ+0x19c30], R3 ;  /* 0x019c3003020075a7 */ /* 0x000062000804017f */
[----:B------:R-:W-:Y:S05]  /*1970*/  @!P0 BRA `(.L_x_1585) ;  /* 0x0000000000048947 */ /* 0x000fea0003800000 */
[----:B------:R-:W-:Y:S01]  /*1980*/  BPT.TRAP 0x1 ;  /* 0x000000040000795c */ /* 0x000fe20000300000 */
.L_x_1585:
[----:B------:R-:W2:Y:S02]  /*1990*/  S2R R4, SR_TID.X ;  /* 0x0000000000047919 */ /* 0x000ea40000002100 */
[----:B--2---:R-:W-:Y:S01]  /*19a0*/  LOP3.LUT P1, RZ, R4, 0x7f, RZ, 0xc0, !PT ;  /* 0x0000007f04ff7812 */ /* 0x004fe2000782c0ff */
[----:B-1----:R-:W-:-:S12]  /*19b0*/  @P2 BRA `(.L_x_1586) ;  /* 0x0000000000082947 */ /* 0x002fd80003800000 */
[----:B------:R-:W1:Y:S02]  /*19c0*/  SYNCS.PHASECHK.TRANS64.TRYWAIT P2, [R2+URZ+0x19c30], R3 ;  /* 0x019c3003020075a7 */ /* 0x000e64000804017f */
[----:B-1----:R-:W-:Y:S05]  /*19d0*/  @!P2 BRA `(.L_x_1587) ;  /* 0x000000dc0088a947 */ /* 0x002fea0003800000 */
.L_x_1586:
[----:B------:R-:W-:Y:S05]  /*19e0*/  WARPSYNC.ALL ;  /* 0x0000000000007948 */ /* 0x000fea0003800000 */
[----:B------:R-:W-:Y:S01]  /*19f0*/  UIADD3 UR4, UR45, 0x13800, URZ ;  /* 0x000138002d047890 */ /* 0x000fe2000fffe03f */
[----:B------:R-:W-:Y:S01]  /*1a00*/  WARPGROUP.ARRIVE ;  /* 0x00000000000079c5 */ /* 0x000fe20000000000 */
[----:B------:R-:W-:Y:S01]  /*1a10*/  ULOP3.LUT UR12, UR50, 0x10000, URZ, 0xfc, !UPT ;  /* 0x00010000320c7892 */ /* 0x000fe2000f8efc3f */
[----:B------:R-:W-:Y:S01]  /*1a20*/  VIADD R21, R17, UR39 ;  /* 0x0000002711157c36 */ /* 0x000fe20008000000 */
[----:B------:R-:W-:Y:S01]  /*1a30*/  USHF.R.U32.HI UR4, URZ, 0x4, UR4 ;  /* 0x000000043f047899 */ /* 0x000fe20008011604 */
[----:B------:R-:W-:Y:S01]  /*1a40*/  CS2R R134, SRZ ;  /* 0x0000000000867805 */ /* 0x000fe2000001ff00 */
[----:B------:R-:W-:Y:S01]  /*1a50*/  UMOV UR13, 0xc0000010 ;  /* 0xc0000010000d7882 */ /* 0x000fe20000000000 */
[----:B------:R-:W-:Y:S01]  /*1a60*/  UMOV UR15, 0xc0000010 ;  /* 0xc0000010000f7882 */ /* 0x000fe20000000000 */
[----:B------:R-:W-:Y:S01]  /*1a70*/  ULOP3.LUT UR4, UR4, 0x3fff, URZ, 0xc0, !UPT ;  /* 0x00003fff04047892 */ /* 0x000fe2000f8ec03f */
[----:B------:R-:W-:Y:S01]  /*1a80*/  CS2R R132, SRZ ;  /* 0x0000000000847805 */ /* 0x000fe2000001ff00 */
[----:B------:R-:W-:Y:S01]  /*1a90*/  UMOV UR5, 0xc0000010 ;  /* 0xc000001000057882 */ /* 0x000fe20000000000 */
[----:B------:R-:W-:Y:S01]  /*1aa0*/  UMOV UR7, 0xc0000010 ;  /* 0xc000001000077882 */ /* 0x000fe20000000000 */
[----:B------:R-:W-:Y:S01]  /*1ab0*/  ULOP3.LUT UR16, UR4, 0x10000, URZ, 0xfc, !UPT ;  /* 0x0001000004107892 */ /* 0x000fe2000f8efc3f */
[----:B------:R-:W-:Y:S01]  /*1ac0*/  CS2R R130, SRZ ;  /* 0x0000000000827805 */ /* 0x000fe2000001ff00 */
[----:B------:R-:W-:Y:S01]  /*1ad0*/  UIADD3 UR4, UR12, 0x180, URZ ;  /* 0x000001800c047890 */ /* 0x000fe2000fffe03f */
[----:B------:R-:W-:Y:S01]  /*1ae0*/  CS2R R128, SRZ ;  /* 0x0000000000807805 */ /* 0x000fe2000001ff00 */
[----:B------:R-:W-:Y:S01]  /*1af0*/  UIMAD UR14, UR38, 0x300, UR16 ;  /* 0x00000300260e78a4 */ /* 0x000fe2000f8e0210 */
[----:B------:R-:W-:Y:S01]  /*1b00*/  CS2R R126, SRZ ;  /* 0x00000000007e7805 */ /* 0x000fe2000001ff00 */
[----:B------:R-:W-:Y:S01]  /*1b10*/  UIADD3 UR8, UR12, 0x300, URZ ;  /* 0x000003000c087890 */ /* 0x000fe2000fffe03f */
[----:B------:R-:W-:Y:S01]  /*1b20*/  CS2R R124, SRZ ;  /* 0x00000000007c7805 */ /* 0x000fe2000001ff00 */
[----:B------:R-:W-:Y:S01]  /*1b30*/  UIADD3 UR6, UR14, 0x100, URZ ;  /* 0x000001000e067890 */ /* 0x000fe2000fffe03f */
[----:B------:R-:W-:Y:S01]  /*1b40*/  CS2R R122, SRZ ;  /* 0x00000000007a7805 */ /* 0x000fe2000001ff00 */
[----:B------:R-:W-:Y:S01]  /*1b50*/  UIADD3 UR10, UR14, 0x200, URZ ;  /* 0x000002000e0a7890 */ /* 0x000fe2000fffe03f */
[----:B------:R-:W-:Y:S01]  /*1b60*/  CS2R R120, SRZ ;  /* 0x0000000000787805 */ /* 0x000fe2000001ff00 */
[----:B------:R-:W-:Y:S01]  /*1b70*/  UMOV UR9, 0xc0000010 ;  /* 0xc000001000097882 */ /* 0x000fe20000000000 */
[----:B------:R-:W-:Y:S01]  /*1b80*/  QGMMA.64x128x32.F32.E4M3.E4M3 R24, gdesc[UR12], RZ, !UPT, gsb0 ;  /* 0x01e000000c1879f3 */ /* 0x000fe2000c0008ff */
[----:B------:R-:W-:Y:S01]  /*1b90*/  UMOV UR11, 0xc0000010 ;  /* 0xc0000010000b7882 */ /* 0x000fe20000000000 */
[----:B------:R-:W-:Y:S01]  /*1ba0*/  ULDC UR14, c[0x0][0x2f0] ;  /* 0x0000bc00000e7ab9 */ /* 0x000fe20000000800 */
[----:B------:R-:W-:Y:S01]  /*1bb0*/  ULDC UR15, c[0x0][0x288] ;  /* 0x0000a200000f7ab9 */ /* 0x000fe20000000800 */
[----:B------:R-:W-:Y:S01]  /*1bc0*/  IMAD.U32 R11, RZ, RZ, UR14 ;  /* 0x0000000eff0b7e24 */ /* 0x000fe2000f8e00ff */
[----:B------:R-:W-:Y:S01]  /*1bd0*/  UIADD3 UR18, UR47, -0x2, URZ ;  /* 0xfffffffe2f127890 */ /* 0x000fe2000fffe03f */
        /* <DEDUP_REMOVED lines=11> */
[----:B------:R-:W-:Y:S01]  /*1c90*/  CS2R R96, SRZ ;  /* 0x0000000000607805 */ /* 0x000fe2000001ff00 */
[----:B------:R-:W-:Y:S02]  /*1ca0*/  WARPGROUP.DEPBAR.LE gsb0, 0x0 ;  /* 0x00008000000079c5 */ /* 0x000fe40000010000 */
[----:B------:R-:W-:-:S06]  /*1cb0*/  WARPGROUP.ARRIVE ;  /* 0x00000000000079c5 */ /* 0x000fcc0000000000 */
[----:B------:R-:W-:Y:S01]  /*1cc0*/  QGMMA.64x128x32.F32.E4M3.E4M3 R24, gdesc[UR4], R24, gsb0 ;  /* 0x01e00000041879f3 */ /* 0x000fe20008000818 */
[----:B------:R-:W-:Y:S02]  /*1cd0*/  ULDC UR6, c[0x0][0x448] ;  /* 0x0001120000067ab9 */ /* 0x000fe40000000800 */
[----:B------:R-:W-:-:S06]  /*1ce0*/  UISETP.NE.AND UP0, UPT, UR6, 0x1, UPT ;  /* 0x000000010600788c */ /* 0x000fcc000bf05270 */
[----:B------:R-:W-:-:S05]  /*1cf0*/  PLOP3.LUT P2, PT, PT, PT, UP0, 0x80, 0x0 ;  /* 0x000000000000781c */ /* 0x000fca0003f4f008 */
[----:B------:R-:W-:-:S08]  /*1d00*/  @UP0 ULDC UR6, c[0x0][0x44c] ;  /* 0x0001130000060ab9 */ /* 0x000fd00000000800 */
[----:B------:R-:W-:Y:S01]  /*1d10*/  @P2 IMAD.HI.U32 R6, R21, UR6, RZ ;  /* 0x0000000615062c27 */ /* 0x000fe2000f8e00ff */
[----:B------:R-:W-:-:S04]  /*1d20*/  @UP0 ULDC UR6, c[0x0][0x450] ;  /* 0x0001140000060ab9 */ /* 0x000fc80000000800 */
[----:B------:R-:W-:Y:S01]  /*1d30*/  @P2 SHF.R.U32.HI R21, RZ, UR6, R6 ;  /* 0x00000006ff152c19 */ /* 0x000fe20008011606 */
[----:B------:R-:W-:Y:S02]  /*1d40*/  UMOV UR6, 0xffffff80 ;  /* 0xffffff8000067882 */ /* 0x000fe40000000000 */
[----:B------:R-:W-:Y:S02]  /*1d50*/  UIMAD UR6, UR47, UR6, 0x80 ;  /* 0x000000802f0674a4 */ /* 0x000fe4000f8e0206 */
[----:B------:R-:W2:Y:S02]  /*1d60*/  SHFL.IDX PT, R7, R21, 0x1, 0x1c1f ;  /* 0x003c1f0015077f89 */ /* 0x000ea400000e0000 */
[----:B------:R-:W-:Y:S02]  /*1d70*/  UIADD3 UR7, UR6, 0x1, URZ ;  /* 0x0000000106077890 */ /* 0x000fe4000fffe03f */
[----:B------:R-:W-:Y:S02]  /*1d80*/  UIMAD UR6, UR40, UR14, UR6 ;  /* 0x0000000e280672a4 */ /* 0x000fe4000f8e0206 */
[----:B------:R-:W-:-:S02]  /*1d90*/  UIMAD UR14, UR40, UR14, -UR15 ;  /* 0x0000000e280e72a4 */ /* 0x000fc4000f8e0a0f */
[----:B------:R-:W-:Y:S01]  /*1da0*/  IMAD.U32 R9, RZ, RZ, UR7 ;  /* 0x00000007ff097e24 */ /* 0x000fe2000f8e00ff */
[----:B------:R-:W-:Y:S02]  /*1db0*/  WARPGROUP.DEPBAR.LE gsb0, 0x0 ;  /* 0x00008000000079c5 */ /* 0x000fe40000010000 */
[----:B------:R-:W-:-:S06]  /*1dc0*/  WARPGROUP.ARRIVE ;  /* 0x00000000000079c5 */ /* 0x000fcc0000000000 */
[----:B------:R-:W-:Y:S01]  /*1dd0*/  QGMMA.64x128x32.F32.E4M3.E4M3 R24, gdesc[UR8], R24, gsb0 ;  /* 0x01e00000081879f3 */ /* 0x000fe20008000818 */
[----:B------:R-:W-:Y:S01]  /*1de0*/  ULDC UR10, c[0x0][0x988] ;  /* 0x00026200000a7ab9 */ /* 0x000fe20000000800 */
[----:B------:R-:W-:Y:S01]  /*1df0*/  UMOV UR11, UR39 ;  /* 0x00000027000b7c82 */ /* 0x000fe20008000000 */
[----:B------:R-:W-:Y:S02]  /*1e00*/  WARPGROUP.DEPBAR.LE gsb0, 0x0 ;  /* 0x00008000000079c5 */ /* 0x000fe40000010000 */
[C---:B------:R-:W-:Y:S01]  /*1e10*/  FMUL.FTZ R26, R0.reuse, R26 ;  /* 0x0000001a001a7220 */ /* 0x040fe20000410000 */
[C---:B------:R-:W-:Y:S01]  /*1e20*/  FMUL.FTZ R27, R0.reuse, R27 ;  /* 0x0000001b001b7220 */ /* 0x040fe20000410000 */
[C---:B------:R-:W-:Y:S01]  /*1e30*/  FMUL.FTZ R30, R0.reuse, R30 ;  /* 0x0000001e001e7220 */ /* 0x040fe20000410000 */
[C---:B------:R-:W-:Y:S01]  /*1e40*/  FMUL.FTZ R31, R0.reuse, R31 ;  /* 0x0000001f001f7220 */ /* 0x040fe20000410000 */
[----:B------:R3:W4:Y:S01]  /*1e50*/  MUFU.TANH R95, R26 ;  /* 0x0000001a005f7308 */ /* 0x0007220000002400 */
[C---:B------:R-:W-:Y:S01]  /*1e60*/  FMUL.FTZ R88, R0.reuse, R24 ;  /* 0x0000001800587220 */ /* 0x040fe20000410000 */
[C---:B------:R-:W-:Y:S01]  /*1e70*/  FMUL.FTZ R34, R0.reuse, R34 ;  /* 0x0000002200227220 */ /* 0x040fe20000410000 */
[C---:B------:R-:W-:Y:S01]  /*1e80*/  FMUL.FTZ R35, R0.reuse, R35 ;  /* 0x0000002300237220 */ /* 0x040fe20000410000 */
[C---:B------:R-:W-:Y:S01]  /*1e90*/  FMUL.FTZ R38, R0.reuse, R38 ;  /* 0x0000002600267220 */ /* 0x040fe20000410000 */
[C---:B------:R-:W-:Y:S01]  /*1ea0*/  FMUL.FTZ R4, R0.reuse, R57 ;  /* 0x0000003900047220 */ /* 0x040fe20000410000 */
[C---:B------:R-:W-:Y:S01]  /*1eb0*/  FMUL.FTZ R55, R0.reuse, R55 ;  /* 0x0000003700377220 */ /* 0x040fe20000410000 */
[----:B------:R-:W-:Y:S01]  /*1ec0*/  FMUL.FTZ R89, R0, R33 ;  /* 0x0000002100597220 */ /* 0x000fe20000410000 */
[----:B------:R-:W5:Y:S01]  /*1ed0*/  MUFU.TANH R27, R27 ;  /* 0x0000001b001b7308 */ /* 0x000f620000002400 */
[----:B---3--:R-:W-:-:S02]  /*1ee0*/  IMAD R26, R16, -0x2, R9 ;  /* 0xfffffffe101a7824 */ /* 0x008fc400078e0209 */
[C---:B------:R-:W-:Y:S01]  /*1ef0*/  FMUL.FTZ R39, R0.reuse, R39 ;  /* 0x0000002700277220 */ /* 0x040fe20000410000 */
[----:B------:R-:W-:Y:S02]  /*1f00*/  IMAD.U32 R9, RZ, RZ, UR6 ;  /* 0x00000006ff097e24 */ /* 0x000fe4000f8e00ff */
[C---:B------:R-:W-:Y:S01]  /*1f10*/  FMUL.FTZ R33, R0.reuse, R41 ;  /* 0x0000002900217220 */ /* 0x040fe20000410000 */
[----:B------:R-:W-:Y:S02]  /*1f20*/  IMAD R26, R11, UR40, R26 ;  /* 0x000000280b1a7c24 */ /* 0x000fe4000f8e021a */
[----:B------:R-:W-:Y:S01]  /*1f30*/  FMUL.FTZ R42, R0, R42 ;  /* 0x0000002a002a7220 */ /* 0x000fe20000410000 */
[----:B------:R-:W-:Y:S01]  /*1f40*/  IMAD R24, R16, -0x2, R9 ;  /* 0xfffffffe10187824 */ /* 0x000fe200078e0209 */
[----:B------:R-:W-:Y:S01]  /*1f50*/  MUFU.TANH R30, R30 ;  /* 0x0000001e001e7308 */ /* 0x000fe20000002400 */
[C---:B01----:R-:W-:Y:S01]  /*1f60*/  FMUL.FTZ R3, R0.reuse, R53 ;  /* 0x0000003500037220 */ /* 0x043fe20000410000 */
[----:B--2---:R-:W-:Y:S01]  /*1f70*/  IADD3 R7, R7, -UR15, R26 ;  /* 0x8000000f07077c10 */ /* 0x004fe2000fffe01a */
[C---:B------:R-:W-:Y:S01]  /*1f80*/  FMUL.FTZ R43, R0.reuse, R43 ;  /* 0x0000002b002b7220 */ /* 0x040fe20000410000 */
[C---:B------:R-:W-:Y:S01]  /*1f90*/  FMUL.FTZ R46, R0.reuse, R46 ;  /* 0x0000002e002e7220 */ /* 0x040fe20000410000 */
[----:B------:R-:W-:Y:S01]  /*1fa0*/  FMUL.FTZ R20, R0, R52 ;  /* 0x0000003400147220 */ /* 0x000fe20000410000 */
[----:B------:R-:W-:Y:S01]  /*1fb0*/  VIMNMX R10, R24, R7, PT ;  /* 0x00000007180a7248 */ /* 0x000fe20003fe0100 */
[C---:B------:R-:W-:Y:S01]  /*1fc0*/  FMUL.FTZ R51, R0.reuse, R51 ;  /* 0x0000003300337220 */ /* 0x040fe20000410000 */
[----:B------:R-:W0:Y:S01]  /*1fd0*/  MUFU.TANH R31, R31 ;  /* 0x0000001f001f7308 */ /* 0x000e220000002400 */
[----:B------:R-:W-:Y:S01]  /*1fe0*/  FMUL.FTZ R47, R0, R47 ;  /* 0x0000002f002f7220 */ /* 0x000fe20000410000 */
[----:B------:R-:W-:Y:S01]  /*1ff0*/  ISETP.GT.AND P3, PT, R10, RZ, PT ;  /* 0x000000ff0a00720c */ /* 0x000fe20003f64270 */
[----:B------:R-:W-:Y:S01]  /*2000*/  FMUL.FTZ R50, R0, R50 ;  /* 0x0000003200327220 */ /* 0x000fe20000410000 */
[----:B------:R-:W-:Y:S01]  /*2010*/  ISETP.GT.AND P4, PT, R10, 0x1, PT ;  /* 0x000000010a00780c */ /* 0x000fe20003f84270 */
[----:B------:R-:W-:Y:S01]  /*2020*/  FMUL.FTZ R92, R0, R28 ;  /* 0x0000001c005c7220 */ /* 0x000fe20000410000 */
[----:B------:R-:W-:Y:S01]  /*2030*/  ISETP.GT.AND P5, PT, R10, 0x8, PT ;  /* 0x000000080a00780c */ /* 0x000fe20003fa4270 */
[C---:B------:R-:W-:Y:S01]  /*2040*/  FMUL.FTZ R91, R0.reuse, R32 ;  /* 0x00000020005b7220 */ /* 0x040fe20000410000 */
[----:B------:R-:W1:Y:S01]  /*2050*/  MUFU.TANH R34, R34 ;  /* 0x0000002200227308 */ /* 0x000e620000002400 */
[----:B----4-:R-:W-:Y:S01]  /*2060*/  FSEL R95, R95, -INF , P3 ;  /* 0xff8000005f5f7808 */ /* 0x010fe20001800000 */
[C---:B------:R-:W-:Y:S01]  /*2070*/  FMUL.FTZ R32, R0.reuse, R44 ;  /* 0x0000002c00207220 */ /* 0x040fe20000410000 */
[----:B-----5:R-:W-:Y:S01]  /*2080*/  FSEL R57, R27, -INF , P4 ;  /* 0xff8000001b397808 */ /* 0x020fe20002000000 */
[----:B------:R-:W-:Y:S01]  /*2090*/  FMUL.FTZ R28, R0, R45 ;  /* 0x0000002d001c7220 */ /* 0x000fe20000410000 */
[----:B------:R-:W-:Y:S01]  /*20a0*/  ISETP.GT.AND P3, PT, R10, 0x9, PT ;  /* 0x000000090a00780c */ /* 0x000fe20003f64270 */
[----:B------:R-:W-:Y:S01]  /*20b0*/  FMUL.FTZ R14, R0, R49 ;  /* 0x00000031000e7220 */ /* 0x000fe20000410000 */
[----:B------:R-:W-:Y:S01]  /*20c0*/  FMNMX.FTZ R6, R95, R57, !PT ;  /* 0x000000395f067209 */ /* 0x000fe20007810000 */
[----:B------:R-:W2:Y:S01]  /*20d0*/  MUFU.TANH R35, R35 ;  /* 0x0000002300237308 */ /* 0x000ea20000002400 */
[----:B------:R-:W-:Y:S01]  /*20e0*/  ISETP.GT.AND P4, PT, R10, 0x10, PT ;  /* 0x000000100a00780c */ /* 0x000fe20003f84270 */
[C---:B------:R-:W-:Y:S01]  /*20f0*/  FMUL.FTZ R54, R0.reuse, R54 ;  /* 0x0000003600367220 */ /* 0x040fe20000410000 */
[----:B0-----:R-:W-:Y:S01]  /*2100*/  FSEL R53, R31, -INF , P3 ;  /* 0xff8000001f357808 */ /* 0x001fe20001800000 */
[----:B------:R-:W-:Y:S01]  /*2110*/  FMUL.FTZ R93, R0, R29 ;  /* 0x0000001d005d7220 */ /* 0x000fe20000410000 */
[----:B------:R-:W-:Y:S01]  /*2120*/  ISETP.GT.AND P3, PT, R10, 0x11, PT ;  /* 0x000000110a00780c */ /* 0x000fe20003f64270 */
[C---:B------:R-:W-:Y:S01]  /*2130*/  FMUL.FTZ R29, R0.reuse, R48 ;  /* 0x00000030001d7220 */ /* 0x040fe20000410000 */
[----:B------:R-:W-:Y:S01]  /*2140*/  FMUL.FTZ R58, R0, R58 ;  /* 0x0000003a003a7220 */ /* 0x000fe20000410000 */
[----:B------:R-:W0:Y:S01]  /*2150*/  MUFU.TANH R38, R38 ;  /* 0x0000002600267308 */ /* 0x000e220000002400 */
[----:B-1----:R-:W-:Y:S01]  /*2160*/  FSEL R27, R34, -INF , P4 ;  /* 0xff800000221b7808 */ /* 0x002fe20002000000 */
[----:B------:R-:W-:Y:S01]  /*2170*/  FMUL.FTZ R90, R0, R36 ;  /* 0x00000024005a7220 */ /* 0x000fe20000410000 */
[----:B------:R-:W-:Y:S01]  /*2180*/  ISETP.GT.AND P4, PT, R10, 0x18, PT ;  /* 0x000000180a00780c */ /* 0x000fe20003f84270 */
[C---:B------:R-:W-:Y:S01]  /*2190*/  FMUL.FTZ R59, R0.reuse, R59 ;  /* 0x0000003b003b7220 */ /* 0x040fe20000410000 */
[C---:B------:R-:W-:Y:S01]  /*21a0*/  FMUL.FTZ R36, R0.reuse, R40 ;  /* 0x0000002800247220 */ /* 0x040fe20000410000 */
[C---:B------:R-:W-:Y:S01]  /*21b0*/  FMUL.FTZ R62, R0.reuse, R62 ;  /* 0x0000003e003e7220 */ /* 0x040fe20000410000 */
[C---:B------:R-:W-:Y:S01]  /*21c0*/  FMUL.FTZ R63, R0.reuse, R63 ;  /* 0x0000003f003f7220 */ /* 0x040fe20000410000 */
[----:B------:R1:W-:Y:S01]  /*21d0*/  MUFU.TANH R41, R55 ;  /* 0x0000003700297308 */ /* 0x0003e20000002400 */
[----:B--2---:R-:W-:Y:S01]  /*21e0*/  FSEL R52, R35, -INF , P3 ;  /* 0xff80000023347808 */ /* 0x004fe20001800000 */
[----:B------:R-:W-:Y:S01]  /*21f0*/  FMUL.FTZ R66, R0, R66 ;  /* 0x0000004200427220 */ /* 0x000fe20000410000 */
[----:B------:R-:W-:Y:S01]  /*2200*/  ISETP.GT.AND P3, PT, R10, 0x19, PT ;  /* 0x000000190a00780c */ /* 0x000fe20003f64270 */
[C---:B------:R-:W-:Y:S01]  /*2210*/  FMUL.FTZ R67, R0.reuse, R67 ;  /* 0x0000004300437220 */ /* 0x040fe20000410000 */
[C---:B------:R-:W-:Y:S01]  /*2220*/  FMUL.FTZ R70, R0.reuse, R70 ;  /* 0x0000004600467220 */ /* 0x040fe20000410000 */
[C---:B------:R-:W-:Y:S01]  /*2230*/  FMUL.FTZ R71, R0.reuse, R71 ;  /* 0x0000004700477220 */ /* 0x040fe20000410000 */
[----:B------:R-:W-:Y:S01]  /*2240*/  FMUL.FTZ R74, R0, R74 ;  /* 0x0000004a004a7220 */ /* 0x000fe20000410000 */
[----:B------:R-:W-:Y:S01]  /*2250*/  MUFU.TANH R39, R39 ;  /* 0x0000002700277308 */ /* 0x000fe20000002400 */
[----:B-1----:R-:W-:Y:S01]  /*2260*/  FSEL R55, R30, -INF , P5 ;  /* 0xff8000001e377808 */ /* 0x002fe20002800000 */
[C---:B------:R-:W-:Y:S01]  /*2270*/  FMUL.FTZ R75, R0.reuse, R75 ;  /* 0x0000004b004b7220 */ /* 0x040fe20000410000 */
[C---:B------:R-:W-:Y:S01]  /*2280*/  FMUL.FTZ R78, R0.reuse, R78 ;  /* 0x0000004e004e7220 */ /* 0x040fe20000410000 */
[C---:B------:R-:W-:Y:S01]  /*2290*/  FMUL.FTZ R79, R0.reuse, R79 ;  /* 0x0000004f004f7220 */ /* 0x040fe20000410000 */
[----:B------:R-:W-:Y:S01]  /*22a0*/  FMNMX.FTZ R6, R55, R6, !PT ;  /* 0x0000000637067209 */ /* 0x000fe20007810000 */
[C---:B------:R-:W-:Y:S01]  /*22b0*/  FMUL.FTZ R82, R0.reuse, R82 ;  /* 0x0000005200527220 */ /* 0x040fe20000410000 */
[C---:B------:R-:W-:Y:S01]  /*22c0*/  FMUL.FTZ R83, R0.reuse, R83 ;  /* 0x0000005300537220 */ /* 0x040fe20000410000 */
[----:B------:R-:W1:Y:S01]  /*22d0*/  MUFU.TANH R42, R42 ;  /* 0x0000002a002a7308 */ /* 0x000e620000002400 */
[----:B------:R-:W-:Y:S01]  /*22e0*/  FMNMX.FTZ R6, R53, R6, !PT ;  /* 0x0000000635067209 */ /* 0x000fe20007810000 */
[C---:B------:R-:W-:Y:S01]  /*22f0*/  FMUL.FTZ R86, R0.reuse, R86 ;  /* 0x0000005600567220 */ /* 0x040fe20000410000 */
[C---:B------:R-:W-:Y:S01]  /*2300*/  FMUL.FTZ R87, R0.reuse, R87 ;  /* 0x0000005700577220 */ /* 0x040fe20000410000 */
[C---:B------:R-:W-:Y:S01]  /*2310*/  FMUL.FTZ R5, R0.reuse, R56 ;  /* 0x0000003800057220 */ /* 0x040fe20000410000 */
[----:B------:R-:W-:Y:S01]  /*2320*/  FMNMX.FTZ R7, R27, R6, !PT ;  /* 0x000000061b077209 */ /* 0x000fe20007810000 */
[C---:B------:R-:W-:Y:S01]  /*2330*/  FMUL.FTZ R56, R0.reuse, R60 ;  /* 0x0000003c00387220 */ /* 0x040fe20000410000 */
[----:B------:R-:W-:Y:S01]  /*2340*/  FMUL.FTZ R60, R0, R64 ;  /* 0x00000040003c7220 */ /* 0x000fe20000410000 */
[----:B------:R-:W-:Y:S01]  /*2350*/  MUFU.TANH R43, R43 ;  /* 0x0000002b002b7308 */ /* 0x000fe20000002400 */
[----:B------:R-:W-:Y:S01]  /*2360*/  FMNMX.FTZ R6, R52, R7, !PT ;  /* 0x0000000734067209 */ /* 0x000fe20007810000 */
[C---:B------:R-:W-:Y:S01]  /*2370*/  FMUL.FTZ R64, R0.reuse, R72 ;  /* 0x0000004800407220 */ /* 0x040fe20000410000 */
[C---:B------:R-:W-:Y:S01]  /*2380*/  FMUL.FTZ R25, R0.reuse, R25 ;  /* 0x0000001900197220 */ /* 0x040fe20000410000 */
[----:B------:R-:W2:Y:S01]  /*2390*/  SHFL.IDX PT, R72, R21, RZ, 0x1c1f ;  /* 0x001c1fff15487589 */ /* 0x000ea200000e0000 */
[----:B------:R-:W-:Y:S01]  /*23a0*/  FMUL.FTZ R37, R0, R37 ;  /* 0x0000002500257220 */ /* 0x000fe20000410000 */
[----:B------:R-:W-:-:S02]  /*23b0*/  @UP0 ULDC UR6, c[0x0][0x44c] ;  /* 0x0001130000060ab9 */ /* 0x000fc40000000800 */
[----:B------:R-:W3:Y:S01]  /*23c0*/  MUFU.TANH R46, R46 ;  /* 0x0000002e002e7308 */ /* 0x000ee20000002400 */
[----:B------:R-:W-:-:S07]  /*23d0*/  UIMAD.WIDE.U32 UR6, UR39, UR6, URZ ;  /* 0x00000006270672a5 */ /* 0x000fce000f8e003f */
[----:B------:R0:W-:Y:S08]  /*23e0*/  MUFU.TANH R8, R51 ;  /* 0x0000003300087308 */ /* 0x0001f00000002400 */
[----:B------:R3:W4:Y:S01]  /*23f0*/  MUFU.TANH R45, R47 ;  /* 0x0000002f002d7308 */ /* 0x0007220000002400 */
[----:B0-----:R-:W-:Y:S02]  /*2400*/  FSEL R51, R38, -INF , P4 ;  /* 0xff80000026337808 */ /* 0x001fe40002000000 */
[----:B------:R-:W-:-:S02]  /*2410*/  ISETP.GT.AND P4, PT, R10, 0x20, PT ;  /* 0x000000200a00780c */ /* 0x000fc40003f84270 */
[----:B------:R-:W-:Y:S02]  /*2420*/  FMNMX.FTZ R7, R51, R6, !PT ;  /* 0x0000000633077209 */ /* 0x000fe40007810000 */
[----:B-1----:R-:W-:Y:S01]  /*2430*/  FSEL R49, R42, -INF , P4 ;  /* 0xff8000002a317808 */ /* 0x002fe20002000000 */
[----:B------:R0:W1:Y:S01]  /*2440*/  MUFU.TANH R44, R50 ;  /* 0x00000032002c7308 */ /* 0x0000620000002400 */
[----:B------:R-:W-:-:S04]  /*2450*/  ISETP.GT.AND P4, PT, R10, 0x28, PT ;  /* 0x000000280a00780c */ /* 0x000fc80003f84270 */
[----:B---3--:R-:W-:Y:S02]  /*2460*/  FSEL R47, R46, -INF , P4 ;  /* 0xff8000002e2f7808 */ /* 0x008fe40002000000 */
[C---:B------:R-:W-:Y:S01]  /*2470*/  ISETP.GT.AND P4, PT, R10.reuse, 0x30, PT ;  /* 0x000000300a00780c */ /* 0x040fe20003f84270 */
[----:B------:R-:W3:Y:S01]  /*2480*/  MUFU.TANH R54, R54 ;  /* 0x0000003600367308 */ /* 0x000ee20000002400 */
[----:B0-----:R-:W-:Y:S02]  /*2490*/  FSEL R50, R39, -INF , P3 ;  /* 0xff80000027327808 */ /* 0x001fe40001800000 */
[----:B------:R-:W-:Y:S02]  /*24a0*/  ISETP.GT.AND P3, PT, R10, 0x21, PT ;  /* 0x000000210a00780c */ /* 0x000fe40003f64270 */
[----:B------:R-:W-:Y:S02]  /*24b0*/  FMNMX.FTZ R6, R50, R7, !PT ;  /* 0x0000000732067209 */ /* 0x000fe40007810000 */
[----:B------:R-:W-:Y:S01]  /*24c0*/  FSEL R48, R43, -INF , P3 ;  /* 0xff8000002b307808 */ /* 0x000fe20001800000 */
[----:B------:R0:W5:Y:S01]  /*24d0*/  MUFU.TANH R40, R58 ;  /* 0x0000003a00287308 */ /* 0x0001620000002400 */
[----:B------:R-:W-:-:S02]  /*24e0*/  FMNMX.FTZ R7, R49, R6, !PT ;  /* 0x0000000631077209 */ /* 0x000fc40007810000 */
[----:B------:R-:W-:Y:S02]  /*24f0*/  ISETP.GT.AND P3, PT, R10, 0x29, PT ;  /* 0x000000290a00780c */ /* 0x000fe40003f64270 */
[----:B------:R-:W-:Y:S02]  /*2500*/  FMNMX.FTZ R6, R48, R7, !PT ;  /* 0x0000000730067209 */ /* 0x000fe40007810000 */
[----:B----4-:R-:W-:Y:S01]  /*2510*/  FSEL R45, R45, -INF , P3 ;  /* 0xff8000002d2d7808 */ /* 0x010fe20001800000 */
[----:B------:R-:W4:Y:S01]  /*2520*/  MUFU.TANH R59, R59 ;  /* 0x0000003b003b7308 */ /* 0x000f220000002400 */
[----:B------:R-:W-:Y:S01]  /*2530*/  FMNMX.FTZ R6, R47, R6, !PT ;  /* 0x000000062f067209 */ /* 0x000fe20007810000 */
[----:B0-----:R-:W-:Y:S01]  /*2540*/  FMUL.FTZ R58, R0, R61 ;  /* 0x0000003d003a7220 */ /* 0x001fe20000410000 */
[----:B------:R-:W-:Y:S01]  /*2550*/  ISETP.GT.AND P3, PT, R10, 0x31, PT ;  /* 0x000000310a00780c */ /* 0x000fe20003f64270 */
[----:B------:R-:W-:Y:S01]  /*2560*/  FMUL.FTZ R61, R0, R69 ;  /* 0x00000045003d7220 */ /* 0x000fe20000410000 */
[----:B-1----:R-:W-:-:S02]  /*2570*/  FSEL R44, R44, -INF , P4 ;  /* 0xff8000002c2c7808 */ /* 0x002fc40002000000 */
[----:B------:R-:W-:Y:S01]  /*2580*/  FMNMX.FTZ R7, R45, R6, !PT ;  /* 0x000000062d077209 */ /* 0x000fe20007810000 */
[----:B------:R-:W0:Y:S01]  /*2590*/  MUFU.TANH R62, R62 ;  /* 0x0000003e003e7308 */ /* 0x000e220000002400 */
[----:B------:R-:W-:Y:S02]  /*25a0*/  ISETP.GT.AND P4, PT, R10, 0x38, PT ;  /* 0x000000380a00780c */ /* 0x000fe40003f84270 */
[----:B------:R-:W-:Y:S02]  /*25b0*/  FSEL R43, R8, -INF , P3 ;  /* 0xff800000082b7808 */ /* 0x000fe40001800000 */
[----:B------:R-:W-:Y:S02]  /*25c0*/  FMNMX.FTZ R6, R44, R7, !PT ;  /* 0x000000072c067209 */ /* 0x000fe40007810000 */
[----:B------:R-:W-:Y:S01]  /*25d0*/  ISETP.GT.AND P3, PT, R10, 0x39, PT ;  /* 0x000000390a00780c */ /* 0x000fe20003f64270 */
[----:B------:R-:W1:Y:S01]  /*25e0*/  MUFU.TANH R63, R63 ;  /* 0x0000003f003f7308 */ /* 0x000e620000002400 */
[----:B---3--:R-:W-:-:S02]  /*25f0*/  FSEL R42, R54, -INF , P4 ;  /* 0xff800000362a7808 */ /* 0x008fc40002000000 */
[----:B------:R-:W-:Y:S02]  /*2600*/  FMNMX.FTZ R7, R43, R6, !PT ;  /* 0x000000062b077209 */ /* 0x000fe40007810000 */
[----:B------:R-:W-:Y:S02]  /*2610*/  ISETP.GT.AND P4, PT, R10, 0x40, PT ;  /* 0x000000400a00780c */ /* 0x000fe40003f84270 */
[----:B------:R-:W-:Y:S01]  /*2620*/  FSEL R41, R41, -INF , P3 ;  /* 0xff80000029297808 */ /* 0x000fe20001800000 */
[----:B------:R-:W3:Y:S01]  /*2630*/  MUFU.TANH R66, R66 ;  /* 0x0000004200427308 */ /* 0x000ee20000002400 */
[----:B------:R-:W-:Y:S02]  /*2640*/  FMNMX.FTZ R6, R42, R7, !PT ;  /* 0x000000072a067209 */ /* 0x000fe40007810000 */
[----:B------:R-:W-:Y:S02]  /*2650*/  ISETP.GT.AND P3, PT, R10, 0x41, PT ;  /* 0x000000410a00780c */ /* 0x000fe40003f64270 */
[----:B-----5:R-:W-:-:S02]  /*2660*/  FSEL R40, R40, -INF , P4 ;  /* 0xff80000028287808 */ /* 0x020fc40002000000 */
[----:B------:R-:W-:Y:S01]  /*2670*/  FMNMX.FTZ R7, R41, R6, !PT ;  /* 0x0000000629077209 */ /* 0x000fe20007810000 */
[----:B------:R5:W2:Y:S01]  /*2680*/  MUFU.TANH R30, R67 ;  /* 0x00000043001e7308 */ /* 0x000aa20000002400 */
[----:B------:R-:W-:Y:S02]  /*2690*/  ISETP.GT.AND P4, PT, R10, 0x48, PT ;  /* 0x000000480a00780c */ /* 0x000fe40003f84270 */
[----:B----4-:R-:W-:Y:S02]  /*26a0*/  FSEL R39, R59, -INF , P3 ;  /* 0xff8000003b277808 */ /* 0x010fe40001800000 */
[----:B------:R-:W-:Y:S02]  /*26b0*/  FMNMX.FTZ R6, R40, R7, !PT ;  /* 0x0000000728067209 */ /* 0x000fe40007810000 */
[----:B------:R-:W-:Y:S01]  /*26c0*/  ISETP.GT.AND P3, PT, R10, 0x49, PT ;  /* 0x000000490a00780c */ /* 0x000fe20003f64270 */
[----:B------:R4:W2:Y:S01]  /*26d0*/  MUFU.TANH R31, R70 ;  /* 0x00000046001f7308 */ /* 0x0008a20000002400 */
[----:B0-----:R-:W-:Y:S01]  /*26e0*/  FSEL R38, R62, -INF , P4 ;  /* 0xff8000003e267808 */ /* 0x001fe20002000000 */
[C---:B------:R-:W-:Y:S01]  /*26f0*/  FMUL.FTZ R62, R0.reuse, R68 ;  /* 0x00000044003e7220 */ /* 0x040fe20000410000 */
[----:B------:R-:W-:Y:S01]  /*2700*/  FMNMX.FTZ R7, R39, R6, !PT ;  /* 0x0000000627077209 */ /* 0x000fe20007810000 */
[----:B-----5:R-:W-:Y:S01]  /*2710*/  FMUL.FTZ R67, R0, R80 ;  /* 0x0000005000437220 */ /* 0x020fe20000410000 */
[----:B------:R-:W-:Y:S01]  /*2720*/  ISETP.GT.AND P4, PT, R10, 0x50, PT ;  /* 0x000000500a00780c */ /* 0x000fe20003f84270 */
[----:B------:R-:W-:Y:S01]  /*2730*/  FMUL.FTZ R68, R0, R81 ;  /* 0x0000005100447220 */ /* 0x000fe20000410000 */
[----:B-1----:R-:W-:Y:S01]  /*2740*/  FSEL R34, R63, -INF , P3 ;  /* 0xff8000003f227808 */ /* 0x002fe20001800000 */
[----:B------:R0:W1:Y:S01]  /*2750*/  MUFU.TANH R13, R71 ;  /* 0x00000047000d7308 */ /* 0x0000620000002400 */
[----:B------:R-:W-:Y:S01]  /*2760*/  FMNMX.FTZ R7, R38, R7, !PT ;  /* 0x0000000726077209 */ /* 0x000fe20007810000 */
[----:B----4-:R-:W-:Y:S01]  /*2770*/  FMUL.FTZ R70, R0, R84 ;  /* 0x0000005400467220 */ /* 0x010fe20000410000 */
[----:B------:R-:W-:-:S02]  /*2780*/  ISETP.GT.AND P3, PT, R10, 0x51, PT ;  /* 0x000000510a00780c */ /* 0x000fc40003f64270 */
[----:B---3--:R-:W-:Y:S01]  /*2790*/  FSEL R35, R66, -INF , P4 ;  /* 0xff80000042237808 */ /* 0x008fe20002000000 */
[----:B------:R-:W-:Y:S01]  /*27a0*/  FMUL.FTZ R66, R0, R76 ;  /* 0x0000004c00427220 */ /* 0x000fe20000410000 */
[----:B------:R-:W-:Y:S01]  /*27b0*/  FMNMX.FTZ R6, R34, R7, !PT ;  /* 0x0000000722067209 */ /* 0x000fe20007810000 */
[----:B------:R-:W3:Y:S01]  /*27c0*/  MUFU.TANH R15, R74 ;  /* 0x0000004a000f7308 */ /* 0x000ee20000002400 */
[----:B------:R-:W-:Y:S01]  /*27d0*/  ISETP.GT.AND P4, PT, R10, 0x58, PT ;  /* 0x000000580a00780c */ /* 0x000fe20003f84270 */
[----:B0-----:R-:W-:Y:S01]  /*27e0*/  VIADD R71, R26, -UR15 ;  /* 0x8000000f1a477c36 */ /* 0x001fe20008000000 */
[----:B--2---:R-:W-:Y:S01]  /*27f0*/  FSEL R30, R30, -INF , P3 ;  /* 0xff8000001e1e7808 */ /* 0x004fe20001800000 */
[----:B------:R-:W-:Y:S01]  /*2800*/  @UP0 ULDC UR15, c[0x0][0x450] ;  /* 0x00011400000f0ab9 */ /* 0x000fe20000000800 */
[----:B------:R-:W-:Y:S01]  /*2810*/  FMNMX.FTZ R7, R35, R6, !PT ;  /* 0x0000000623077209 */ /* 0x000fe20007810000 */
[----:B------:R-:W-:Y:S01]  /*2820*/  @UP0 USHF.R.U32.HI UR11, URZ, UR15, UR7 ;  /* 0x0000000f3f0b0299 */ /* 0x000fe20008011607 */
[----:B------:R-:W-:Y:S01]  /*2830*/  ISETP.GT.AND P3, PT, R10, 0x59, PT ;  /* 0x000000590a00780c */ /* 0x000fe20003f64270 */
[----:B------:R-:W0:Y:S01]  /*2840*/  MUFU.TANH R75, R75 ;  /* 0x0000004b004b7308 */ /* 0x000e220000002400 */
[----:B------:R-:W-:Y:S01]  /*2850*/  FSEL R31, R31, -INF , P4 ;  /* 0xff8000001f1f7808 */ /* 0x000fe20002000000 */
[----:B------:R-:W-:Y:S01]  /*2860*/  UIADD3 UR14, UR14, UR11, URZ ;  /* 0x0000000b0e0e7290 */ /* 0x000fe2000fffe03f */
[----:B------:R-:W-:-:S02]  /*2870*/  FMNMX.FTZ R6, R30, R7, !PT ;  /* 0x000000071e067209 */ /* 0x000fc40007810000 */
[C---:B------:R-:W-:Y:S01]  /*2880*/  ISETP.GT.AND P4, PT, R10.reuse, 0x60, PT ;  /* 0x000000600a00780c */ /* 0x040fe20003f84270 */
[----:B------:R-:W-:Y:S01]  /*2890*/  USHF.R.S32.HI UR6, URZ, 0x1f, UR14 ;  /* 0x0000001f3f067899 */ /* 0x000fe2000801140e */
[----:B-1----:R-:W-:Y:S01]  /*28a0*/  FSEL R13, R13, -INF , P3 ;  /* 0xff8000000d0d7808 */ /* 0x002fe20001800000 */
[----:B------:R-:W1:Y:S01]  /*28b0*/  MUFU.TANH R9, R78 ;  /* 0x0000004e00097308 */ /* 0x000e620000002400 */
[----:B------:R-:W-:Y:S01]  /*28c0*/  FMNMX.FTZ R6, R31, R6, !PT ;  /* 0x000000061f067209 */ /* 0x000fe20007810000 */
[----:B------:R-:W-:Y:S01]  /*28d0*/  ULEA.HI UR6, UR6, UR14, URZ, 0x7 ;  /* 0x0000000e06067291 */ /* 0x000fe2000f8f383f */
[C---:B------:R-:W-:Y:S02]  /*28e0*/  ISETP.GT.AND P3, PT, R10.reuse, 0x61, PT ;  /* 0x000000610a00780c */ /* 0x040fe40003f64270 */
[----:B---3--:R-:W-:Y:S01]  /*28f0*/  FSEL R15, R15, -INF , P4 ;  /* 0xff8000000f0f7808 */ /* 0x008fe20002000000 */
[----:B------:R-:W-:Y:S01]  /*2900*/  USHF.R.S32.HI UR6, URZ, 0x7, UR6 ;  /* 0x000000073f067899 */ /* 0x000fe20008011406 */
[----:B------:R-:W-:Y:S01]  /*2910*/  FMNMX.FTZ R8, R13, R6, !PT ;  /* 0x000000060d087209 */ /* 0x000fe20007810000 */
[----:B------:R-:W2:Y:S01]  /*2920*/  MUFU.TANH R79, R79 ;  /* 0x0000004f004f7308 */ /* 0x000ea20000002400 */
[----:B------:R-:W-:Y:S01]  /*2930*/  ISETP.GT.AND P4, PT, R10, 0x68, PT ;  /* 0x000000680a00780c */ /* 0x000fe20003f84270 */
[----:B------:R-:W-:Y:S01]  /*2940*/  UISETP.LT.AND UP1, UPT, URZ, UR6, UPT ;  /* 0x000000063f00728c */ /* 0x000fe2000bf21270 */
[----:B0-----:R-:W-:-:S02]  /*2950*/  FSEL R6, R75, -INF , P3 ;  /* 0xff8000004b067808 */ /* 0x001fc40001800000 */
[----:B------:R-:W-:Y:S01]  /*2960*/  FMNMX.FTZ R7, R15, R8, !PT ;  /* 0x000000080f077209 */ /* 0x000fe20007810000 */
[----:B------:R-:W-:Y:S01]  /*2970*/  USEL UR17, URZ, UR6, !UP1 ;  /* 0x000000063f117287 */ /* 0x000fe2000c800000 */
[----:B------:R-:W-:Y:S01]  /*2980*/  ISETP.GT.AND P3, PT, R10, 0x69, PT ;  /* 0x000000690a00780c */ /* 0x000fe20003f64270 */
[----:B------:R-:W0:Y:S01]  /*2990*/  MUFU.TANH R82, R82 ;  /* 0x0000005200527308 */ /* 0x000e220000002400 */
[----:B-1----:R-:W-:Y:S01]  /*29a0*/  FSEL R9, R9, -INF , P4 ;  /* 0xff80000009097808 */ /* 0x002fe20002000000 */
[----:B------:R-:W-:Y:S01]  /*29b0*/  UISETP.GE.AND UP1, UPT, UR18, UR17, UPT ;  /* 0x000000111200728c */ /* 0x000fe2000bf26270 */
[----:B------:R-:W-:Y:S02]  /*29c0*/  FMNMX.FTZ R12, R6, R7, !PT ;  /* 0x00000007060c7209 */ /* 0x000fe40007810000 */
[----:B------:R-:W-:Y:S02]  /*29d0*/  ISETP.GT.AND P4, PT, R10, 0x70, PT ;  /* 0x000000700a00780c */ /* 0x000fe40003f84270 */
[----:B------:R-:W-:Y:S01]  /*29e0*/  FMNMX.FTZ R7, R9, R12, !PT ;  /* 0x0000000c09077209 */ /* 0x000fe20007810000 */
[----:B------:R-:W1:Y:S01]  /*29f0*/  MUFU.TANH R83, R83 ;  /* 0x0000005300537308 */ /* 0x000e620000002400 */
[----:B--2---:R-:W-:-:S02]  /*2a00*/  FSEL R8, R79, -INF , P3 ;  /* 0xff8000004f087808 */ /* 0x004fc40001800000 */
[----:B------:R-:W-:Y:S02]  /*2a10*/  ISETP.GT.AND P3, PT, R10, 0x71, PT ;  /* 0x000000710a00780c */ /* 0x000fe40003f64270 */
[----:B------:R-:W-:Y:S02]  /*2a20*/  FMNMX.FTZ R11, R8, R7, !PT ;  /* 0x00000007080b7209 */ /* 0x000fe40007810000 */
[----:B------:R-:W-:Y:S01]  /*2a30*/  VIADDMNMX R71, R72, R71, R24, PT ;  /* 0x0000004748477246 */ /* 0x000fe20003800118 */
[----:B------:R-:W2:Y:S01]  /*2a40*/  MUFU.TANH R86, R86 ;  /* 0x0000005600567308 */ /* 0x000ea20000002400 */
[----:B0-----:R-:W-:Y:S02]  /*2a50*/  FSEL R12, R82, -INF , P4 ;  /* 0xff800000520c7808 */ /* 0x001fe40002000000 */
[----:B------:R-:W-:Y:S02]  /*2a60*/  ISETP.GT.AND P4, PT, R10, 0x78, PT ;  /* 0x000000780a00780c */ /* 0x000fe40003f84270 */
[----:B------:R-:W-:-:S02]  /*2a70*/  FMNMX.FTZ R46, R12, R11, !PT ;  /* 0x0000000b0c2e7209 */ /* 0x000fc40007810000 */
[----:B------:R-:W-:Y:S01]  /*2a80*/  ISETP.GT.AND P5, PT, R71, 0x8, PT ;  /* 0x000000084700780c */ /* 0x000fe20003fa4270 */
[----:B------:R-:W0:Y:S01]  /*2a90*/  MUFU.TANH R87, R87 ;  /* 0x0000005700577308 */ /* 0x000e220000002400 */
[----:B-1----:R-:W-:Y:S02]  /*2aa0*/  FSEL R7, R83, -INF , P3 ;  /* 0xff80000053077808 */ /* 0x002fe40001800000 */
[----:B------:R-:W-:Y:S02]  /*2ab0*/  ISETP.GT.AND P3, PT, R10, 0x79, PT ;  /* 0x000000790a00780c */ /* 0x000fe40003f64270 */
[----:B------:R-:W-:-:S03]  /*2ac0*/  FMNMX.FTZ R46, R7, R46, !PT ;  /* 0x0000002e072e7209 */ /* 0x000fc60007810000 */
[----:B------:R-:W-:Y:S01]  /*2ad0*/  MUFU.TANH R88, R88 ;  /* 0x0000005800587308 */ /* 0x000fe20000002400 */
[----:B--2---:R-:W-:Y:S02]  /*2ae0*/  FSEL R11, R86, -INF , P4 ;  /* 0xff800000560b7808 */ /* 0x004fe40002000000 */
[----:B------:R-:W-:Y:S02]  /*2af0*/  ISETP.GT.AND P4, PT, R71, 0x1, PT ;  /* 0x000000014700780c */ /* 0x000fe40003f84270 */
[----:B------:R-:W-:-:S03]  /*2b00*/  FMNMX.FTZ R59, R11, R46, !PT ;  /* 0x0000002e0b3b7209 */ /* 0x000fc60007810000 */
[----:B------:R-:W-:Y:S01]  /*2b10*/  MUFU.TANH R25, R25 ;  /* 0x0000001900197308 */ /* 0x000fe20000002400 */
[----:B0-----:R-:W-:-:S04]  /*2b20*/  FSEL R10, R87, -INF , P3 ;  /* 0xff800000570a7808 */ /* 0x001fc80001800000 */
[----:B------:R-:W-:Y:S01]  /*2b30*/  FMNMX.FTZ R46, R10, R59, !PT ;  /* 0x0000003b0a2e7209 */ /* 0x000fe20007810000 */
[C---:B------:R-:W-:Y:S01]  /*2b40*/  FMUL.FTZ R59, R0.reuse, R65 ;  /* 0x00000041003b7220 */ /* 0x040fe20000410000 */
[----:B------:R-:W-:Y:S01]  /*2b50*/  FMUL.FTZ R65, R0, R77 ;  /* 0x0000004d00417220 */ /* 0x000fe20000410000 */
[----:B------:R-:W0:Y:S02]  /*2b60*/  MUFU.TANH R92, R92 ;  /* 0x0000005c005c7308 */ /* 0x000e240000002400 */
[----:B------:R-:W1:Y:S06]  /*2b70*/  SHFL.BFLY PT, R63, R46, 0x2, 0x1f ;  /* 0x0c401f002e3f7f89 */ /* 0x000e6c00000e0000 */
[----:B------:R-:W2:Y:S08]  /*2b80*/  MUFU.TANH R93, R93 ;  /* 0x0000005d005d7308 */ /* 0x000eb00000002400 */
[----:B------:R-:W3:Y:S01]  /*2b90*/  MUFU.TANH R91, R91 ;  /* 0x0000005b005b7308 */ /* 0x000ee20000002400 */
[----:B0-----:R-:W-:-:S07]  /*2ba0*/  FSEL R92, R92, -INF , P5 ;  /* 0xff8000005c5c7808 */ /* 0x001fce0002800000 */
[----:B------:R-:W0:Y:S01]  /*2bb0*/  MUFU.TANH R89, R89 ;  /* 0x0000005900597308 */ /* 0x000e220000002400 */
[----:B-1----:R-:W-:Y:S01]  /*2bc0*/  FMNMX.FTZ R54, R46, R63, !PT ;  /* 0x0000003f2e367209 */ /* 0x002fe20007810000 */
[----:B------:R-:W-:-:S04]  /*2bd0*/  FMUL.FTZ R63, R0, R73 ;  /* 0x00000049003f7220 */ /* 0x000fc80000410000 */
[----:B------:R-:W1:Y:S02]  /*2be0*/  SHFL.BFLY PT, R69, R54, 0x1, 0x1f ;  /* 0x0c201f0036457f89 */ /* 0x000e6400000e0000 */
[----:B------:R-:W4:Y:S08]  /*2bf0*/  MUFU.TANH R90, R90 ;  /* 0x0000005a005a7308 */ /* 0x000f300000002400 */
[----:B------:R-:W5:Y:S08]  /*2c00*/  MUFU.TANH R37, R37 ;  /* 0x0000002500257308 */ /* 0x000f700000002400 */
[----:B------:R-:W5:Y:S01]  /*2c10*/  MUFU.TANH R36, R36 ;  /* 0x0000002400247308 */ /* 0x000f620000002400 */
[----:B-1----:R-:W-:Y:S01]  /*2c20*/  FMNMX.FTZ R46, R54, R69, !PT ;  /* 0x00000045362e7209 */ /* 0x002fe20007810000 */
[----:B------:R-:W-:-:S06]  /*2c30*/  IMAD.U32 R69, RZ, RZ, UR10 ;  /* 0x0000000aff457e24 */ /* 0x000fcc000f8e00ff */
[----:B------:R-:W1:Y:S01]  /*2c40*/  MUFU.TANH R33, R33 ;  /* 0x0000002100217308 */ /* 0x000e620000002400 */
[C---:B------:R-:W-:Y:S01]  /*2c50*/  FSETP.NEU.FTZ.AND P3, PT, R46.reuse, -INF , PT ;  /* 0xff8000002e00780b */ /* 0x040fe20003f7d000 */
[----:B------:R-:W-:-:S01]  /*2c60*/  FFMA.FTZ R54, R46, R69, -8 ;  /* 0xc10000002e367423 */ /* 0x000fc20000010045 */
[----:B------:R-:W-:-:S04]  /*2c70*/  FMUL.FTZ R69, R0, R85 ;  /* 0x0000005500457220 */ /* 0x000fc80000410000 */
[----:B------:R-:W-:Y:S01]  /*2c80*/  FSEL R54, R54, RZ, P3 ;  /* 0x000000ff36367208 */ /* 0x000fe20001800000 */
[----:B------:R-:W1:Y:S01]  /*2c90*/  MUFU.TANH R32, R32 ;  /* 0x0000002000207308 */ /* 0x000e620000002400 */
[----:B------:R-:W-:-:S03]  /*2ca0*/  ISETP.GT.AND P3, PT, R71, RZ, PT ;  /* 0x000000ff4700720c */ /* 0x000fc60003f64270 */
[--C-:B------:R-:W-:Y:S01]  /*2cb0*/  FFMA.FTZ R73, R55, UR10, -R54.reuse ;  /* 0x0000000a37497c23 */ /* 0x100fe20008010836 */
[----:B------:R-:W-:Y:S01]  /*2cc0*/  FSEL R88, R88, -INF , P3 ;  /* 0xff80000058587808 */ /* 0x000fe20001800000 */
[--C-:B------:R-:W-:Y:S01]  /*2cd0*/  FFMA.FTZ R24, R57, UR10, -R54.reuse ;  /* 0x0000000a39187c23 */ /* 0x100fe20008010836 */
[----:B------:R-:W-:Y:S01]  /*2ce0*/  FSEL R55, R25, -INF , P4 ;  /* 0xff80000019377808 */ /* 0x000fe20002000000 */
[----:B------:R-:W1:Y:S01]  /*2cf0*/  MUFU.TANH R28, R28 ;  /* 0x0000001c001c7308 */ /* 0x000e620000002400 */
[----:B------:R-:W-:Y:S01]  /*2d00*/  ISETP.GT.AND P3, PT, R71, 0x9, PT ;  /* 0x000000094700780c */ /* 0x000fe20003f64270 */
[--C-:B------:R-:W-:Y:S01]  /*2d10*/  FFMA.FTZ R26, R53, UR10, -R54.reuse ;  /* 0x0000000a351a7c23 */ /* 0x100fe20008010836 */
[----:B------:R-:W-:Y:S01]  /*2d20*/  FMNMX.FTZ R57, R88, R55, !PT ;  /* 0x0000003758397209 */ /* 0x000fe20007810000 */
[--C-:B------:R-:W-:Y:S01]  /*2d30*/  FFMA.FTZ R21, R95, UR10, -R54.reuse ;  /* 0x0000000a5f157c23 */ /* 0x100fe20008010836 */
[----:B------:R-:W-:Y:S01]  /*2d40*/  ISETP.GT.AND P4, PT, R71, 0x10, PT ;  /* 0x000000104700780c */ /* 0x000fe20003f84270 */
[--C-:B------:R-:W-:Y:S01]  /*2d50*/  FFMA.FTZ R27, R27, UR10, -R54.reuse ;  /* 0x0000000a1b1b7c23 */ /* 0x100fe20008010836 */
[----:B--2---:R-:W-:Y:S01]  /*2d60*/  FSEL R93, R93, -INF , P3 ;  /* 0xff8000005d5d7808 */ /* 0x004fe20001800000 */
[----:B------:R2:W-:Y:S01]  /*2d70*/  MUFU.EX2 R25, R73 ;  /* 0x0000004900197308 */ /* 0x0005e20000000800 */
[----:B------:R-:W-:Y:S01]  /*2d80*/  FMNMX.FTZ R72, R92, R57, !PT ;  /* 0x000000395c487209 */ /* 0x000fe20007810000 */
[--C-:B------:R-:W-:Y:S01]  /*2d90*/  FFMA.FTZ R45, R45, UR10, -R54.reuse ;  /* 0x0000000a2d2d7c23 */ /* 0x100fe20008010836 */
[----:B------:R-:W-:Y:S01]  /*2da0*/  ISETP.GT.AND P3, PT, R71, 0x11, PT ;  /* 0x000000114700780c */ /* 0x000fe20003f64270 */
[--C-:B------:R-:W-:Y:S01]  /*2db0*/  FFMA.FTZ R44, R44, UR10, -R54.reuse ;  /* 0x0000000a2c2c7c23 */ /* 0x100fe20008010836 */
[----:B---3--:R-:W-:Y:S01]  /*2dc0*/  FSEL R91, R91, -INF , P4 ;  /* 0xff8000005b5b7808 */ /* 0x008fe20002000000 */
[--C-:B------:R-:W-:Y:S01]  /*2dd0*/  FFMA.FTZ R43, R43, UR10, -R54.reuse ;  /* 0x0000000a2b2b7c23 */ /* 0x100fe20008010836 */
[----:B------:R-:W-:Y:S01]  /*2de0*/  FMNMX.FTZ R72, R93, R72, !PT ;  /* 0x000000485d487209 */ /* 0x000fe20007810000 */
[----:B------:R-:W3:Y:S01]  /*2df0*/  MUFU.TANH R29, R29 ;  /* 0x0000001d001d7308 */ /* 0x000ee20000002400 */
[----:B------:R-:W-:Y:S01]  /*2e00*/  ISETP.GT.AND P4, PT, R71, 0x18, PT ;  /* 0x000000184700780c */ /* 0x000fe20003f84270 */
[--C-:B--2---:R-:W-:Y:S01]  /*2e10*/  FFMA.FTZ R73, R52, UR10, -R54.reuse ;  /* 0x0000000a34497c23 */ /* 0x104fe20008010836 */
[----:B0-----:R-:W-:Y:S01]  /*2e20*/  FSEL R89, R89, -INF , P3 ;  /* 0xff80000059597808 */ /* 0x001fe20001800000 */
[--C-:B------:R-:W-:Y:S01]  /*2e30*/  FFMA.FTZ R42, R42, UR10, -R54.reuse ;  /* 0x0000000a2a2a7c23 */ /* 0x100fe20008010836 */
[----:B------:R-:W-:Y:S01]  /*2e40*/  FMNMX.FTZ R72, R91, R72, !PT ;  /* 0x000000485b487209 */ /* 0x000fe20007810000 */
[--C-:B------:R-:W-:Y:S01]  /*2e50*/  FFMA.FTZ R41, R41, UR10, -R54.reuse ;  /* 0x0000000a29297c23 */ /* 0x100fe20008010836 */
[----:B------:R-:W-:Y:S01]  /*2e60*/  ISETP.GT.AND P3, PT, R71, 0x19, PT ;  /* 0x000000194700780c */ /* 0x000fe20003f64270 */
[----:B------:R-:W-:Y:S01]  /*2e70*/  MUFU.TANH R14, R14 ;  /* 0x0000000e000e7308 */ /* 0x000fe20000002400 */
[----:B----4-:R-:W-:Y:S01]  /*2e80*/  FSEL R90, R90, -INF , P4 ;  /* 0xff8000005a5a7808 */ /* 0x010fe20002000000 */
[--C-:B------:R-:W-:Y:S01]  /*2e90*/  FFMA.FTZ R40, R40, UR10, -R54.reuse ;  /* 0x0000000a28287c23 */ /* 0x100fe20008010836 */
[----:B------:R-:W-:Y:S01]  /*2ea0*/  FMNMX.FTZ R57, R89, R72, !PT ;  /* 0x0000004859397209 */ /* 0x000fe20007810000 */
[--C-:B------:R-:W-:Y:S01]  /*2eb0*/  FFMA.FTZ R39, R39, UR10, -R54.reuse ;  /* 0x0000000a27277c23 */ /* 0x100fe20008010836 */
[----:B------:R-:W-:Y:S01]  /*2ec0*/  ISETP.GT.AND P4, PT, R71, 0x20, PT ;  /* 0x000000204700780c */ /* 0x000fe20003f84270 */
[--C-:B------:R-:W-:Y:S01]  /*2ed0*/  FFMA.FTZ R38, R38, UR10, -R54.reuse ;  /* 0x0000000a26267c23 */ /* 0x100fe20008010836 */
[----:B-----5:R-:W-:Y:S01]  /*2ee0*/  FSEL R53, R37, -INF , P3 ;  /* 0xff80000025357808 */ /* 0x020fe20001800000 */
[----:B------:R-:W0:Y:S01]  /*2ef0*/  MUFU.TANH R20, R20 ;  /* 0x0000001400147308 */ /* 0x000e220000002400 */
[----:B------:R-:W-:Y:S01]  /*2f00*/  FMNMX.FTZ R72, R90, R57, !PT ;  /* 0x000000395a487209 */ /* 0x000fe20007810000 */
[--C-:B------:R-:W-:Y:S01]  /*2f10*/  FFMA.FTZ R57, R51, UR10, -R54.reuse ;  /* 0x0000000a33397c23 */ /* 0x100fe20008010836 */
[----:B------:R-:W-:Y:S01]  /*2f20*/  ISETP.GT.AND P3, PT, R71, 0x21, PT ;  /* 0x000000214700780c */ /* 0x000fe20003f64270 */
[--C-:B------:R-:W-:Y:S01]  /*2f30*/  FFMA.FTZ R13, R13, UR10, -R54.reuse ;  /* 0x0000000a0d0d7c23 */ /* 0x100fe20008010836 */
[----:B------:R-:W-:Y:S01]  /*2f40*/  FSEL R52, R36, -INF , P4 ;  /* 0xff80000024347808 */ /* 0x000fe20002000000 */
[--C-:B------:R-:W-:Y:S01]  /*2f50*/  FFMA.FTZ R15, R15, UR10, -R54.reuse ;  /* 0x0000000a0f0f7c23 */ /* 0x100fe20008010836 */
[----:B------:R-:W-:Y:S01]  /*2f60*/  FMNMX.FTZ R37, R53, R72, !PT ;  /* 0x0000004835257209 */ /* 0x000fe20007810000 */
[----:B------:R-:W-:Y:S01]  /*2f70*/  MUFU.TANH R3, R3 ;  /* 0x0000000300037308 */ /* 0x000fe20000002400 */
[----:B------:R-:W-:Y:S01]  /*2f80*/  ISETP.GT.AND P4, PT, R71, 0x28, PT ;  /* 0x000000284700780c */ /* 0x000fe20003f84270 */
[--C-:B------:R-:W-:Y:S01]  /*2f90*/  FFMA.FTZ R6, R6, UR10, -R54.reuse ;  /* 0x0000000a06067c23 */ /* 0x100fe20008010836 */
[----:B-1----:R-:W-:Y:S01]  /*2fa0*/  FSEL R33, R33, -INF , P3 ;  /* 0xff80000021217808 */ /* 0x002fe20001800000 */
[--C-:B------:R-:W-:Y:S01]  /*2fb0*/  FFMA.FTZ R9, R9, UR10, -R54.reuse ;  /* 0x0000000a09097c23 */ /* 0x100fe20008010836 */
[----:B------:R-:W-:Y:S01]  /*2fc0*/  FMNMX.FTZ R72, R52, R37, !PT ;  /* 0x0000002534487209 */ /* 0x000fe20007810000 */
[--C-:B------:R-:W-:Y:S01]  /*2fd0*/  FFMA.FTZ R8, R8, UR10, -R54.reuse ;  /* 0x0000000a08087c23 */ /* 0x100fe20008010836 */
[----:B------:R-:W-:Y:S01]  /*2fe0*/  ISETP.GT.AND P3, PT, R71, 0x29, PT ;  /* 0x000000294700780c */ /* 0x000fe20003f64270 */
[----:B------:R1:W-:Y:S01]  /*2ff0*/  MUFU.EX2 R36, R73 ;  /* 0x0000004900247308 */ /* 0x0003e20000000800 */
[----:B------:R-:W-:Y:S01]  /*3000*/  FSEL R51, R32, -INF , P4 ;  /* 0xff80000020337808 */ /* 0x000fe20002000000 */
[--C-:B------:R-:W-:Y:S01]  /*3010*/  FFMA.FTZ R12, R12, UR10, -R54.reuse ;  /* 0x0000000a0c0c7c23 */ /* 0x100fe20008010836 */
[----:B------:R-:W-:Y:S01]  /*3020*/  FMNMX.FTZ R72, R33, R72, !PT ;  /* 0x0000004821487209 */ /* 0x000fe20007810000 */
[--C-:B------:R-:W-:Y:S01]  /*3030*/  FFMA.FTZ R7, R7, UR10, -R54.reuse ;  /* 0x0000000a07077c23 */ /* 0x100fe20008010836 */
[----:B------:R-:W-:Y:S01]  /*3040*/  ISETP.GT.AND P4, PT, R71, 0x30, PT ;  /* 0x000000304700780c */ /* 0x000fe20003f84270 */
[--C-:B------:R-:W-:Y:S01]  /*3050*/  FFMA.FTZ R11, R11, UR10, -R54.reuse ;  /* 0x0000000a0b0b7c23 */ /* 0x100fe20008010836 */
[----:B------:R-:W-:Y:S01]  /*3060*/  FSEL R28, R28, -INF , P3 ;  /* 0xff8000001c1c7808 */ /* 0x000fe20001800000 */
[----:B------:R-:W2:Y:S01]  /*3070*/  MUFU.TANH R5, R5 ;  /* 0x0000000500057308 */ /* 0x000ea20000002400 */
[----:B------:R-:W-:Y:S01]  /*3080*/  FMNMX.FTZ R37, R51, R72, !PT ;  /* 0x0000004833257209 */ /* 0x000fe20007810000 */
[--C-:B-1----:R-:W-:Y:S01]  /*3090*/  FFMA.FTZ R73, R50, UR10, -R54.reuse ;  /* 0x0000000a32497c23 */ /* 0x102fe20008010836 */
[----:B------:R-:W-:Y:S01]  /*30a0*/  ISETP.GT.AND P3, PT, R71, 0x31, PT ;  /* 0x000000314700780c */ /* 0x000fe20003f64270 */
[----:B------:R-:W-:Y:S01]  /*30b0*/  FFMA.FTZ R10, R10, UR10, -R54 ;  /* 0x0000000a0a0a7c23 */ /* 0x000fe20008010836 */
[----:B---3--:R-:W-:-:S02]  /*30c0*/  FSEL R50, R29, -INF , P4 ;  /* 0xff8000001d327808 */ /* 0x008fc40002000000 */
[----:B------:R-:W-:Y:S02]  /*30d0*/  CS2R R94, SRZ ;  /* 0x00000000005e7805 */ /* 0x000fe4000001ff00 */
[----:B------:R-:W-:Y:S01]  /*30e0*/  FMNMX.FTZ R37, R28, R37, !PT ;  /* 0x000000251c257209 */ /* 0x000fe20007810000 */
[----:B------:R-:W1:Y:S01]  /*30f0*/  MUFU.TANH R4, R4 ;  /* 0x0000000400047308 */ /* 0x000e620000002400 */
[C---:B------:R-:W-:Y:S02]  /*3100*/  ISETP.GT.AND P4, PT, R71.reuse, 0x38, PT ;  /* 0x000000384700780c */ /* 0x040fe40003f84270 */
[----:B------:R-:W-:Y:S02]  /*3110*/  FMNMX.FTZ R72, R50, R37, !PT ;  /* 0x0000002532487209 */ /* 0x000fe40007810000 */
[----:B0-----:R-:W-:Y:S02]  /*3120*/  FSEL R20, R20, -INF , P4 ;  /* 0xff80000014147808 */ /* 0x001fe40002000000 */
[----:B------:R-:W-:Y:S01]  /*3130*/  ISETP.GT.AND P4, PT, R71, 0x40, PT ;  /* 0x000000404700780c */ /* 0x000fe20003f84270 */
[----:B------:R0:W-:Y:S03]  /*3140*/  MUFU.EX2 R32, R57 ;  /* 0x0000003900207308 */ /* 0x0001e60000000800 */
[----:B--2---:R-:W-:-:S02]  /*3150*/  FSEL R5, R5, -INF , P4 ;  /* 0xff80000005057808 */ /* 0x004fc40002000000 */
[----:B------:R-:W-:-:S03]  /*3160*/  ISETP.GT.AND P4, PT, R71, 0x48, PT ;  /* 0x000000484700780c */ /* 0x000fc60003f84270 */
[----:B------:R-:W2:Y:S01]  /*3170*/  MUFU.TANH R56, R56 ;  /* 0x0000003800387308 */ /* 0x000ea20000002400 */
[----:B0-----:R-:W-:Y:S01]  /*3180*/  FSEL R57, R14, -INF , P3 ;  /* 0xff8000000e397808 */ /* 0x001fe20001800000 */
[--C-:B------:R-:W-:Y:S01]  /*3190*/  FFMA.FTZ R14, R49, UR10, -R54.reuse ;  /* 0x0000000a310e7c23 */ /* 0x100fe20008010836 */
[----:B------:R-:W-:Y:S02]  /*31a0*/  ISETP.GT.AND P3, PT, R71, 0x39, PT ;  /* 0x000000394700780c */ /* 0x000fe40003f64270 */
[----:B------:R-:W-:Y:S02]  /*31b0*/  FMNMX.FTZ R37, R57, R72, !PT ;  /* 0x0000004839257209 */ /* 0x000fe40007810000 */
[----:B------:R-:W-:Y:S01]  /*31c0*/  FSEL R49, R3, -INF , P3 ;  /* 0xff80000003317808 */ /* 0x000fe20001800000 */
[----:B------:R-:W0:Y:S01]  /*31d0*/  MUFU.TANH R58, R58 ;  /* 0x0000003a003a7308 */ /* 0x000e220000002400 */
[----:B------:R-:W-:-:S01]  /*31e0*/  FFMA.FTZ R3, R48, UR10, -R54 ;  /* 0x0000000a30037c23 */ /* 0x000fc20008010836 */
[----:B------:R-:W-:-:S02]  /*31f0*/  FMNMX.FTZ R48, R20, R37, !PT ;  /* 0x0000002514307209 */ /* 0x000fc40007810000 */
[----:B------:R-:W-:Y:S02]  /*3200*/  ISETP.GT.AND P3, PT, R71, 0x41, PT ;  /* 0x000000414700780c */ /* 0x000fe40003f64270 */
[----:B------:R-:W-:Y:S02]  /*3210*/  FMNMX.FTZ R72, R49, R48, !PT ;  /* 0x0000003031487209 */ /* 0x000fe40007810000 */
[----:B------:R-:W3:Y:S01]  /*3220*/  MUFU.TANH R60, R60 ;  /* 0x0000003c003c7308 */ /* 0x000ee20000002400 */
[----:B-1----:R-:W-:Y:S01]  /*3230*/  FSEL R48, R4, -INF , P3 ;  /* 0xff80000004307808 */ /* 0x002fe20001800000 */
[--C-:B------:R-:W-:Y:S01]  /*3240*/  FFMA.FTZ R4, R47, UR10, -R54.reuse ;  /* 0x0000000a2f047c23 */ /* 0x100fe20008010836 */
[----:B------:R-:W-:Y:S01]  /*3250*/  FMNMX.FTZ R37, R5, R72, !PT ;  /* 0x0000004805257209 */ /* 0x000fe20007810000 */
[--C-:B------:R-:W-:Y:S01]  /*3260*/  FFMA.FTZ R47, R34, UR10, -R54.reuse ;  /* 0x0000000a222f7c23 */ /* 0x100fe20008010836 */
[----:B------:R-:W-:Y:S01]  /*3270*/  ISETP.GT.AND P3, PT, R71, 0x49, PT ;  /* 0x000000494700780c */ /* 0x000fe20003f64270 */
[--C-:B------:R-:W-:Y:S01]  /*3280*/  FFMA.FTZ R34, R35, UR10, -R54.reuse ;  /* 0x0000000a23227c23 */ /* 0x100fe20008010836 */
[----:B--2---:R-:W-:Y:S01]  /*3290*/  FSEL R56, R56, -INF , P4 ;  /* 0xff80000038387808 */ /* 0x004fe20002000000 */
[----:B------:R-:W1:Y:S01]  /*32a0*/  MUFU.TANH R59, R59 ;  /* 0x0000003b003b7308 */ /* 0x000e620000002400 */
[----:B------:R-:W-:Y:S01]  /*32b0*/  FMNMX.FTZ R37, R48, R37, !PT ;  /* 0x0000002530257209 */ /* 0x000fe20007810000 */
[--C-:B------:R-:W-:Y:S01]  /*32c0*/  FFMA.FTZ R35, R30, UR10, -R54.reuse ;  /* 0x0000000a1e237c23 */ /* 0x100fe20008010836 */
[----:B------:R-:W-:Y:S01]  /*32d0*/  ISETP.GT.AND P4, PT, R71, 0x50, PT ;  /* 0x000000504700780c */ /* 0x000fe20003f84270 */
[----:B------:R-:W-:Y:S01]  /*32e0*/  FFMA.FTZ R30, R31, UR10, -R54 ;  /* 0x0000000a1f1e7c23 */ /* 0x000fe20008010836 */
[----:B0-----:R-:W-:-:S02]  /*32f0*/  FSEL R58, R58, -INF , P3 ;  /* 0xff8000003a3a7808 */ /* 0x001fc40001800000 */
[----:B------:R-:W-:Y:S01]  /*3300*/  FMNMX.FTZ R37, R56, R37, !PT ;  /* 0x0000002538257209 */ /* 0x000fe20007810000 */
[----:B------:R-:W0:Y:S01]  /*3310*/  MUFU.TANH R62, R62 ;  /* 0x0000003e003e7308 */ /* 0x000e220000002400 */
[C---:B------:R-:W-:Y:S02]  /*3320*/  ISETP.GT.AND P3, PT, R71.reuse, 0x51, PT ;  /* 0x000000514700780c */ /* 0x040fe40003f64270 */
[----:B---3--:R-:W-:Y:S02]  /*3330*/  FSEL R60, R60, -INF , P4 ;  /* 0xff8000003c3c7808 */ /* 0x008fe40002000000 */
[----:B------:R-:W-:Y:S02]  /*3340*/  FMNMX.FTZ R37, R58, R37, !PT ;  /* 0x000000253a257209 */ /* 0x000fe40007810000 */
[----:B------:R-:W-:Y:S01]  /*3350*/  ISETP.GT.AND P4, PT, R71, 0x58, PT ;  /* 0x000000584700780c */ /* 0x000fe20003f84270 */
[----:B------:R-:W2:Y:S01]  /*3360*/  MUFU.TANH R61, R61 ;  /* 0x0000003d003d7308 */ /* 0x000ea20000002400 */
[----:B-1----:R-:W-:-:S02]  /*3370*/  FSEL R59, R59, -INF , P3 ;  /* 0xff8000003b3b7808 */ /* 0x002fc40001800000 */
[----:B------:R-:W-:Y:S02]  /*3380*/  FMNMX.FTZ R72, R60, R37, !PT ;  /* 0x000000253c487209 */ /* 0x000fe40007810000 */
[----:B------:R-:W-:Y:S02]  /*3390*/  ISETP.GT.AND P3, PT, R71, 0x59, PT ;  /* 0x000000594700780c */ /* 0x000fe40003f64270 */
[----:B------:R-:W-:Y:S01]  /*33a0*/  FMNMX.FTZ R37, R59, R72, !PT ;  /* 0x000000483b257209 */ /* 0x000fe20007810000 */
[----:B------:R-:W1:Y:S01]  /*33b0*/  MUFU.TANH R64, R64 ;  /* 0x0000004000407308 */ /* 0x000e620000002400 */
[----:B0-----:R-:W-:Y:S02]  /*33c0*/  FSEL R62, R62, -INF , P4 ;  /* 0xff8000003e3e7808 */ /* 0x001fe40002000000 */
[----:B------:R-:W-:Y:S02]  /*33d0*/  ISETP.GT.AND P4, PT, R71, 0x60, PT ;  /* 0x000000604700780c */ /* 0x000fe40003f84270 */
[----:B------:R-:W-:-:S03]  /*33e0*/  FMNMX.FTZ R72, R62, R37, !PT ;  /* 0x000000253e487209 */ /* 0x000fc60007810000 */
[----:B------:R-:W0:Y:S01]  /*33f0*/  MUFU.TANH R63, R63 ;  /* 0x0000003f003f7308 */ /* 0x000e220000002400 */
[----:B--2---:R-:W-:Y:S02]  /*3400*/  FSEL R61, R61, -INF , P3 ;  /* 0xff8000003d3d7808 */ /* 0x004fe40001800000 */
[----:B------:R-:W-:Y:S02]  /*3410*/  ISETP.GT.AND P3, PT, R71, 0x61, PT ;  /* 0x000000614700780c */ /* 0x000fe40003f64270 */
[----:B------:R-:W-:-:S03]  /*3420*/  FMNMX.FTZ R37, R61, R72, !PT ;  /* 0x000000483d257209 */ /* 0x000fc60007810000 */
[----:B------:R-:W2:Y:S01]  /*3430*/  MUFU.TANH R66, R66 ;  /* 0x0000004200427308 */ /* 0x000ea20000002400 */
[----:B-1----:R-:W-:Y:S02]  /*3440*/  FSEL R64, R64, -INF , P4 ;  /* 0xff80000040407808 */ /* 0x002fe40002000000 */
[----:B------:R-:W-:Y:S02]  /*3450*/  ISETP.GT.AND P4, PT, R71, 0x68, PT ;  /* 0x000000684700780c */ /* 0x000fe40003f84270 */
[----:B------:R-:W-:-:S03]  /*3460*/  FMNMX.FTZ R72, R64, R37, !PT ;  /* 0x0000002540487209 */ /* 0x000fc60007810000 */
        /* <DEDUP_REMOVED lines=20> */
[----:B------:R-:W2:Y:S01]  /*35b0*/  MUFU.EX2 R29, R73 ;  /* 0x00000049001d7308 */ /* 0x000ea20000000800 */
[----:B-1----:R-:W-:-:S04]  /*35c0*/  FSEL R70, R70, -INF , P4 ;  /* 0xff80000046467808 */ /* 0x002fc80002000000 */
[----:B------:R-:W-:-:S03]  /*35d0*/  FMNMX.FTZ R72, R70, R37, !PT ;  /* 0x0000002546487209 */ /* 0x000fc60007810000 */
[----:B------:R-:W-:Y:S01]  /*35e0*/  MUFU.EX2 R21, R21 ;  /* 0x0000001500157308 */ /* 0x000fe20000000800 */
[----:B0-----:R-:W-:-:S04]  /*35f0*/  FSEL R69, R69, -INF , P3 ;  /* 0xff80000045457808 */ /* 0x001fc80001800000 */
[----:B------:R-:W-:-:S03]  /*3600*/  FMNMX.FTZ R72, R69, R72, !PT ;  /* 0x0000004845487209 */ /* 0x000fc60007810000 */
[----:B------:R-:W0:Y:S01]  /*3610*/  MUFU.EX2 R24, R24 ;  /* 0x0000001800187308 */ /* 0x000e220000000800 */
[----:B--2---:R-:W-:Y:S01]  /*3620*/  F2FP.SATFINITE.E4M3.F32.PACK_AB_MERGE_C R151, R29, R32, RZ ;  /* 0x000000201d97723e */ /* 0x004fe200048070ff */
[----:B------:R-:W1:Y:S06]  /*3630*/  SHFL.BFLY PT, R37, R72, 0x2, 0x1f ;  /* 0x0c401f0048257f89 */ /* 0x000e6c00000e0000 */
[----:B------:R-:W2:Y:S08]  /*3640*/  MUFU.EX2 R26, R26 ;  /* 0x0000001a001a7308 */ /* 0x000eb00000000800 */
[----:B------:R-:W3:Y:S01]  /*3650*/  MUFU.EX2 R27, R27 ;  /* 0x0000001b001b7308 */ /* 0x000ee20000000800 */
[----:B0-----:R-:W-:-:S04]  /*3660*/  FADD.FTZ R80, R21, R24 ;  /* 0x0000001815507221 */ /* 0x001fc80000010000 */
[----:B------:R-:W-:-:S03]  /*3670*/  FADD.FTZ R79, R25, R80 ;  /* 0x00000050194f7221 */ /* 0x000fc60000010000 */
[----:B------:R-:W-:Y:S01]  /*3680*/  MUFU.EX2 R14, R14 ;  /* 0x0000000e000e7308 */ /* 0x000fe20000000800 */
[----:B--2---:R-:W-:-:S01]  /*3690*/  FADD.FTZ R82, R26, R79 ;  /* 0x0000004f1a527221 */ /* 0x004fc20000010000 */
[----:B-1----:R-:W-:Y:S02]  /*36a0*/  FMNMX.FTZ R31, R72, R37, !PT ;  /* 0x00000025481f7209 */ /* 0x002fe40007810000 */
[----:B------:R-:W-:-:S03]  /*36b0*/  F2FP.SATFINITE.E4M3.F32.PACK_AB_MERGE_C R149, R26, R25, RZ ;  /* 0x000000191a95723e */ /* 0x000fc600048070ff */
[----:B------:R-:W0:Y:S01]  /*36c0*/  SHFL.BFLY PT, R72, R31, 0x1, 0x1f ;  /* 0x0c201f001f487f89 */ /* 0x000e2200000e0000 */
[----:B------:R-:W-:Y:S01]  /*36d0*/  MUFU.EX2 R3, R3 ;  /* 0x0000000300037308 */ /* 0x000fe20000000800 */
[----:B---3--:R-:W-:-:S01]  /*36e0*/  FADD.FTZ R81, R27, R82 ;  /* 0x000000521b517221 */ /* 0x008fc20000010000 */
[----:B------:R-:W-:Y:S02]  /*36f0*/  F2FP.SATFINITE.E4M3.F32.PACK_AB_MERGE_C R149, R24, R21, R149 ;  /* 0x000000151895723e */ /* 0x000fe40004807095 */
[C---:B------:R-:W-:Y:S01]  /*3700*/  F2FP.SATFINITE.E4M3.F32.PACK_AB_MERGE_C R151, R36.reuse, R27, R151 ;  /* 0x0000001b2497723e */ /* 0x040fe20004807097 */
[----:B------:R-:W-:-:S03]  /*3710*/  FADD.FTZ R81, R36, R81 ;  /* 0x0000005124517221 */ /* 0x000fc60000010000 */
[----:B------:R-:W-:Y:S08]  /*3720*/  MUFU.EX2 R4, R4 ;  /* 0x0000000400047308 */ /* 0x000ff00000000800 */
[----:B------:R-:W1:Y:S01]  /*3730*/  MUFU.EX2 R45, R45 ;  /* 0x0000002d002d7308 */ /* 0x000e620000000800 */
[----:B0-----:R-:W-:Y:S01]  /*3740*/  FMNMX.FTZ R37, R31, R72, !PT ;  /* 0x000000481f257209 */ /* 0x001fe20007810000 */
[----:B------:R-:W-:-:S06]  /*3750*/  IMAD.U32 R72, RZ, RZ, UR10 ;  /* 0x0000000aff487e24 */ /* 0x000fcc000f8e00ff */
[----:B------:R-:W-:Y:S01]  /*3760*/  MUFU.EX2 R44, R44 ;  /* 0x0000002c002c7308 */ /* 0x000fe20000000800 */
[C---:B------:R-:W-:Y:S01]  /*3770*/  FSETP.NEU.FTZ.AND P3, PT, R37.reuse, -INF , PT ;  /* 0xff8000002500780b */ /* 0x040fe20003f7d000 */
[----:B------:R-:W-:-:S05]  /*3780*/  FFMA.FTZ R71, R37, R72, -8 ;  /* 0xc100000025477423 */ /* 0x000fca0000010048 */
[----:B------:R-:W-:Y:S01]  /*3790*/  FSEL R71, R71, RZ, P3 ;  /* 0x000000ff47477208 */ /* 0x000fe20001800000 */
[----:B------:R-:W-:Y:S01]  /*37a0*/  MUFU.EX2 R43, R43 ;  /* 0x0000002b002b7308 */ /* 0x000fe20000000800 */
[----:B-1----:R-:W-:Y:S02]  /*37b0*/  F2FP.SATFINITE.E4M3.F32.PACK_AB_MERGE_C R145, R45, R4, RZ ;  /* 0x000000042d91723e */ /* 0x002fe400048070ff */
[----:B------:R-:W-:Y:S01]  /*37c0*/  PLOP3.LUT P3, PT, PT, PT, UP1, 0x80, 0x0 ;  /* 0x000000000000781c */ /* 0x000fe20003f6f018 */
        /* <DEDUP_REMOVED lines=28> */
[----:B------:R-:W-:Y:S01]  /*3990*/  F2FP.SATFINITE.E4M3.F32.PACK_AB_MERGE_C R145, R3, R14, R145 ;  /* 0x0000000e0391723e */ /* 0x000fe20004807091 */
[----:B------:R-:W-:-:S01]  /*39a0*/  FFMA.FTZ R65, R65, UR10, -R71 ;  /* 0x0000000a41417c23 */ /* 0x000fc20008010847 */
[----:B------:R-:W2:Y:S01]  /*39b0*/  MUFU.EX2 R74, R74 ;  /* 0x0000004a004a7308 */ /* 0x000ea20000000800 */
[----:B0-----:R-:W-:-:S01]  /*39c0*/  FADD.FTZ R48, R31, R54 ;  /* 0x000000361f307221 */ /* 0x001fc20000010000 */
[--C-:B------:R-:W-:Y:S01]  /*39d0*/  FFMA.FTZ R67, R67, UR10, -R71.reuse ;  /* 0x0000000a43437c23 */ /* 0x100fe20008010847 */
[----:B------:R-:W-:-:S01]  /*39e0*/  FFMA.FTZ R68, R68, UR10, -R71 ;  /* 0x0000000a44447c23 */ /* 0x000fc20008010847 */
[--C-:B------:R-:W-:Y:S01]  /*39f0*/  FFMA.FTZ R70, R70, UR10, -R71.reuse ;  /* 0x0000000a46467c23 */ /* 0x100fe20008010847 */
[----:B------:R-:W-:-:S01]  /*3a00*/  FFMA.FTZ R69, R69, UR10, -R71 ;  /* 0x0000000a45457c23 */ /* 0x000fc20008010847 */
[----:B------:R-:W-:-:S02]  /*3a10*/  CS2R R92, SRZ ;  /* 0x00000000005c7805 */ /* 0x000fc4000001ff00 */
[----:B------:R-:W-:Y:S01]  /*3a20*/  CS2R R90, SRZ ;  /* 0x00000000005a7805 */ /* 0x000fe2000001ff00 */
[----:B------:R-:W0:Y:S01]  /*3a30*/  MUFU.EX2 R55, R55 ;  /* 0x0000003700377308 */ /* 0x000e220000000800 */
[----:B------:R-:W-:-:S07]  /*3a40*/  CS2R R88, SRZ ;  /* 0x0000000000587805 */ /* 0x000fce000001ff00 */
[----:B------:R-:W3:Y:S08]  /*3a50*/  MUFU.EX2 R72, R72 ;  /* 0x0000004800487308 */ /* 0x000ef00000000800 */
[----:B------:R-:W4:Y:S08]  /*3a60*/  MUFU.EX2 R75, R75 ;  /* 0x0000004b004b7308 */ /* 0x000f300000000800 */
[----:B------:R1:W-:Y:S08]  /*3a70*/  MUFU.EX2 R57, R49 ;  /* 0x0000003100397308 */ /* 0x0003f00000000800 */
[----:B------:R-:W5:Y:S01]  /*3a80*/  MUFU.EX2 R76, R76 ;  /* 0x0000004c004c7308 */ /* 0x000f620000000800 */
[----:B-1----:R-:W-:-:S01]  /*3a90*/  FADD.FTZ R49, R73, R48 ;  /* 0x0000003049317221 */ /* 0x002fc20000010000 */
[----:B------:R-:W-:Y:S01]  /*3aa0*/  @!P1 VIADD R48, R2, 0x19c40 ;  /* 0x00019c4002309836 */ /* 0x000fe20000000000 */
[----:B--2---:R-:W-:-:S02]  /*3ab0*/  F2FP.SATFINITE.E4M3.F32.PACK_AB_MERGE_C R73, R74, R73, RZ ;  /* 0x000000494a49723e */ /* 0x004fc400048070ff */
[----:B------:R-:W-:Y:S01]  /*3ac0*/  FADD.FTZ R80, R74, R49 ;  /* 0x000000314a507221 */ /* 0x000fe20000010000 */
[----:B------:R-:W-:-:S01]  /*3ad0*/  FFMA.FTZ R49, R59, UR10, -R71 ;  /* 0x0000000a3b317c23 */ /* 0x000fc20008010847 */
[----:B------:R-:W-:Y:S01]  /*3ae0*/  @!P1 PRMT R48, RZ, 0x654, R48 ;  /* 0x00000654ff309816 */ /* 0x000fe20000000030 */
[----:B------:R-:W1:Y:S01]  /*3af0*/  MUFU.EX2 R52, R52 ;  /* 0x0000003400347308 */ /* 0x000e620000000800 */
[----:B0-----:R-:W-:-:S01]  /*3b00*/  FADD.FTZ R79, R55, R80 ;  /* 0x00000050374f7221 */ /* 0x001fc20000010000 */
[----:B------:R-:W-:Y:S01]  /*3b10*/  F2FP.SATFINITE.E4M3.F32.PACK_AB_MERGE_C R148, R54, R31, R73 ;  /* 0x0000001f3694723e */ /* 0x000fe20004807049 */
[----:B------:R3:W-:Y:S05]  /*3b20*/  @!P1 SYNCS.ARRIVE.TRANS64.RED.A1T0 RZ, [R48+URZ], RZ ;  /* 0x000000ff30ff99a7 */ /* 0x0007ea000810043f */
[----:B------:R-:W0:Y:S01]  /*3b30*/  MUFU.EX2 R33, R33 ;  /* 0x0000002100217308 */ /* 0x000e220000000800 */
[----:B---3--:R-:W-:-:S04]  /*3b40*/  FADD.FTZ R48, R72, R79 ;  /* 0x0000004f48307221 */ /* 0x008fc80000010000 */
[----:B----4-:R-:W-:-:S03]  /*3b50*/  FADD.FTZ R59, R75, R48 ;  /* 0x000000304b3b7221 */ /* 0x010fc60000010000 */
[----:B------:R2:W-:Y:S01]  /*3b60*/  MUFU.EX2 R77, R58 ;  /* 0x0000003a004d7308 */ /* 0x0005e20000000800 */
[----:B------:R-:W-:-:S01]  /*3b70*/  FFMA.FTZ R48, R64, UR10, -R71 ;  /* 0x0000000a40307c23 */ /* 0x000fc20008010847 */
[C---:B-----5:R-:W-:Y:S01]  /*3b80*/  F2FP.SATFINITE.E4M3.F32.PACK_AB_MERGE_C R75, R76.reuse, R75, RZ ;  /* 0x0000004b4c4b723e */ /* 0x060fe200048070ff */
[----:B------:R-:W-:-:S03]  /*3b90*/  FADD.FTZ R59, R76, R59 ;  /* 0x0000003b4c3b7221 */ /* 0x000fc60000010000 */
[----:B------:R-:W-:Y:S02]  /*3ba0*/  F2FP.SATFINITE.E4M3.F32.PACK_AB_MERGE_C R150, R72, R55, R75 ;  /* 0x000000374896723e */ /* 0x000fe4000480704b */
[----:B------:R-:W3:Y:S01]  /*3bb0*/  MUFU.EX2 R53, R53 ;  /* 0x0000003500357308 */ /* 0x000ee20000000800 */
[----:B--2---:R-:W-:-:S04]  /*3bc0*/  FADD.FTZ R58, R32, R81 ;  /* 0x00000051203a7221 */ /* 0x004fc80000010000 */
[----:B------:R-:W-:Y:S01]  /*3bd0*/  FADD.FTZ R79, R29, R58 ;  /* 0x0000003a1d4f7221 */ /* 0x000fe20000010000 */
[----:B-1----:R-:W-:-:S02]  /*3be0*/  FADD.FTZ R58, R52, R59 ;  /* 0x0000003b343a7221 */ /* 0x002fc40000010000 */
[----:B------:R-:W1:Y:S02]  /*3bf0*/  MUFU.EX2 R78, R78 ;  /* 0x0000004e004e7308 */ /* 0x000e640000000800 */
[----:B0-----:R-:W-:-:S06]  /*3c00*/  FADD.FTZ R58, R33, R58 ;  /* 0x0000003a213a7221 */ /* 0x001fcc0000010000 */
[----:B------:R0:W-:Y:S08]  /*3c10*/  MUFU.EX2 R2, R60 ;  /* 0x0000003c00027308 */ /* 0x0001f00000000800 */
[----:B------:R-:W2:Y:S01]  /*3c20*/  MUFU.EX2 R28, R28 ;  /* 0x0000001c001c7308 */ /* 0x000ea20000000800 */
[----:B0-----:R-:W-:-:S04]  /*3c30*/  FADD.FTZ R60, R14, R79 ;  /* 0x0000004f0e3c7221 */ /* 0x001fc80000010000 */
[----:B------:R-:W-:-:S03]  /*3c40*/  FADD.FTZ R59, R3, R60 ;  /* 0x0000003c033b7221 */ /* 0x000fc60000010000 */
[----:B------:R-:W0:Y:S01]  /*3c50*/  MUFU.EX2 R51, R51 ;  /* 0x0000003300337308 */ /* 0x000e220000000800 */
[----:B------:R-:W-:-:S01]  /*3c60*/  FADD.FTZ R60, R4, R59 ;  /* 0x0000003b043c7221 */ /* 0x000fc20000010000 */
[----:B---3--:R-:W-:Y:S01]  /*3c70*/  FADD.FTZ R59, R53, R58 ;  /* 0x0000003a353b7221 */ /* 0x008fe20000010000 */
[C---:B-1----:R-:W-:Y:S02]  /*3c80*/  F2FP.SATFINITE.E4M3.F32.PACK_AB_MERGE_C R53, R78.reuse, R53, RZ ;  /* 0x000000354e35723e */ /* 0x042fe400048070ff */
[----:B------:R-:W-:Y:S01]  /*3c90*/  FADD.FTZ R79, R45, R60 ;  /* 0x0000003c2d4f7221 */ /* 0x000fe20000010000 */
[----:B------:R-:W-:-:S01]  /*3ca0*/  FADD.FTZ R59, R78, R59 ;  /* 0x0000003b4e3b7221 */ /* 0x000fc20000010000 */
[----:B------:R-:W-:Y:S01]  /*3cb0*/  F2FP.SATFINITE.E4M3.F32.PACK_AB_MERGE_C R144, R33, R52, R53 ;  /* 0x000000342190723e */ /* 0x000fe20004807035 */
[----:B------:R-:W1:Y:S01]  /*3cc0*/  MUFU.EX2 R42, R42 ;  /* 0x0000002a002a7308 */ /* 0x000e620000000800 */
[----:B------:R-:W-:-:S01]  /*3cd0*/  FADD.FTZ R60, R44, R79 ;  /* 0x0000004f2c3c7221 */ /* 0x000fc20000010000 */
[----:B--2---:R-:W-:-:S03]  /*3ce0*/  FADD.FTZ R58, R28, R59 ;  /* 0x0000003b1c3a7221 */ /* 0x004fc60000010000 */
[----:B------:R-:W-:-:S03]  /*3cf0*/  FADD.FTZ R59, R43, R60 ;  /* 0x0000003c2b3b7221 */ /* 0x000fc60000010000 */
[----:B------:R-:W2:Y:S01]  /*3d00*/  MUFU.EX2 R50, R50 ;  /* 0x0000003200327308 */ /* 0x000ea20000000800 */
[----:B0-----:R-:W-:-:S07]  /*3d10*/  FADD.FTZ R25, R51, R58 ;  /* 0x0000003a33197221 */ /* 0x001fce0000010000 */
[----:B------:R-:W0:Y:S01]  /*3d20*/  MUFU.EX2 R41, R41 ;  /* 0x0000002900297308 */ /* 0x000e220000000800 */
[----:B-1----:R-:W-:-:S07]  /*3d30*/  FADD.FTZ R26, R42, R59 ;  /* 0x0000003b2a1a7221 */ /* 0x002fce0000010000 */
[----:B------:R-:W1:Y:S01]  /*3d40*/  MUFU.EX2 R40, R40 ;  /* 0x0000002800287308 */ /* 0x000e620000000800 */
[----:B--2---:R-:W-:-:S01]  /*3d50*/  FADD.FTZ R4, R50, R25 ;  /* 0x0000001932047221 */ /* 0x004fc20000010000 */
[----:B------:R-:W-:-:S03]  /*3d60*/  F2FP.SATFINITE.E4M3.F32.PACK_AB_MERGE_C R50, R57, R50, RZ ;  /* 0x000000323932723e */ /* 0x000fc600048070ff */
[----:B------:R-:W-:Y:S01]  /*3d70*/  FADD.FTZ R4, R57, R4 ;  /* 0x0000000439047221 */ /* 0x000fe20000010000 */
[----:B------:R-:W-:Y:S02]  /*3d80*/  F2FP.SATFINITE.E4M3.F32.PACK_AB_MERGE_C R146, R51, R28, R50 ;  /* 0x0000001c3392723e */ /* 0x000fe40004807032 */
        /* <DEDUP_REMOVED lines=16> */
[----:B------:R-:W-:-:S03]  /*3e90*/  F2FP.SATFINITE.E4M3.F32.PACK_AB_MERGE_C R56, R77, R56, RZ ;  /* 0x000000384d38723e */ /* 0x000fc600048070ff */
[----:B------:R-:W-:Y:S01]  /*3ea0*/  FADD.FTZ R77, R77, R4 ;  /* 0x000000044d4d7221 */ /* 0x000fe20000010000 */
[----:B------:R-:W-:Y:S02]  /*3eb0*/  F2FP.SATFINITE.E4M3.F32.PACK_AB_MERGE_C R140, R20, R5, R56 ;  /* 0x00000005148c723e */ /* 0x000fe40004807038 */
[----:B------:R-:W0:Y:S01]  /*3ec0*/  MUFU.EX2 R35, R35 ;  /* 0x0000002300237308 */ /* 0x000e220000000800 */
[C---:B-1----:R-:W-:Y:S01]  /*3ed0*/  F2FP.SATFINITE.E4M3.F32.PACK_AB_MERGE_C R38, R47.reuse, R38, RZ ;  /* 0x000000262f26723e */ /* 0x042fe200048070ff */
[----:B------:R-:W-:Y:S01]  /*3ee0*/  FADD.FTZ R47, R47, R26 ;  /* 0x0000001a2f2f7221 */ /* 0x000fe20000010000 */
[----:B------:R-:W-:-:S02]  /*3ef0*/  FADD.FTZ R4, R2, R77 ;  /* 0x0000004d02047221 */ /* 0x000fc40000010000 */
[----:B------:R-:W-:-:S03]  /*3f00*/  F2FP.SATFINITE.E4M3.F32.PACK_AB_MERGE_C R141, R39, R40, R38 ;  /* 0x00000028278d723e */ /* 0x000fc60004807026 */
        /* <DEDUP_REMOVED lines=10> */
[----:B------:R-:W-:Y:S01]  /*3fb0*/  MUFU.EX2 R9, R9 ;  /* 0x0000000900097308 */ /* 0x000fe20000000800 */
[----:B-1----:R-:W-:-:S01]  /*3fc0*/  FADD.FTZ R14, R13, R14 ;  /* 0x0000000e0d0e7221 */ /* 0x002fc20000010000 */
[----:B------:R-:W-:-:S04]  /*3fd0*/  F2FP.SATFINITE.E4M3.F32.PACK_AB_MERGE_C R30, R13, R30, RZ ;  /* 0x0000001e0d1e723e */ /* 0x000fc800048070ff */
[----:B------:R-:W-:Y:S02]  /*3fe0*/  F2FP.SATFINITE.E4M3.F32.PACK_AB_MERGE_C R143, R35, R34, R30 ;  /* 0x00000022238f723e */ /* 0x000fe4000480701e */
[----:B------:R-:W0:Y:S01]  /*3ff0*/  MUFU.EX2 R8, R8 ;  /* 0x0000000800087308 */ /* 0x000e220000000800 */
[C---:B--2---:R-:W-:Y:S01]  /*4000*/  F2FP.SATFINITE.E4M3.F32.PACK_AB_MERGE_C R62, R61.reuse, R62, RZ ;  /* 0x0000003e3d3e723e */ /* 0x044fe200048070ff */
[----:B------:R-:W-:-:S03]  /*4010*/  FADD.FTZ R61, R61, R4 ;  /* 0x000000043d3d7221 */ /* 0x000fc60000010000 */
[----:B------:R-:W-:-:S03]  /*4020*/  F2FP.SATFINITE.E4M3.F32.PACK_AB_MERGE_C R142, R49, R2, R62 ;  /* 0x00000002318e723e */ /* 0x000fc6000480703e */
        /* <DEDUP_REMOVED lines=24> */
[----:B------:R-:W-:Y:S01]  /*41b0*/  MUFU.EX2 R11, R11 ;  /* 0x0000000b000b7308 */ /* 0x000fe20000000800 */
[----:B0-----:R-:W-:-:S07]  /*41c0*/  FADD.FTZ R6, R7, R6 ;  /* 0x0000000607067221 */ /* 0x001fce0000010000 */
[----:B------:R-:W0:Y:S01]  /*41d0*/  MUFU.EX2 R10, R10 ;  /* 0x0000000a000a7308 */ /* 0x000e220000000800 */
[----:B-1----:R-:W-:-:S07]  /*41e0*/  FADD.FTZ R3, R68, R3 ;  /* 0x0000000344037221 */ /* 0x002fce0000010000 */
[----:B------:R-:W-:Y:S08]  /*41f0*/  MUFU.EX2 R70, R70 ;  /* 0x0000004600467308 */ /* 0x000ff00000000800 */
[----:B------:R-:W1:Y:S01]  /*4200*/  MUFU.EX2 R69, R69 ;  /* 0x0000004500457308 */ /* 0x000e620000000800 */
[----:B0-----:R-:W-:Y:S01]  /*4210*/  F2FP.SATFINITE.E4M3.F32.PACK_AB_MERGE_C R8, R10, R11, RZ ;  /* 0x0000000b0a08723e */ /* 0x001fe200048070ff */
[----:B------:R-:W-:-:S03]  /*4220*/  FADD.FTZ R11, R11, R6 ;  /* 0x000000060b0b7221 */ /* 0x000fc60000010000 */
[----:B------:R-:W-:Y:S02]  /*4230*/  F2FP.SATFINITE.E4M3.F32.PACK_AB_MERGE_C R139, R7, R12, R8 ;  /* 0x0000000c078b723e */ /* 0x000fe40004807008 */
[----:B-1----:R-:W-:Y:S01]  /*4240*/  F2FP.SATFINITE.E4M3.F32.PACK_AB_MERGE_C R2, R69, R70, RZ ;  /* 0x000000464502723e */ /* 0x002fe200048070ff */
[----:B------:R-:W-:-:S03]  /*4250*/  FADD.FTZ R70, R70, R3 ;  /* 0x0000000346467221 */ /* 0x000fc60000010000 */
[----:B------:R-:W-:Y:S01]  /*4260*/  F2FP.SATFINITE.E4M3.F32.PACK_AB_MERGE_C R138, R68, R67, R2 ;  /* 0x00000043448a723e */ /* 0x000fe20004807002 */
[----:B------:R-:W-:-:S01]  /*4270*/  FADD.FTZ R2, R10, R11 ;  /* 0x0000000b0a027221 */ /* 0x000fc20000010000 */
[----:B------:R-:W-:Y:S01]  /*4280*/  FADD.FTZ R3, R69, R70 ;  /* 0x0000004645037221 */ /* 0x000fe20000010000 */
[----:B------:R-:W-:Y:S06]  /*4290*/  @!P3 BRA `(.L_x_1588) ;  /* 0x0000002c0050b947 */ /* 0x000fec0003800000 */
[----:B------:R-:W-:Y:S01]  /*42a0*/  IMAD.MOV.U32 R4, RZ, RZ, R46 ;  /* 0x000000ffff047224 */ /* 0x000fe200078e002e */
[----:B------:R-:W-:Y:S01]  /*42b0*/  UMOV UR20, UR37 ;  /* 0x0000002500147c82 */ /* 0x000fe20008000000 */
[----:B------:R-:W-:Y:S01]  /*42c0*/  IMAD.MOV.U32 R5, RZ, RZ, R37 ;  /* 0x000000ffff057224 */ /* 0x000fe200078e0025 */
[----:B------:R-:W-:Y:S01]  /*42d0*/  UMOV UR21, UR38 ;  /* 0x0000002600157c82 */ /* 0x000fe20008000000 */
[----:B------:R-:W-:Y:S01]  /*42e0*/  IMAD.MOV.U32 R135, RZ, RZ, RZ ;  /* 0x000000ffff877224 */ /* 0x000fe200078e00ff */
[----:B------:R-:W-:Y:S01]  /*42f0*/  ULDC UR22, c[0x0][0x288] ;  /* 0x0000a20000167ab9 */ /* 0x000fe20000000800 */
[----:B------:R-:W-:-:S05]  /*4300*/  ULDC UR19, c[0x0][0x988] ;  /* 0x0002620000137ab9 */ /* 0x000fca0000000800 */
.L_x_1598:
[----:B------:R-:W-:-:S04]  /*4310*/  UISETP.NE.AND UP1, UPT, UR21, 0x1, UPT ;  /* 0x000000011500788c */ /* 0x000fc8000bf25270 */
[----:B------:R-:W-:-:S04]  /*4320*/  USEL UR37, URZ, 0x1, UP1 ;  /* 0x000000013f257887 */ /* 0x000fc80008800000 */
[----:B------:R-:W-:Y:S01]  /*4330*/  ULOP3.LUT UR37, UR20, UR37, URZ, 0x3c, !UPT ;  /* 0x0000002514257292 */ /* 0x000fe2000f8e3c3f */
[----:B------:R-:W-:Y:S11]  /*4340*/  @!P0 BRA `(.L_x_1589) ;  /* 0x0000000000048947 */ /* 0x000ff60003800000 */
[----:B------:R-:W-:Y:S01]  /*4350*/  BPT.TRAP 0x1 ;  /* 0x000000040000795c */ /* 0x000fe20000300000 */
.L_x_1589:
        /* <DEDUP_REMOVED lines=9> */
.L_x_1590:
[----:B-1----:R-:W-:Y:S05]  /*43f0*/  @P3 BRA `(.L_x_1591) ;  /* 0x0000000000083947 */ /* 0x002fea0003800000 */
[----:B------:R-:W1:Y:S02]  /*4400*/  SYNCS.PHASECHK.TRANS64.TRYWAIT P3, [UR23+0x19c30], R6 ;  /* 0x019c3006ff0075a7 */ /* 0x000e640008060157 */
[----:B-1----:R-:W-:Y:S05]  /*4410*/  @!P3 BRA `(.L_x_1592) ;  /* 0x000000b4000cb947 */ /* 0x002fea0003800000 */
.L_x_1591:
        /* <DEDUP_REMOVED lines=17> */
.L_x_1593:
[----:B------:R-:W-:Y:S01]  /*4530*/  ULEA UR14, UR21, UR45, 0x3 ;  /* 0x0000002d150e7291 */ /* 0x000fe2000f8e183f */
[----:B01----:R-:W-:-:S05]  /*4540*/  IMAD.U32 R6, RZ, RZ, UR20 ;  /* 0x00000014ff067e24 */ /* 0x003fca000f8e00ff */
[----:B------:R-:W-:-:S04]  /*4550*/  SHF.L.U32 R6, R6, 0x1f, RZ ;  /* 0x0000001f06067819 */ /* 0x000fc800000006ff */
[----:B------:R0:W1:Y:S01]  /*4560*/  SYNCS.PHASECHK.TRANS64.TRYWAIT P3, [UR14+0x19c50], R6 ;  /* 0x019c5006ff0075a7 */ /* 0x000062000806014e */
[----:B------:R-:W-:Y:S05]  /*4570*/  @!P0 BRA `(.L_x_1594) ;  /* 0x0000000000048947 */ /* 0x000fea0003800000 */
[----:B------:R-:W-:Y:S01]  /*4580*/  BPT.TRAP 0x1 ;  /* 0x000000040000795c */ /* 0x000fe20000300000 */
.L_x_1594:
[----:B-1----:R-:W-:Y:S05]  /*4590*/  @P3 BRA `(.L_x_1595) ;  /* 0x0000000000083947 */ /* 0x002fea0003800000 */
[----:B------:R-:W1:Y:S02]  /*45a0*/  SYNCS.PHASECHK.TRANS64.TRYWAIT P3, [UR14+0x19c50], R6 ;  /* 0x019c5006ff0075a7 */ /* 0x000e64000806014e */
[----:B-1----:R-:W-:Y:S05]  /*45b0*/  @!P3 BRA `(.L_x_1596) ;  /* 0x000000b000bcb947 */ /* 0x002fea0003800000 */
.L_x_1595:
[----:B------:R-:W-:Y:S01]  /*45c0*/  UIADD3 UR6, UR45, 0x3000, URZ ;  /* 0x000030002d067890 */ /* 0x000fe2000fffe03f */
[----:B------:R-:W-:Y:S01]  /*45d0*/  WARPGROUP.ARRIVE ;  /* 0x00000000000079c5 */ /* 0x000fe20000000000 */
[----:B------:R-:W-:Y:S01]  /*45e0*/  UMOV UR7, 0x40000040 ;  /* 0x4000004000077882 */ /* 0x000fe20000000000 */
[C---:B------:R-:W-:Y:S01]  /*45f0*/  FMUL.FTZ R12, R0.reuse, R30 ;  /* 0x0000001e000c7220 */ /* 0x040fe20000410000 */
[----:B------:R-:W-:Y:S01]  /*4600*/  USHF.R.U32.HI UR6, URZ, 0x4, UR6 ;  /* 0x000000043f067899 */ /* 0x000fe20008011606 */
[C---:B------:R-:W-:Y:S01]  /*4610*/  FMUL.FTZ R30, R0.reuse, R42 ;  /* 0x0000002a001e7220 */ /* 0x040fe20000410000 */
[----:B------:R-:W-:Y:S02]  /*4620*/  VIADD R42, R17, UR39 ;  /* 0x00000027112a7c36 */ /* 0x000fe40008000000 */
        /* <DEDUP_REMOVED lines=8> */
[----:B------:R-:W2:Y:S01]  /*46b0*/  LDC R50, c[0x0][0x2f0] ;  /* 0x0000bc00ff327b82 */ /* 0x000ea20000000800 */
[----:B------:R-:W-:Y:S01]  /*46c0*/  UIMAD UR11, UR21, 0x300, UR6 ;  /* 0x00000300150b78a4 */ /* 0x000fe2000f8e0206 */
[C---:B------:R-:W-:Y:S01]  /*46d0*/  FMUL.FTZ R28, R0.reuse, R40 ;  /* 0x00000028001c7220 */ /* 0x040fe20000410000 */
[C---:B------:R-:W-:Y:S01]  /*46e0*/  FMUL.FTZ R40, R0.reuse, R52 ;  /* 0x0000003400287220 */ /* 0x040fe20000410000 */
[C---:B01----:R-:W-:Y:S01]  /*46f0*/  FMUL.FTZ R6, R0.reuse, R24 ;  /* 0x0000001800067220 */ /* 0x043fe20000410000 */
[C---:B------:R-:W-:Y:S01]  /*4700*/  FMUL.FTZ R21, R0.reuse, R35 ;  /* 0x0000002300157220 */ /* 0x040fe20000410000 */
[C---:B------:R-:W-:Y:S01]  /*4710*/  FMUL.FTZ R35, R0.reuse, R47 ;  /* 0x0000002f00237220 */ /* 0x040fe20000410000 */
[----:B------:R-:W-:Y:S01]  /*4720*/  IMAD.MOV.U32 R47, RZ, RZ, -0x2 ;  /* 0xfffffffeff2f7424 */ /* 0x000fe200078e00ff */
[----:B------:R-:W-:Y:S01]  /*4730*/  UMOV UR6, UR11 ;  /* 0x0000000b00067c82 */ /* 0x000fe20008000000 */
[C---:B------:R-:W-:Y:S01]  /*4740*/  FMUL.FTZ R7, R0.reuse, R25 ;  /* 0x0000001900077220 */ /* 0x040fe20000410000 */
[----:B------:R-:W-:Y:S01]  /*4750*/  QGMMA.64x96x32.F32.E4M3.E4M3 R88, R148, gdesc[UR4], R88, gsb0 ;  /* 0x0160000494587df3 */ /* 0x000fe20008000858 */
[----:B------:R-:W-:Y:S01]  /*4760*/  UIADD3 UR6, UR11, 0x2, URZ ;  /* 0x000000020b067890 */ /* 0x000fe2000fffe03f */
[----:B------:R-:W0:Y:S01]  /*4770*/  MUFU.TANH R6, R6 ;  /* 0x0000000600067308 */ /* 0x000e220000002400 */
[----:B------:R-:W-:Y:S01]  /*4780*/  UMOV UR7, 0x40000040 ;  /* 0x4000004000077882 */ /* 0x000fe20000000000 */
        /* <DEDUP_REMOVED lines=14> */
[----:B------:R-:W3:Y:S01]  /*4870*/  MUFU.TANH R10, R10 ;  /* 0x0000000a000a7308 */ /* 0x000ee20000002400 */
[C---:B------:R-:W-:Y:S01]  /*4880*/  FMUL.FTZ R46, R0.reuse, R57 ;  /* 0x00000039002e7220 */ /* 0x040fe20000410000 */
[C---:B------:R-:W-:Y:S01]  /*4890*/  FMUL.FTZ R36, R0.reuse, R48 ;  /* 0x0000003000247220 */ /* 0x040fe20000410000 */
[C---:B------:R-:W-:Y:S01]  /*48a0*/  FMUL.FTZ R45, R0.reuse, R56 ;  /* 0x00000038002d7220 */ /* 0x040fe20000410000 */
[C---:B------:R-:W-:Y:S01]  /*48b0*/  FMUL.FTZ R9, R0.reuse, R27 ;  /* 0x0000001b00097220 */ /* 0x040fe20000410000 */
[C---:B------:R-:W-:Y:S01]  /*48c0*/  FMUL.FTZ R27, R0.reuse, R39 ;  /* 0x00000027001b7220 */ /* 0x040fe20000410000 */
[C---:B------:R-:W-:Y:S01]  /*48d0*/  FMUL.FTZ R39, R0.reuse, R51 ;  /* 0x0000003300277220 */ /* 0x040fe20000410000 */
[C---:B------:R-:W-:Y:S01]  /*48e0*/  FMUL.FTZ R51, R0.reuse, R60 ;  /* 0x0000003c00337220 */ /* 0x040fe20000410000 */
[----:B------:R-:W4:Y:S01]  /*48f0*/  MUFU.TANH R11, R11 ;  /* 0x0000000b000b7308 */ /* 0x000f220000002400 */
[C---:B------:R-:W-:Y:S01]  /*4900*/  FMUL.FTZ R56, R0.reuse, R68 ;  /* 0x0000004400387220 */ /* 0x040fe20000410000 */
[C---:B------:R-:W-:Y:S01]  /*4910*/  FMUL.FTZ R48, R0.reuse, R58 ;  /* 0x0000003a00307220 */ /* 0x040fe20000410000 */
[C---:B------:R-:W-:Y:S01]  /*4920*/  FMUL.FTZ R58, R0.reuse, R72 ;  /* 0x00000048003a7220 */ /* 0x040fe20000410000 */
[C---:B------:R-:W-:Y:S01]  /*4930*/  FMUL.FTZ R60, R0.reuse, R76 ;  /* 0x0000004c003c7220 */ /* 0x040fe20000410000 */
[C---:B------:R-:W-:Y:S01]  /*4940*/  FMUL.FTZ R68, R0.reuse, R84 ;  /* 0x0000005400447220 */ /* 0x040fe20000410000 */
[C---:B------:R-:W-:Y:S01]  /*4950*/  FMUL.FTZ R85, R0.reuse, R85 ;  /* 0x0000005500557220 */ /* 0x040fe20000410000 */
[----:B------:R-:W-:Y:S01]  /*4960*/  UMOV UR10, UR19 ;  /* 0x00000013000a7c82 */ /* 0x000fe20008000000 */
[----:B------:R-:W5:Y:S01]  /*4970*/  MUFU.TANH R14, R14 ;  /* 0x0000000e000e7308 */ /* 0x000f620000002400 */
[C---:B------:R-:W-:Y:S01]  /*4980*/  FMUL.FTZ R76, R0.reuse, R83 ;  /* 0x00000053004c7220 */ /* 0x040fe20000410000 */
[C---:B------:R-:W-:Y:S01]  /*4990*/  FMUL.FTZ R63, R0.reuse, R63 ;  /* 0x0000003f003f7220 */ /* 0x040fe20000410000 */
[C---:B------:R-:W-:Y:S01]  /*49a0*/  FMUL.FTZ R66, R0.reuse, R66 ;  /* 0x0000004200427220 */ /* 0x040fe20000410000 */
[----:B------:R-:W-:-:S04]  /*49b0*/  FMUL.FTZ R67, R0, R67 ;  /* 0x0000004300437220 */ /* 0x000fc80000410000 */
[----:B------:R-:W5:Y:S08]  /*49c0*/  MUFU.TANH R15, R15 ;  /* 0x0000000f000f7308 */ /* 0x000f700000002400 */
[----:B------:R-:W5:Y:S08]  /*49d0*/  MUFU.TANH R24, R24 ;  /* 0x0000001800187308 */ /* 0x000f700000002400 */
[----:B------:R-:W5:Y:S08]  /*49e0*/  MUFU.TANH R25, R25 ;  /* 0x0000001900197308 */ /* 0x000f700000002400 */
[----:B------:R-:W5:Y:S08]  /*49f0*/  MUFU.TANH R28, R28 ;  /* 0x0000001c001c7308 */ /* 0x000f700000002400 */
[----:B------:R-:W5:Y:S08]  /*4a00*/  MUFU.TANH R29, R29 ;  /* 0x0000001d001d7308 */ /* 0x000f700000002400 */
[----:B------:R-:W5:Y:S08]  /*4a10*/  MUFU.TANH R32, R32 ;  /* 0x0000002000207308 */ /* 0x000f700000002400 */
[----:B------:R-:W5:Y:S08]  /*4a20*/  MUFU.TANH R33, R33 ;  /* 0x0000002100217308 */ /* 0x000f700000002400 */
[----:B------:R-:W5:Y:S08]  /*4a30*/  MUFU.TANH R36, R36 ;  /* 0x0000002400247308 */ /* 0x000f700000002400 */
[----:B------:R-:W5:Y:S01]  /*4a40*/  MUFU.TANH R37, R37 ;  /* 0x0000002500257308 */ /* 0x000f620000002400 */
[----:B------:R-:W-:-:S02]  /*4a50*/  WARPGROUP.DEPBAR.LE gsb0, 0x0 ;  /* 0x00008000000079c5 */ /* 0x000fc40000010000 */
[----:B------:R-:W-:-:S05]  /*4a60*/  WARPGROUP.ARRIVE ;  /* 0x00000000000079c5 */ /* 0x000fca0000000000 */
[----:B------:R-:W5:Y:S01]  /*4a70*/  MUFU.TANH R40, R40 ;  /* 0x0000002800287308 */ /* 0x000f620000002400 */
[----:B------:R-:W-:Y:S01]  /*4a80*/  QGMMA.64x96x32.F32.E4M3.E4M3 R88, R144, gdesc[UR4], R88, gsb0 ;  /* 0x0160000490587df3 */ /* 0x000fe20008000858 */
[----:B------:R-:W-:Y:S01]  /*4a90*/  @UP0 ULDC UR6, c[0x0][0x44c] ;  /* 0x0001130000060ab9 */ /* 0x000fe20000000800 */
[----:B------:R-:W-:Y:S01]  /*4aa0*/  UMOV UR7, 0x40000040 ;  /* 0x4000004000077882 */ /* 0x000fe20000000000 */
[----:B------:R-:W-:Y:S01]  /*4ab0*/  @P2 IMAD.HI.U32 R44, R42, UR6, RZ ;  /* 0x000000062a2c2c27 */ /* 0x000fe2000f8e00ff */
[----:B------:R-:W-:-:S03]  /*4ac0*/  @UP0 ULDC UR6, c[0x0][0x450] ;  /* 0x0001140000060ab9 */ /* 0x000fc60000000800 */
[----:B------:R-:W5:Y:S01]  /*4ad0*/  MUFU.TANH R41, R41 ;  /* 0x0000002900297308 */ /* 0x000f620000002400 */
[----:B------:R-:W-:Y:S01]  /*4ae0*/  @P2 SHF.R.U32.HI R42, RZ, UR6, R44 ;  /* 0x00000006ff2a2c19 */ /* 0x000fe2000801162c */
[----:B------:R-:W-:Y:S01]  /*4af0*/  UMOV UR6, 0xffffff80 ;  /* 0xffffff8000067882 */ /* 0x000fe20000000000 */
[----:B------:R-:W-:Y:S01]  /*4b00*/  FMUL.FTZ R44, R0, R55 ;  /* 0x00000037002c7220 */ /* 0x000fe20000410000 */
[----:B------:R-:W-:Y:S02]  /*4b10*/  UIMAD UR6, UR18, UR6, 0x1 ;  /* 0x00000001120674a4 */ /* 0x000fe4000f8e0206 */
[----:B------:R-:W0:Y:S02]  /*4b20*/  SHFL.IDX PT, R52, R42, RZ, 0x1c1f ;  /* 0x001c1fff2a347589 */ /* 0x000e2400000e0000 */
[----:B------:R-:W5:Y:S02]  /*4b30*/  MUFU.TANH R45, R45 ;  /* 0x0000002d002d7308 */ /* 0x000f640000002400 */
[----:B------:R-:W-:Y:S01]  /*4b40*/  IMAD R47, R16, R47, UR6 ;  /* 0x00000006102f7e24 */ /* 0x000fe2000f8e022f */
[----:B------:R-:W5:Y:S01]  /*4b50*/  SHFL.IDX PT, R42, R42, 0x1, 0x1c1f ;  /* 0x003c1f002a2a7f89 */ /* 0x000f6200000e0000 */
[----:B------:R-:W-:-:S02]  /*4b60*/  UIADD3 UR6, UR11, 0x4, URZ ;  /* 0x000000040b067890 */ /* 0x000fc4000fffe03f */
[----:B--2---:R-:W-:Y:S02]  /*4b70*/  IMAD R47, R50, UR40, R47 ;  /* 0x00000028322f7c24 */ /* 0x004fe4000f8e022f */
[----:B------:R-:W-:Y:S01]  /*4b80*/  FMUL.FTZ R50, R0, R59 ;  /* 0x0000003b00327220 */ /* 0x000fe20000410000 */
[----:B------:R-:W2:Y:S08]  /*4b90*/  MUFU.TANH R46, R46 ;  /* 0x0000002e002e7308 */ /* 0x000eb00000002400 */
[----:B------:R-:W2:Y:S01]  /*4ba0*/  MUFU.TANH R51, R51 ;  /* 0x0000003300337308 */ /* 0x000ea20000002400 */
[----:B0-----:R-:W-:Y:S01]  /*4bb0*/  IADD3 R49, R52, -UR22, R47 ;  /* 0x8000001634317c10 */ /* 0x001fe2000fffe02f */
[----:B------:R-:W-:-:S06]  /*4bc0*/  FMUL.FTZ R52, R0, R61 ;  /* 0x0000003d00347220 */ /* 0x000fcc0000410000 */
[----:B------:R-:W-:Y:S01]  /*4bd0*/  MUFU.TANH R56, R56 ;  /* 0x0000003800387308 */ /* 0x000fe20000002400 */
[----:B------:R-:W-:Y:S01]  /*4be0*/  FMUL.FTZ R61, R0, R77 ;  /* 0x0000004d003d7220 */ /* 0x000fe20000410000 */
[C---:B------:R-:W-:Y:S02]  /*4bf0*/  ISETP.GT.AND P3, PT, R49.reuse, RZ, PT ;  /* 0x000000ff3100720c */ /* 0x040fe40003f64270 */
[C---:B------:R-:W-:Y:S02]  /*4c00*/  ISETP.GT.AND P4, PT, R49.reuse, 0x1, PT ;  /* 0x000000013100780c */ /* 0x040fe40003f84270 */
[----:B------:R-:W-:Y:S02]  /*4c10*/  FSEL R6, R6, -INF , P3 ;  /* 0xff80000006067808 */ /* 0x000fe40001800000 */
[----:B------:R-:W-:Y:S01]  /*4c20*/  ISETP.GT.AND P3, PT, R49, 0x8, PT ;  /* 0x000000083100780c */ /* 0x000fe20003f64270 */
[----:B------:R-:W0:Y:S01]  /*4c30*/  MUFU.TANH R52, R52 ;  /* 0x0000003400347308 */ /* 0x000e220000002400 */
[----:B-1----:R-:W-:-:S02]  /*4c40*/  FSEL R7, R7, -INF , P4 ;  /* 0xff80000007077808 */ /* 0x002fc40002000000 */
[----:B------:R-:W-:Y:S02]  /*4c50*/  FMNMX.FTZ R54, R6, R5, !PT ;  /* 0x0000000506367209 */ /* 0x000fe40007810000 */
[----:B------:R-:W-:Y:S02]  /*4c60*/  ISETP.GT.AND P4, PT, R49, 0x9, PT ;  /* 0x000000093100780c */ /* 0x000fe40003f84270 */
[----:B---3--:R-:W-:Y:S01]  /*4c70*/  FSEL R10, R10, -INF , P3 ;  /* 0xff8000000a0a7808 */ /* 0x008fe20001800000 */
[----:B------:R-:W-:Y:S01]  /*4c80*/  MUFU.TANH R58, R58 ;  /* 0x0000003a003a7308 */ /* 0x000fe20000002400 */
[----:B------:R-:W-:Y:S02]  /*4c90*/  FMNMX.FTZ R53, R7, R54, !PT ;  /* 0x0000003607357209 */ /* 0x000fe40007810000 */
[----:B------:R-:W-:Y:S02]  /*4ca0*/  ISETP.GT.AND P3, PT, R49, 0x10, PT ;  /* 0x000000103100780c */ /* 0x000fe40003f64270 */
[----:B----4-:R-:W-:-:S02]  /*4cb0*/  FSEL R11, R11, -INF , P4 ;  /* 0xff8000000b0b7808 */ /* 0x010fc40002000000 */
[----:B------:R-:W-:Y:S01]  /*4cc0*/  FMNMX.FTZ R54, R10, R53, !PT ;  /* 0x000000350a367209 */ /* 0x000fe20007810000 */
[----:B------:R-:W-:Y:S01]  /*4cd0*/  FMUL.FTZ R53, R0, R64 ;  /* 0x0000004000357220 */ /* 0x000fe20000410000 */
[----:B------:R-:W-:Y:S01]  /*4ce0*/  ISETP.GT.AND P4, PT, R49, 0x11, PT ;  /* 0x000000113100780c */ /* 0x000fe20003f84270 */
[----:B------:R-:W-:Y:S01]  /*4cf0*/  MUFU.TANH R60, R60 ;  /* 0x0000003c003c7308 */ /* 0x000fe20000002400 */
[----:B-----5:R-:W-:Y:S02]  /*4d00*/  FSEL R14, R14, -INF , P3 ;  /* 0xff8000000e0e7808 */ /* 0x020fe40001800000 */
[----:B------:R-:W-:Y:S02]  /*4d10*/  FMNMX.FTZ R55, R11, R54, !PT ;  /* 0x000000360b377209 */ /* 0x000fe40007810000 */
[----:B------:R-:W-:Y:S02]  /*4d20*/  ISETP.GT.AND P3, PT, R49, 0x18, PT ;  /* 0x000000183100780c */ /* 0x000fe40003f64270 */
[----:B------:R-:W-:Y:S01]  /*4d30*/  FSEL R15, R15, -INF , P4 ;  /* 0xff8000000f0f7808 */ /* 0x000fe20002000000 */
[----:B------:R-:W1:Y:S01]  /*4d40*/  MUFU.TANH R53, R53 ;  /* 0x0000003500357308 */ /* 0x000e620000002400 */
[----:B------:R-:W-:Y:S01]  /*4d50*/  FMNMX.FTZ R54, R14, R55, !PT ;  /* 0x000000370e367209 */ /* 0x000fe20007810000 */
[----:B------:R-:W-:Y:S01]  /*4d60*/  FMUL.FTZ R55, R0, R65 ;  /* 0x0000004100377220 */ /* 0x000fe20000410000 */
[----:B------:R-:W-:-:S02]  /*4d70*/  ISETP.GT.AND P4, PT, R49, 0x19, PT ;  /* 0x000000193100780c */ /* 0x000fc40003f84270 */
[----:B------:R-:W-:Y:S02]  /*4d80*/  FSEL R24, R24, -INF , P3 ;  /* 0xff80000018187808 */ /* 0x000fe40001800000 */
[----:B------:R-:W-:Y:S01]  /*4d90*/  FMNMX.FTZ R57, R15, R54, !PT ;  /* 0x000000360f397209 */ /* 0x000fe20007810000 */
[----:B------:R-:W3:Y:S01]  /*4da0*/  MUFU.TANH R55, R55 ;  /* 0x0000003700377308 */ /* 0x000ee20000002400 */
[----:B------:R-:W-:Y:S02]  /*4db0*/  ISETP.GT.AND P3, PT, R49, 0x20, PT ;  /* 0x000000203100780c */ /* 0x000fe40003f64270 */
[----:B------:R-:W-:Y:S02]  /*4dc0*/  FSEL R25, R25, -INF , P4 ;  /* 0xff80000019197808 */ /* 0x000fe40002000000 */
[----:B------:R-:W-:Y:S02]  /*4dd0*/  FMNMX.FTZ R54, R24, R57, !PT ;  /* 0x0000003918367209 */ /* 0x000fe40007810000 */
[----:B------:R-:W-:Y:S01]  /*4de0*/  ISETP.GT.AND P4, PT, R49, 0x21, PT ;  /* 0x000000213100780c */ /* 0x000fe20003f84270 */
[----:B------:R-:W-:Y:S01]  /*4df0*/  MUFU.TANH R61, R61 ;  /* 0x0000003d003d7308 */ /* 0x000fe20000002400 */
[----:B------:R-:W-:-:S02]  /*4e00*/  FSEL R28, R28, -INF , P3 ;  /* 0xff8000001c1c7808 */ /* 0x000fc40001800000 */
[----:B------:R-:W-:Y:S02]  /*4e10*/  FMNMX.FTZ R57, R25, R54, !PT ;  /* 0x0000003619397209 */ /* 0x000fe40007810000 */
[----:B------:R-:W-:Y:S02]  /*4e20*/  ISETP.GT.AND P3, PT, R49, 0x28, PT ;  /* 0x000000283100780c */ /* 0x000fe40003f64270 */
[----:B------:R-:W-:Y:S01]  /*4e30*/  FSEL R29, R29, -INF , P4 ;  /* 0xff8000001d1d7808 */ /* 0x000fe20002000000 */
[----:B------:R-:W-:Y:S01]  /*4e40*/  MUFU.TANH R68, R68 ;  /* 0x0000004400447308 */ /* 0x000fe20000002400 */
[----:B------:R-:W-:Y:S01]  /*4e50*/  FMNMX.FTZ R54, R28, R57, !PT ;  /* 0x000000391c367209 */ /* 0x000fe20007810000 */
[----:B------:R-:W-:Y:S01]  /*4e60*/  FMUL.FTZ R57, R0, R69 ;  /* 0x0000004500397220 */ /* 0x000fe20000410000 */
[----:B------:R-:W-:Y:S02]  /*4e70*/  ISETP.GT.AND P4, PT, R49, 0x29, PT ;  /* 0x000000293100780c */ /* 0x000fe40003f84270 */
[----:B------:R-:W-:-:S02]  /*4e80*/  FSEL R32, R32, -INF , P3 ;  /* 0xff80000020207808 */ /* 0x000fc40001800000 */
[----:B------:R-:W-:Y:S01]  /*4e90*/  FMNMX.FTZ R59, R29, R54, !PT ;  /* 0x000000361d3b7209 */ /* 0x000fe20007810000 */
[----:B------:R-:W4:Y:S01]  /*4ea0*/  MUFU.TANH R57, R57 ;  /* 0x0000003900397308 */ /* 0x000f220000002400 */
[----:B------:R-:W-:Y:S02]  /*4eb0*/  ISETP.GT.AND P3, PT, R49, 0x30, PT ;  /* 0x000000303100780c */ /* 0x000fe40003f64270 */
[----:B------:R-:W-:Y:S01]  /*4ec0*/  FSEL R33, R33, -INF , P4 ;  /* 0xff80000021217808 */ /* 0x000fe20002000000 */
[----:B------:R-:W-:Y:S02]  /*4ed0*/  WARPGROUP.DEPBAR.LE gsb0, 0x0 ;  /* 0x00008000000079c5 */ /* 0x000fe40000010000 */
[----:B------:R-:W-:Y:S01]  /*4ee0*/  FMNMX.FTZ R54, R32, R59, !PT ;  /* 0x0000003b20367209 */ /* 0x000fe20007810000 */
[----:B------:R-:W-:Y:S01]  /*4ef0*/  WARPGROUP.ARRIVE ;  /* 0x00000000000079c5 */ /* 0x000fe20000000000 */
[----:B------:R-:W-:Y:S01]  /*4f00*/  ISETP.GT.AND P4, PT, R49, 0x31, PT ;  /* 0x000000313100780c */ /* 0x000fe20003f84270 */
[----:B------:R-:W-:Y:S01]  /*4f10*/  MUFU.TANH R85, R85 ;  /* 0x0000005500557308 */ /* 0x000fe20000002400 */
[----:B------:R-:W-:-:S02]  /*4f20*/  FSEL R36, R36, -INF , P3 ;  /* 0xff80000024247808 */ /* 0x000fc40001800000 */
[----:B------:R-:W-:Y:S01]  /*4f30*/  FMNMX.FTZ R59, R33, R54, !PT ;  /* 0x00000036213b7209 */ /* 0x000fe20007810000 */
[----:B------:R-:W-:Y:S01]  /*4f40*/  QGMMA.64x96x32.F32.E4M3.E4M3 R88, R140, gdesc[UR4], R88, gsb0 ;  /* 0x016000048c587df3 */ /* 0x000fe20008000858 */
[----:B------:R-:W-:Y:S01]  /*4f50*/  FSEL R54, R37, -INF , P4 ;  /* 0xff80000025367808 */ /* 0x000fe20002000000 */
[----:B------:R-:W-:Y:S01]  /*4f60*/  UIADD3 UR6, UR11, 0x6, URZ ;  /* 0x000000060b067890 */ /* 0x000fe2000fffe03f */
[C---:B------:R-:W-:Y:S01]  /*4f70*/  ISETP.GT.AND P3, PT, R49.reuse, 0x38, PT ;  /* 0x000000383100780c */ /* 0x040fe20003f64270 */
[----:B------:R-:W-:Y:S01]  /*4f80*/  MUFU.TANH R8, R8 ;  /* 0x0000000800087308 */ /* 0x000fe20000002400 */
[----:B------:R-:W-:Y:S01]  /*4f90*/  FMNMX.FTZ R37, R36, R59, !PT ;  /* 0x0000003b24257209 */ /* 0x000fe20007810000 */
[C---:B------:R-:W-:Y:S01]  /*4fa0*/  FMUL.FTZ R59, R0.reuse, R73 ;  /* 0x00000049003b7220 */ /* 0x040fe20000410000 */
[C---:B------:R-:W-:Y:S01]  /*4fb0*/  ISETP.GT.AND P4, PT, R49.reuse, 0x39, PT ;  /* 0x000000393100780c */ /* 0x040fe20003f84270 */
[----:B------:R-:W-:Y:S01]  /*4fc0*/  FMUL.FTZ R73, R0, R78 ;  /* 0x0000004e00497220 */ /* 0x000fe20000410000 */
[----:B------:R-:W-:Y:S01]  /*4fd0*/  FSEL R40, R40, -INF , P3 ;  /* 0xff80000028287808 */ /* 0x000fe20001800000 */
[----:B------:R-:W-:Y:S01]  /*4fe0*/  FMUL.FTZ R78, R0, R86 ;  /* 0x00000056004e7220 */ /* 0x000fe20000410000 */
[----:B------:R-:W-:Y:S01]  /*4ff0*/  FMNMX.FTZ R37, R54, R37, !PT ;  /* 0x0000002536257209 */ /* 0x000fe20007810000 */
[----:B------:R-:W5:Y:S01]  /*5000*/  MUFU.TANH R59, R59 ;  /* 0x0000003b003b7308 */ /* 0x000f620000002400 */
[----:B------:R-:W-:Y:S01]  /*5010*/  ISETP.GT.AND P3, PT, R49, 0x40, PT ;  /* 0x000000403100780c */ /* 0x000fe20003f64270 */
[----:B------:R-:W-:Y:S01]  /*5020*/  UMOV UR7, 0x40000040 ;  /* 0x4000004000077882 */ /* 0x000fe20000000000 */
[----:B------:R-:W-:-:S02]  /*5030*/  FSEL R41, R41, -INF , P4 ;  /* 0xff80000029297808 */ /* 0x000fc40002000000 */
[----:B------:R-:W-:Y:S02]  /*5040*/  FMNMX.FTZ R64, R40, R37, !PT ;  /* 0x0000002528407209 */ /* 0x000fe40007810000 */
[----:B------:R-:W-:Y:S01]  /*5050*/  ISETP.GT.AND P4, PT, R49, 0x41, PT ;  /* 0x000000413100780c */ /* 0x000fe20003f84270 */
[----:B------:R-:W-:Y:S01]  /*5060*/  MUFU.TANH R9, R9 ;  /* 0x0000000900097308 */ /* 0x000fe20000002400 */
[----:B------:R-:W-:Y:S02]  /*5070*/  FSEL R45, R45, -INF , P3 ;  /* 0xff8000002d2d7808 */ /* 0x000fe40001800000 */
[----:B------:R-:W-:Y:S02]  /*5080*/  FMNMX.FTZ R64, R41, R64, !PT ;  /* 0x0000004029407209 */ /* 0x000fe40007810000 */
[----:B------:R-:W-:Y:S02]  /*5090*/  ISETP.GT.AND P3, PT, R49, 0x48, PT ;  /* 0x000000483100780c */ /* 0x000fe40003f64270 */
[----:B--2---:R-:W-:Y:S01]  /*50a0*/  FSEL R46, R46, -INF , P4 ;  /* 0xff8000002e2e7808 */ /* 0x004fe20002000000 */
[----:B------:R-:W-:Y:S01]  /*50b0*/  MUFU.TANH R12, R12 ;  /* 0x0000000c000c7308 */ /* 0x000fe20000002400 */
[----:B------:R-:W-:-:S02]  /*50c0*/  FMNMX.FTZ R37, R45, R64, !PT ;  /* 0x000000402d257209 */ /* 0x000fc40007810000 */
[----:B------:R-:W-:Y:S02]  /*50d0*/  ISETP.GT.AND P4, PT, R49, 0x49, PT ;  /* 0x000000493100780c */ /* 0x000fe40003f84270 */
[----:B------:R-:W-:Y:S02]  /*50e0*/  FSEL R51, R51, -INF , P3 ;  /* 0xff80000033337808 */ /* 0x000fe40001800000 */
[----:B------:R-:W-:Y:S01]  /*50f0*/  FMNMX.FTZ R64, R46, R37, !PT ;  /* 0x000000252e407209 */ /* 0x000fe20007810000 */
[----:B------:R-:W-:Y:S01]  /*5100*/  FMUL.FTZ R37, R0, R80 ;  /* 0x0000005000257220 */ /* 0x000fe20000410000 */
[----:B------:R-:W-:Y:S01]  /*5110*/  ISETP.GT.AND P3, PT, R49, 0x50, PT ;  /* 0x000000503100780c */ /* 0x000fe20003f64270 */
[----:B------:R-:W-:Y:S01]  /*5120*/  MUFU.TANH R13, R13 ;  /* 0x0000000d000d7308 */ /* 0x000fe20000002400 */
[----:B0-----:R-:W-:Y:S02]  /*5130*/  FSEL R52, R52, -INF , P4 ;  /* 0xff80000034347808 */ /* 0x001fe40002000000 */
[----:B------:R-:W-:-:S02]  /*5140*/  FMNMX.FTZ R65, R51, R64, !PT ;  /* 0x0000004033417209 */ /* 0x000fc40007810000 */
[----:B------:R-:W-:Y:S02]  /*5150*/  ISETP.GT.AND P4, PT, R49, 0x51, PT ;  /* 0x000000513100780c */ /* 0x000fe40003f84270 */
[----:B-1----:R-:W-:Y:S01]  /*5160*/  FSEL R53, R53, -INF , P3 ;  /* 0xff80000035357808 */ /* 0x002fe20001800000 */
[----:B------:R-:W0:Y:S01]  /*5170*/  MUFU.TANH R37, R37 ;  /* 0x0000002500257308 */ /* 0x000e220000002400 */
[----:B------:R-:W-:Y:S01]  /*5180*/  FMNMX.FTZ R64, R52, R65, !PT ;  /* 0x0000004134407209 */ /* 0x000fe20007810000 */
[----:B------:R-:W-:Y:S01]  /*5190*/  FMUL.FTZ R65, R0, R81 ;  /* 0x0000005100417220 */ /* 0x000fe20000410000 */
[----:B------:R-:W-:Y:S02]  /*51a0*/  ISETP.GT.AND P3, PT, R49, 0x58, PT ;  /* 0x000000583100780c */ /* 0x000fe40003f64270 */
[----:B---3--:R-:W-:Y:S02]  /*51b0*/  FSEL R55, R55, -INF , P4 ;  /* 0xff80000037377808 */ /* 0x008fe40002000000 */
[----:B------:R-:W-:Y:S01]  /*51c0*/  FMNMX.FTZ R64, R53, R64, !PT ;  /* 0x0000004035407209 */ /* 0x000fe20007810000 */
[----:B------:R-:W1:Y:S01]  /*51d0*/  MUFU.TANH R65, R65 ;  /* 0x0000004100417308 */ /* 0x000e620000002400 */
[----:B------:R-:W-:-:S02]  /*51e0*/  ISETP.GT.AND P4, PT, R49, 0x59, PT ;  /* 0x000000593100780c */ /* 0x000fc40003f84270 */
[----:B------:R-:W-:Y:S02]  /*51f0*/  FSEL R56, R56, -INF , P3 ;  /* 0xff80000038387808 */ /* 0x000fe40001800000 */
[----:B------:R-:W-:Y:S02]  /*5200*/  FMNMX.FTZ R69, R55, R64, !PT ;  /* 0x0000004037457209 */ /* 0x000fe40007810000 */
[----:B------:R-:W-:Y:S01]  /*5210*/  ISETP.GT.AND P3, PT, R49, 0x60, PT ;  /* 0x000000603100780c */ /* 0x000fe20003f64270 */
[----:B------:R-:W2:Y:S01]  /*5220*/  MUFU.TANH R20, R20 ;  /* 0x0000001400147308 */ /* 0x000ea20000002400 */
[----:B----4-:R-:W-:Y:S02]  /*5230*/  FSEL R57, R57, -INF , P4 ;  /* 0xff80000039397808 */ /* 0x010fe40002000000 */
[----:B------:R-:W-:Y:S02]  /*5240*/  FMNMX.FTZ R64, R56, R69, !PT ;  /* 0x0000004538407209 */ /* 0x000fe40007810000 */
[----:B------:R-:W-:-:S02]  /*5250*/  ISETP.GT.AND P4, PT, R49, 0x61, PT ;  /* 0x000000613100780c */ /* 0x000fc40003f84270 */
[----:B------:R-:W-:Y:S01]  /*5260*/  FSEL R58, R58, -INF , P3 ;  /* 0xff8000003a3a7808 */ /* 0x000fe20001800000 */
[----:B------:R-:W3:Y:S01]  /*5270*/  MUFU.TANH R21, R21 ;  /* 0x0000001500157308 */ /* 0x000ee20000002400 */
[----:B------:R-:W-:Y:S02]  /*5280*/  FMNMX.FTZ R69, R57, R64, !PT ;  /* 0x0000004039457209 */ /* 0x000fe40007810000 */
[----:B------:R-:W-:Y:S02]  /*5290*/  ISETP.GT.AND P3, PT, R49, 0x68, PT ;  /* 0x000000683100780c */ /* 0x000fe40003f64270 */
[----:B-----5:R-:W-:Y:S02]  /*52a0*/  FSEL R59, R59, -INF , P4 ;  /* 0xff8000003b3b7808 */ /* 0x020fe40002000000 */
[----:B------:R-:W-:Y:S01]  /*52b0*/  FMNMX.FTZ R64, R58, R69, !PT ;  /* 0x000000453a407209 */ /* 0x000fe20007810000 */
[----:B------:R-:W4:Y:S01]  /*52c0*/  MUFU.TANH R26, R26 ;  /* 0x0000001a001a7308 */ /* 0x000f220000002400 */
[----:B------:R-:W-:-:S02]  /*52d0*/  ISETP.GT.AND P4, PT, R49, 0x69, PT ;  /* 0x000000693100780c */ /* 0x000fc40003f84270 */
[----:B------:R-:W-:Y:S02]  /*52e0*/  FSEL R60, R60, -INF , P3 ;  /* 0xff8000003c3c7808 */ /* 0x000fe40001800000 */
[----:B------:R-:W-:Y:S01]  /*52f0*/  FMNMX.FTZ R69, R59, R64, !PT ;  /* 0x000000403b457209 */ /* 0x000fe20007810000 */
[----:B------:R-:W-:Y:S01]  /*5300*/  FMUL.FTZ R64, R0, R62 ;  /* 0x0000003e00407220 */ /* 0x000fe20000410000 */
[----:B------:R-:W-:Y:S01]  /*5310*/  ISETP.GT.AND P3, PT, R49, 0x70, PT ;  /* 0x000000703100780c */ /* 0x000fe20003f64270 */
[----:B------:R-:W5:Y:S01]  /*5320*/  MUFU.TANH R27, R27 ;  /* 0x0000001b001b7308 */ /* 0x000f620000002400 */
[----:B------:R-:W-:Y:S02]  /*5330*/  FSEL R61, R61, -INF , P4 ;  /* 0xff8000003d3d7808 */ /* 0x000fe40002000000 */
[----:B------:R-:W-:Y:S01]  /*5340*/  FMNMX.FTZ R72, R60, R69, !PT ;  /* 0x000000453c487209 */ /* 0x000fe20007810000 */
[C---:B------:R-:W-:Y:S01]  /*5350*/  FMUL.FTZ R69, R0.reuse, R70 ;  /* 0x0000004600457220 */ /* 0x040fe20000410000 */
[----:B0-----:R-:W-:Y:S01]  /*5360*/  FSEL R62, R37, -INF , P3 ;  /* 0xff800000253e7808 */ /* 0x001fe20001800000 */
[C---:B------:R-:W-:Y:S01]  /*5370*/  FMUL.FTZ R70, R0.reuse, R71 ;  /* 0x0000004700467220 */ /* 0x040fe20000410000 */
[----:B------:R-:W-:Y:S01]  /*5380*/  ISETP.GT.AND P4, PT, R49, 0x71, PT ;  /* 0x000000713100780c */ /* 0x000fe20003f84270 */
[----:B------:R-:W0:Y:S01]  /*5390*/  MUFU.TANH R30, R30 ;  /* 0x0000001e001e7308 */ /* 0x000e220000002400 */
[----:B------:R-:W-:Y:S01]  /*53a0*/  FMNMX.FTZ R37, R61, R72, !PT ;  /* 0x000000483d257209 */ /* 0x000fe20007810000 */
[C---:B------:R-:W-:Y:S01]  /*53b0*/  FMUL.FTZ R71, R0.reuse, R74 ;  /* 0x0000004a00477220 */ /* 0x040fe20000410000 */
[----:B------:R-:W-:Y:S01]  /*53c0*/  ISETP.GT.AND P3, PT, R49, 0x78, PT ;  /* 0x000000783100780c */ /* 0x000fe20003f64270 */
[C---:B------:R-:W-:Y:S01]  /*53d0*/  FMUL.FTZ R74, R0.reuse, R79 ;  /* 0x0000004f004a7220 */ /* 0x040fe20000410000 */
[----:B-1----:R-:W-:Y:S01]  /*53e0*/  FSEL R65, R65, -INF , P4 ;  /* 0xff80000041417808 */ /* 0x002fe20002000000 */
[----:B------:R-:W-:Y:S01]  /*53f0*/  FMUL.FTZ R79, R0, R87 ;  /* 0x00000057004f7220 */ /* 0x000fe20000410000 */
[----:B------:R-:W-:Y:S01]  /*5400*/  FMNMX.FTZ R72, R62, R37, !PT ;  /* 0x000000253e487209 */ /* 0x000fe20007810000 */
[----:B------:R-:W1:Y:S01]  /*5410*/  MUFU.TANH R31, R31 ;  /* 0x0000001f001f7308 */ /* 0x000e620000002400 */
[----:B------:R-:W-:-:S02]  /*5420*/  ISETP.GT.AND P4, PT, R49, 0x79, PT ;  /* 0x000000793100780c */ /* 0x000fc40003f84270 */
[----:B------:R-:W-:Y:S02]  /*5430*/  FSEL R49, R68, -INF , P3 ;  /* 0xff80000044317808 */ /* 0x000fe40001800000 */
[----:B------:R-:W-:Y:S02]  /*5440*/  FMNMX.FTZ R72, R65, R72, !PT ;  /* 0x0000004841487209 */ /* 0x000fe40007810000 */
[----:B------:R-:W-:Y:S01]  /*5450*/  FSEL R68, R85, -INF , P4 ;  /* 0xff80000055447808 */ /* 0x000fe20002000000 */
[----:B------:R-:W1:Y:S01]  /*5460*/  MUFU.TANH R34, R34 ;  /* 0x0000002200227308 */ /* 0x000e620000002400 */
[----:B------:R-:W-:Y:S01]  /*5470*/  FMNMX.FTZ R37, R49, R72, !PT ;  /* 0x0000004831257209 */ /* 0x000fe20007810000 */
[----:B------:R-:W-:Y:S02]  /*5480*/  WARPGROUP.DEPBAR.LE gsb0, 0x0 ;  /* 0x00008000000079c5 */ /* 0x000fe40000010000 */
[----:B------:R-:W-:Y:S01]  /*5490*/  IADD3 R47, R42, -UR22, R47 ;  /* 0x800000162a2f7c10 */ /* 0x000fe2000fffe02f */
[----:B------:R-:W-:Y:S01]  /*54a0*/  WARPGROUP.ARRIVE ;  /* 0x00000000000079c5 */ /* 0x000fe20000000000 */
[----:B------:R-:W-:-:S02]  /*54b0*/  FMNMX.FTZ R37, R68, R37, !PT ;  /* 0x0000002544257209 */ /* 0x000fc40007810000 */
[C---:B------:R-:W-:Y:S01]  /*54c0*/  ISETP.GT.AND P4, PT, R47.reuse, RZ, PT ;  /* 0x000000ff2f00720c */ /* 0x040fe20003f84270 */
[----:B------:R-:W1:Y:S01]  /*54d0*/  MUFU.TANH R35, R35 ;  /* 0x0000002300237308 */ /* 0x000e620000002400 */
[C---:B------:R-:W-:Y:S01]  /*54e0*/  ISETP.GT.AND P5, PT, R47.reuse, 0x1, PT ;  /* 0x000000012f00780c */ /* 0x040fe20003fa4270 */
[----:B------:R-:W4:Y:S01]  /*54f0*/  SHFL.BFLY PT, R72, R37, 0x2, 0x1f ;  /* 0x0c401f0025487f89 */ /* 0x000f2200000e0000 */
[----:B------:R-:W-:Y:S01]  /*5500*/  FSEL R81, R8, -INF , P4 ;  /* 0xff80000008517808 */ /* 0x000fe20002000000 */
[----:B------:R-:W-:Y:S01]  /*5510*/  QGMMA.64x96x32.F32.E4M3.E4M3 R88, R136, gdesc[UR4], R88, gsb0 ;  /* 0x0160000488587df3 */ /* 0x000fe20008000858 */
[----:B------:R-:W-:Y:S02]  /*5520*/  ISETP.GT.AND P4, PT, R47, 0x8, PT ;  /* 0x000000082f00780c */ /* 0x000fe40003f84270 */
[----:B------:R-:W-:Y:S01]  /*5530*/  FSEL R9, R9, -INF , P5 ;  /* 0xff80000009097808 */ /* 0x000fe20002800000 */
[----:B------:R-:W1:Y:S01]  /*5540*/  MUFU.TANH R38, R38 ;  /* 0x0000002600267308 */ /* 0x000e620000002400 */
[----:B------:R-:W-:-:S02]  /*5550*/  ISETP.GT.AND P5, PT, R47, 0x9, PT ;  /* 0x000000092f00780c */ /* 0x000fc40003fa4270 */
[----:B------:R-:W-:Y:S02]  /*5560*/  FSEL R12, R12, -INF , P4 ;  /* 0xff8000000c0c7808 */ /* 0x000fe40002000000 */
[----:B------:R-:W-:Y:S02]  /*5570*/  ISETP.GT.AND P4, PT, R47, 0x10, PT ;  /* 0x000000102f00780c */ /* 0x000fe40003f84270 */
[----:B------:R-:W-:Y:S01]  /*5580*/  FSEL R13, R13, -INF , P5 ;  /* 0xff8000000d0d7808 */ /* 0x000fe20002800000 */
[----:B------:R-:W1:Y:S01]  /*5590*/  MUFU.TANH R39, R39 ;  /* 0x0000002700277308 */ /* 0x000e620000002400 */
[C---:B------:R-:W-:Y:S02]  /*55a0*/  ISETP.GT.AND P5, PT, R47.reuse, 0x11, PT ;  /* 0x000000112f00780c */ /* 0x040fe40003fa4270 */
[----:B--2---:R-:W-:Y:S02]  /*55b0*/  FSEL R20, R20, -INF , P4 ;  /* 0xff80000014147808 */ /* 0x004fe40002000000 */
[----:B------:R-:W-:-:S02]  /*55c0*/  ISETP.GT.AND P4, PT, R47, 0x18, PT ;  /* 0x000000182f00780c */ /* 0x000fc40003f84270 */
[----:B---3--:R-:W-:Y:S01]  /*55d0*/  FSEL R21, R21, -INF , P5 ;  /* 0xff80000015157808 */ /* 0x008fe20002800000 */
[----:B------:R-:W2:Y:S01]  /*55e0*/  MUFU.TANH R43, R43 ;  /* 0x0000002b002b7308 */ /* 0x000ea20000002400 */
[----:B------:R-:W-:Y:S02]  /*55f0*/  ISETP.GT.AND P5, PT, R47, 0x19, PT ;  /* 0x000000192f00780c */ /* 0x000fe40003fa4270 */
[----:B----4-:R-:W-:Y:S01]  /*5600*/  FMNMX.FTZ R77, R37, R72, !PT ;  /* 0x00000048254d7209 */ /* 0x010fe20007810000 */
[----:B------:R-:W-:Y:S01]  /*5610*/  FMUL.FTZ R72, R0, R75 ;  /* 0x0000004b00487220 */ /* 0x000fe20000410000 */
[----:B------:R-:W-:Y:S01]  /*5620*/  FSEL R26, R26, -INF , P4 ;  /* 0xff8000001a1a7808 */ /* 0x000fe20002000000 */
[----:B------:R-:W-:Y:S01]  /*5630*/  FMUL.FTZ R75, R0, R82 ;  /* 0x00000052004b7220 */ /* 0x000fe20000410000 */
[----:B------:R-:W-:Y:S01]  /*5640*/  ISETP.GT.AND P4, PT, R47, 0x20, PT ;  /* 0x000000202f00780c */ /* 0x000fe20003f84270 */
[----:B------:R-:W3:Y:S01]  /*5650*/  SHFL.BFLY PT, R80, R77, 0x1, 0x1f ;  /* 0x0c201f004d507f89 */ /* 0x000ee200000e0000 */
[----:B-----5:R-:W-:Y:S01]  /*5660*/  FSEL R27, R27, -INF , P5 ;  /* 0xff8000001b1b7808 */ /* 0x020fe20002800000 */
[----:B------:R-:W4:Y:S01]  /*5670*/  MUFU.TANH R44, R44 ;  /* 0x0000002c002c7308 */ /* 0x000f220000002400 */
[----:B------:R-:W-:-:S02]  /*5680*/  ISETP.GT.AND P5, PT, R47, 0x21, PT ;  /* 0x000000212f00780c */ /* 0x000fc40003fa4270 */
[----:B0-----:R-:W-:Y:S02]  /*5690*/  FSEL R30, R30, -INF , P4 ;  /* 0xff8000001e1e7808 */ /* 0x001fe40002000000 */
[----:B------:R-:W-:Y:S02]  /*56a0*/  ISETP.GT.AND P4, PT, R47, 0x28, PT ;  /* 0x000000282f00780c */ /* 0x000fe40003f84270 */
[----:B-1----:R-:W-:Y:S01]  /*56b0*/  FSEL R31, R31, -INF , P5 ;  /* 0xff8000001f1f7808 */ /* 0x002fe20002800000 */
[----:B------:R-:W0:Y:S01]  /*56c0*/  MUFU.TANH R48, R48 ;  /* 0x0000003000307308 */ /* 0x000e220000002400 */
[C---:B------:R-:W-:Y:S02]  /*56d0*/  ISETP.GT.AND P5, PT, R47.reuse, 0x29, PT ;  /* 0x000000292f00780c */ /* 0x040fe40003fa4270 */
[----:B------:R-:W-:Y:S02]  /*56e0*/  FSEL R34, R34, -INF , P4 ;  /* 0xff80000022227808 */ /* 0x000fe40002000000 */
[----:B------:R-:W-:-:S02]  /*56f0*/  ISETP.GT.AND P4, PT, R47, 0x30, PT ;  /* 0x000000302f00780c */ /* 0x000fc40003f84270 */
[----:B------:R-:W-:Y:S01]  /*5700*/  FSEL R35, R35, -INF , P5 ;  /* 0xff80000023237808 */ /* 0x000fe20002800000 */
[----:B------:R-:W1:Y:S01]  /*5710*/  MUFU.TANH R50, R50 ;  /* 0x0000003200327308 */ /* 0x000e620000002400 */
[C---:B------:R-:W-:Y:S02]  /*5720*/  ISETP.GT.AND P5, PT, R47.reuse, 0x31, PT ;  /* 0x000000312f00780c */ /* 0x040fe40003fa4270 */
[----:B------:R-:W-:Y:S02]  /*5730*/  FSEL R38, R38, -INF , P4 ;  /* 0xff80000026267808 */ /* 0x000fe40002000000 */
[----:B------:R-:W-:Y:S02]  /*5740*/  ISETP.GT.AND P4, PT, R47, 0x38, PT ;  /* 0x000000382f00780c */ /* 0x000fe40003f84270 */
[----:B---3--:R-:W-:Y:S01]  /*5750*/  FMNMX.FTZ R37, R77, R80, !PT ;  /* 0x000000504d257209 */ /* 0x008fe20007810000 */
[----:B------:R-:W-:Y:S01]  /*5760*/  IMAD.U32 R80, RZ, RZ, UR10 ;  /* 0x0000000aff507e24 */ /* 0x000fe2000f8e00ff */
[----:B------:R-:W-:Y:S01]  /*5770*/  FSEL R39, R39, -INF , P5 ;  /* 0xff80000027277808 */ /* 0x000fe20002800000 */
[----:B------:R-:W3:Y:S01]  /*5780*/  MUFU.TANH R64, R64 ;  /* 0x0000004000407308 */ /* 0x000ee20000002400 */
[C---:B------:R-:W-:Y:S01]  /*5790*/  FSETP.NEU.FTZ.AND P3, PT, R37.reuse, -INF , PT ;  /* 0xff8000002500780b */ /* 0x040fe20003f7d000 */
[----:B------:R-:W-:-:S01]  /*57a0*/  FFMA.FTZ R77, R37, R80, -8 ;  /* 0xc1000000254d7423 */ /* 0x000fc20000010050 */
[----:B------:R-:W-:-:S02]  /*57b0*/  ISETP.GT.AND P5, PT, R47, 0x39, PT ;  /* 0x000000392f00780c */ /* 0x000fc40003fa4270 */
[----:B--2---:R-:W-:Y:S02]  /*57c0*/  FSEL R43, R43, -INF , P4 ;  /* 0xff8000002b2b7808 */ /* 0x004fe40002000000 */
[----:B------:R-:W-:Y:S01]  /*57d0*/  FSEL R77, R77, RZ, P3 ;  /* 0x000000ff4d4d7208 */ /* 0x000fe20001800000 */
[----:B------:R-:W2:Y:S01]  /*57e0*/  MUFU.TANH R63, R63 ;  /* 0x0000003f003f7308 */ /* 0x000ea20000002400 */
[----:B------:R-:W-:Y:S02]  /*57f0*/  ISETP.GT.AND P4, PT, R47, 0x40, PT ;  /* 0x000000402f00780c */ /* 0x000fe40003f84270 */
[----:B----4-:R-:W-:Y:S01]  /*5800*/  FSEL R44, R44, -INF , P5 ;  /* 0xff8000002c2c7808 */ /* 0x010fe20002800000 */
[----:B------:R-:W-:-:S01]  /*5810*/  FFMA.FTZ R8, R10, UR10, -R77 ;  /* 0x0000000a0a087c23 */ /* 0x000fc2000801084d */
[----:B------:R-:W-:Y:S01]  /*5820*/  FMNMX.FTZ R10, R81, R4, !PT ;  /* 0x00000004510a7209 */ /* 0x000fe20007810000 */
[----:B------:R-:W-:-:S01]  /*5830*/  FFMA.FTZ R54, R54, UR10, -R77 ;  /* 0x0000000a36367c23 */ /* 0x000fc2000801084d */
[----:B------:R-:W-:Y:S01]  /*5840*/  ISETP.GT.AND P5, PT, R47, 0x41, PT ;  /* 0x000000412f00780c */ /* 0x000fe20003fa4270 */
[----:B------:R-:W4:Y:S01]  /*5850*/  MUFU.TANH R66, R66 ;  /* 0x0000004200427308 */ /* 0x000f220000002400 */
[----:B------:R-:W-:Y:S01]  /*5860*/  FMNMX.FTZ R83, R9, R10, !PT ;  /* 0x0000000a09537209 */ /* 0x000fe20007810000 */
[--C-:B------:R-:W-:Y:S01]  /*5870*/  FFMA.FTZ R80, R46, UR10, -R77.reuse ;  /* 0x0000000a2e507c23 */ /* 0x100fe2000801084d */
[----:B0-----:R-:W-:Y:S01]  /*5880*/  FSEL R48, R48, -INF , P4 ;  /* 0xff80000030307808 */ /* 0x001fe20002000000 */
[--C-:B------:R-:W-:Y:S01]  /*5890*/  FFMA.FTZ R6, R6, UR10, -R77.reuse ;  /* 0x0000000a06067c23 */ /* 0x100fe2000801084d */
[----:B------:R-:W-:Y:S01]  /*58a0*/  FMNMX.FTZ R10, R12, R83, !PT ;  /* 0x000000530c0a7209 */ /* 0x000fe20007810000 */
[--C-:B------:R-:W-:Y:S01]  /*58b0*/  FFMA.FTZ R7, R7, UR10, -R77.reuse ;  /* 0x0000000a07077c23 */ /* 0x100fe2000801084d */
[----:B------:R-:W-:Y:S01]  /*58c0*/  ISETP.GT.AND P4, PT, R47, 0x48, PT ;  /* 0x000000482f00780c */ /* 0x000fe20003f84270 */
[----:B------:R-:W0:Y:S01]  /*58d0*/  MUFU.TANH R67, R67 ;  /* 0x0000004300437308 */ /* 0x000e220000002400 */
[----:B------:R-:W-:Y:S01]  /*58e0*/  FMNMX.FTZ R83, R13, R10, !PT ;  /* 0x0000000a0d537209 */ /* 0x000fe20007810000 */
[--C-:B------:R-:W-:Y:S01]  /*58f0*/  FFMA.FTZ R10, R14, UR10, -R77.reuse ;  /* 0x0000000a0e0a7c23 */ /* 0x100fe2000801084d */
[----:B-1----:R-:W-:Y:S01]  /*5900*/  FSEL R50, R50, -INF , P5 ;  /* 0xff80000032327808 */ /* 0x002fe20002800000 */
[--C-:B------:R-:W-:Y:S01]  /*5910*/  FFMA.FTZ R11, R11, UR10, -R77.reuse ;  /* 0x0000000a0b0b7c23 */ /* 0x100fe2000801084d */
[----:B------:R-:W-:Y:S01]  /*5920*/  FMNMX.FTZ R14, R20, R83, !PT ;  /* 0x00000053140e7209 */ /* 0x000fe20007810000 */
[--C-:B------:R-:W-:Y:S01]  /*5930*/  FFMA.FTZ R15, R15, UR10, -R77.reuse ;  /* 0x0000000a0f0f7c23 */ /* 0x100fe2000801084d */
[----:B------:R-:W-:Y:S01]  /*5940*/  ISETP.GT.AND P5, PT, R47, 0x49, PT ;  /* 0x000000492f00780c */ /* 0x000fe20003fa4270 */
[----:B------:R-:W1:Y:S01]  /*5950*/  MUFU.TANH R69, R69 ;  /* 0x0000004500457308 */ /* 0x000e620000002400 */
[----:B------:R-:W-:Y:S01]  /*5960*/  FMNMX.FTZ R83, R21, R14, !PT ;  /* 0x0000000e15537209 */ /* 0x000fe20007810000 */
[--C-:B------:R-:W-:Y:S01]  /*5970*/  FFMA.FTZ R25, R25, UR10, -R77.reuse ;  /* 0x0000000a19197c23 */ /* 0x100fe2000801084d */
[----:B---3--:R-:W-:Y:S01]  /*5980*/  FSEL R64, R64, -INF , P4 ;  /* 0xff80000040407808 */ /* 0x008fe20002000000 */
[--C-:B------:R-:W-:Y:S01]  /*5990*/  FFMA.FTZ R29, R29, UR10, -R77.reuse ;  /* 0x0000000a1d1d7c23 */ /* 0x100fe2000801084d */
[----:B------:R-:W-:Y:S01]  /*59a0*/  FMNMX.FTZ R14, R26, R83, !PT ;  /* 0x000000531a0e7209 */ /* 0x000fe20007810000 */
[--C-:B------:R-:W-:Y:S01]  /*59b0*/  FFMA.FTZ R33, R33, UR10, -R77.reuse ;  /* 0x0000000a21217c23 */ /* 0x100fe2000801084d */
[----:B------:R-:W-:Y:S01]  /*59c0*/  ISETP.GT.AND P4, PT, R47, 0x50, PT ;  /* 0x000000502f00780c */ /* 0x000fe20003f84270 */
[----:B------:R-:W3:Y:S01]  /*59d0*/  MUFU.TANH R70, R70 ;  /* 0x0000004600467308 */ /* 0x000ee20000002400 */
[----:B------:R-:W-:Y:S01]  /*59e0*/  FMNMX.FTZ R83, R27, R14, !PT ;  /* 0x0000000e1b537209 */ /* 0x000fe20007810000 */
[--C-:B------:R-:W-:Y:S01]  /*59f0*/  FFMA.FTZ R14, R24, UR10, -R77.reuse ;  /* 0x0000000a180e7c23 */ /* 0x100fe2000801084d */
[----:B--2---:R-:W-:Y:S01]  /*5a00*/  FSEL R63, R63, -INF , P5 ;  /* 0xff8000003f3f7808 */ /* 0x004fe20002800000 */
[--C-:B------:R-:W-:Y:S01]  /*5a10*/  FFMA.FTZ R40, R40, UR10, -R77.reuse ;  /* 0x0000000a28287c23 */ /* 0x100fe2000801084d */
[----:B------:R-:W-:Y:S01]  /*5a20*/  FMNMX.FTZ R24, R30, R83, !PT ;  /* 0x000000531e187209 */ /* 0x000fe20007810000 */
[--C-:B------:R-:W-:Y:S01]  /*5a30*/  FFMA.FTZ R41, R41, UR10, -R77.reuse ;  /* 0x0000000a29297c23 */ /* 0x100fe2000801084d */
[----:B------:R-:W-:Y:S01]  /*5a40*/  ISETP.GT.AND P5, PT, R47, 0x51, PT ;  /* 0x000000512f00780c */ /* 0x000fe20003fa4270 */
[----:B------:R-:W-:Y:S01]  /*5a50*/  MUFU.TANH R71, R71 ;  /* 0x0000004700477308 */ /* 0x000fe20000002400 */
[----:B------:R-:W-:Y:S01]  /*5a60*/  FMNMX.FTZ R83, R31, R24, !PT ;  /* 0x000000181f537209 */ /* 0x000fe20007810000 */
[--C-:B------:R-:W-:Y:S01]  /*5a70*/  FFMA.FTZ R52, R52, UR10, -R77.reuse ;  /* 0x0000000a34347c23 */ /* 0x100fe2000801084d */
[----:B----4-:R-:W-:Y:S01]  /*5a80*/  FSEL R66, R66, -INF , P4 ;  /* 0xff80000042427808 */ /* 0x010fe20002000000 */
[--C-:B------:R-:W-:Y:S01]  /*5a90*/  FFMA.FTZ R49, R49, UR10, -R77.reuse ;  /* 0x0000000a31317c23 */ /* 0x100fe2000801084d */
[----:B------:R-:W-:Y:S01]  /*5aa0*/  FMNMX.FTZ R24, R34, R83, !PT ;  /* 0x0000005322187209 */ /* 0x000fe20007810000 */
[--C-:B------:R-:W-:Y:S01]  /*5ab0*/  FFMA.FTZ R68, R68, UR10, -R77.reuse ;  /* 0x0000000a44447c23 */ /* 0x100fe2000801084d */
[----:B------:R-:W-:Y:S01]  /*5ac0*/  ISETP.GT.AND P4, PT, R47, 0x58, PT ;  /* 0x000000582f00780c */ /* 0x000fe20003f84270 */
[----:B------:R-:W2:Y:S01]  /*5ad0*/  MUFU.TANH R72, R72 ;  /* 0x0000004800487308 */ /* 0x000ea20000002400 */
[----:B------:R-:W-:Y:S01]  /*5ae0*/  FMNMX.FTZ R83, R35, R24, !PT ;  /* 0x0000001823537209 */ /* 0x000fe20007810000 */
[----:B------:R-:W-:Y:S01]  /*5af0*/  FFMA.FTZ R24, R28, UR10, -R77 ;  /* 0x0000000a1c187c23 */ /* 0x000fe2000801084d */
[----:B0-----:R-:W-:Y:S01]  /*5b00*/  FSEL R67, R67, -INF , P5 ;  /* 0xff80000043437808 */ /* 0x001fe20002800000 */
[----:B------:R-:W-:-:S02]  /*5b10*/  WARPGROUP.DEPBAR.LE gsb0, 0x0 ;  /* 0x00008000000079c5 */ /* 0x000fc40000010000 */
[----:B------:R-:W-:Y:S02]  /*5b20*/  FMNMX.FTZ R28, R38, R83, !PT ;  /* 0x00000053261c7209 */ /* 0x000fe40007810000 */
[----:B------:R-:W-:Y:S01]  /*5b30*/  MUFU.TANH R73, R73 ;  /* 0x0000004900497308 */ /* 0x000fe20000002400 */
[----:B------:R-:W-:Y:S02]  /*5b40*/  ISETP.GT.AND P5, PT, R47, 0x59, PT ;  /* 0x000000592f00780c */ /* 0x000fe40003fa4270 */
[----:B------:R-:W-:Y:S02]  /*5b50*/  FMNMX.FTZ R28, R39, R28, !PT ;  /* 0x0000001c271c7209 */ /* 0x000fe40007810000 */
[----:B-1----:R-:W-:Y:S02]  /*5b60*/  FSEL R69, R69, -INF , P4 ;  /* 0xff80000045457808 */ /* 0x002fe40002000000 */
[----:B------:R-:W-:Y:S01]  /*5b70*/  FMNMX.FTZ R83, R43, R28, !PT ;  /* 0x0000001c2b537209 */ /* 0x000fe20007810000 */
[----:B------:R-:W-:-:S01]  /*5b80*/  FFMA.FTZ R28, R32, UR10, -R77 ;  /* 0x0000000a201c7c23 */ /* 0x000fc2000801084d */
[----:B------:R-:W0:Y:S01]  /*5b90*/  MUFU.TANH R74, R74 ;  /* 0x0000004a004a7308 */ /* 0x000e220000002400 */
[----:B------:R-:W-:-:S02]  /*5ba0*/  ISETP.GT.AND P4, PT, R47, 0x60, PT ;  /* 0x000000602f00780c */ /* 0x000fc40003f84270 */
[----:B------:R-:W-:Y:S02]  /*5bb0*/  FMNMX.FTZ R83, R44, R83, !PT ;  /* 0x000000532c537209 */ /* 0x000fe40007810000 */
[----:B---3--:R-:W-:Y:S02]  /*5bc0*/  FSEL R70, R70, -INF , P5 ;  /* 0xff80000046467808 */ /* 0x008fe40002800000 */
[----:B------:R-:W-:Y:S01]  /*5bd0*/  FMNMX.FTZ R83, R48, R83, !PT ;  /* 0x0000005330537209 */ /* 0x000fe20007810000 */
[----:B------:R-:W1:Y:S01]  /*5be0*/  MUFU.TANH R75, R75 ;  /* 0x0000004b004b7308 */ /* 0x000e620000002400 */
[----:B------:R-:W-:Y:S02]  /*5bf0*/  ISETP.GT.AND P5, PT, R47, 0x61, PT ;  /* 0x000000612f00780c */ /* 0x000fe40003fa4270 */
[----:B------:R-:W-:Y:S02]  /*5c00*/  FMNMX.FTZ R83, R50, R83, !PT ;  /* 0x0000005332537209 */ /* 0x000fe40007810000 */
[----:B--2---:R-:W-:-:S02]  /*5c10*/  FSEL R72, R72, -INF , P5 ;  /* 0xff80000048487808 */ /* 0x004fc40002800000 */
[----:B------:R-:W-:Y:S01]  /*5c20*/  FMNMX.FTZ R32, R64, R83, !PT ;  /* 0x0000005340207209 */ /* 0x000fe20007810000 */
[----:B------:R-:W2:Y:S01]  /*5c30*/  MUFU.TANH R76, R76 ;  /* 0x0000004c004c7308 */ /* 0x000ea20000002400 */
[----:B------:R-:W-:Y:S02]  /*5c40*/  ISETP.GT.AND P5, PT, R47, 0x69, PT ;  /* 0x000000692f00780c */ /* 0x000fe40003fa4270 */
[----:B------:R-:W-:Y:S01]  /*5c50*/  FMNMX.FTZ R83, R63, R32, !PT ;  /* 0x000000203f537209 */ /* 0x000fe20007810000 */
[----:B------:R-:W-:-:S01]  /*5c60*/  FFMA.FTZ R32, R36, UR10, -R77 ;  /* 0x0000000a24207c23 */ /* 0x000fc2000801084d */
[----:B0-----:R-:W-:Y:S02]  /*5c70*/  FSEL R74, R74, -INF , P5 ;  /* 0xff8000004a4a7808 */ /* 0x001fe40002800000 */
[----:B------:R-:W-:Y:S01]  /*5c80*/  FMNMX.FTZ R36, R66, R83, !PT ;  /* 0x0000005342247209 */ /* 0x000fe20007810000 */
[----:B------:R-:W0:Y:S01]  /*5c90*/  MUFU.TANH R78, R78 ;  /* 0x0000004e004e7308 */ /* 0x000e220000002400 */
[----:B------:R-:W-:-:S02]  /*5ca0*/  ISETP.GT.AND P5, PT, R47, 0x71, PT ;  /* 0x000000712f00780c */ /* 0x000fc40003fa4270 */
[----:B------:R-:W-:Y:S02]  /*5cb0*/  FMNMX.FTZ R36, R67, R36, !PT ;  /* 0x0000002443247209 */ /* 0x000fe40007810000 */
[----:B------:R-:W-:Y:S02]  /*5cc0*/  FSEL R82, R37, RZ, P3 ;  /* 0x000000ff25527208 */ /* 0x000fe40001800000 */
[----:B------:R-:W-:Y:S01]  /*5cd0*/  FMNMX.FTZ R83, R69, R36, !PT ;  /* 0x0000002445537209 */ /* 0x000fe20007810000 */
[----:B------:R-:W3:Y:S01]  /*5ce0*/  MUFU.TANH R79, R79 ;  /* 0x0000004f004f7308 */ /* 0x000ee20000002400 */
[----:B------:R-:W-:Y:S01]  /*5cf0*/  FSEL R36, R71, -INF , P4 ;  /* 0xff80000047247808 */ /* 0x000fe20002000000 */
[----:B------:R-:W-:Y:S01]  /*5d00*/  FADD.FTZ R82, -R82, R5 ;  /* 0x0000000552527221 */ /* 0x000fe20000010100 */
[----:B------:R-:W-:Y:S02]  /*5d10*/  FMNMX.FTZ R83, R70, R83, !PT ;  /* 0x0000005346537209 */ /* 0x000fe40007810000 */
[----:B------:R-:W-:-:S02]  /*5d20*/  ISETP.GT.AND P4, PT, R47, 0x68, PT ;  /* 0x000000682f00780c */ /* 0x000fc40003f84270 */
[----:B------:R-:W-:Y:S01]  /*5d30*/  FMNMX.FTZ R83, R36, R83, !PT ;  /* 0x0000005324537209 */ /* 0x000fe20007810000 */
[----:B------:R4:W-:Y:S01]  /*5d40*/  MUFU.EX2 R71, R54 ;  /* 0x0000003600477308 */ /* 0x0009e20000000800 */
[----:B------:R-:W-:Y:S02]  /*5d50*/  FSEL R73, R73, -INF , P4 ;  /* 0xff80000049497808 */ /* 0x000fe40002000000 */
[----:B------:R-:W-:Y:S02]  /*5d60*/  FMNMX.FTZ R42, R72, R83, !PT ;  /* 0x00000053482a7209 */ /* 0x000fe40007810000 */
[----:B------:R-:W-:Y:S02]  /*5d70*/  ISETP.GT.AND P4, PT, R47, 0x70, PT ;  /* 0x000000702f00780c */ /* 0x000fe40003f84270 */
[----:B------:R-:W-:Y:S01]  /*5d80*/  FMNMX.FTZ R83, R73, R42, !PT ;  /* 0x0000002a49537209 */ /* 0x000fe20007810000 */
[----:B------:R-:W-:Y:S01]  /*5d90*/  MUFU.EX2 R6, R6 ;  /* 0x0000000600067308 */ /* 0x000fe20000000800 */
[----:B-1----:R-:W-:Y:S01]  /*5da0*/  FSEL R75, R75, -INF , P4 ;  /* 0xff8000004b4b7808 */ /* 0x002fe20002000000 */
[----:B----4-:R-:W-:Y:S01]  /*5db0*/  FFMA.FTZ R54, R45, UR10, -R77 ;  /* 0x0000000a2d367c23 */ /* 0x010fe2000801084d */
[----:B------:R-:W-:-:S02]  /*5dc0*/  FMNMX.FTZ R42, R74, R83, !PT ;  /* 0x000000534a2a7209 */ /* 0x000fc40007810000 */
[----:B------:R-:W-:Y:S02]  /*5dd0*/  ISETP.GT.AND P4, PT, R47, 0x78, PT ;  /* 0x000000782f00780c */ /* 0x000fe40003f84270 */
[----:B--2---:R-:W-:Y:S01]  /*5de0*/  FSEL R76, R76, -INF , P5 ;  /* 0xff8000004c4c7808 */ /* 0x004fe20002800000 */
[----:B------:R-:W-:Y:S01]  /*5df0*/  MUFU.EX2 R7, R7 ;  /* 0x0000000700077308 */ /* 0x000fe20000000800 */
[----:B------:R-:W-:Y:S02]  /*5e00*/  FMNMX.FTZ R45, R75, R42, !PT ;  /* 0x0000002a4b2d7209 */ /* 0x000fe40007810000 */
[----:B------:R-:W-:Y:S01]  /*5e10*/  ISETP.GT.AND P5, PT, R47, 0x79, PT ;  /* 0x000000792f00780c */ /* 0x000fe20003fa4270 */
[----:B------:R-:W-:-:S01]  /*5e20*/  FFMA.FTZ R47, R51, UR10, -R77 ;  /* 0x0000000a332f7c23 */ /* 0x000fc2000801084d */
[----:B0-----:R-:W-:Y:S01]  /*5e30*/  FSEL R78, R78, -INF , P4 ;  /* 0xff8000004e4e7808 */ /* 0x001fe20002000000 */
[----:B------:R-:W-:-:S01]  /*5e40*/  FFMA.FTZ R51, R53, UR10, -R77 ;  /* 0x0000000a35337c23 */ /* 0x000fc2000801084d */
[----:B------:R-:W-:Y:S01]  /*5e50*/  FMNMX.FTZ R45, R76, R45, !PT ;  /* 0x0000002d4c2d7209 */ /* 0x000fe20007810000 */
[----:B------:R-:W-:-:S01]  /*5e60*/  FFMA.FTZ R53, R56, UR10, -R77 ;  /* 0x0000000a38357c23 */ /* 0x000fc2000801084d */
[----:B---3--:R-:W-:Y:S01]  /*5e70*/  FSEL R79, R79, -INF , P5 ;  /* 0xff8000004f4f7808 */ /* 0x008fe20002800000 */
[----:B------:R-:W-:-:S01]  /*5e80*/  FFMA.FTZ R56, R57, UR10, -R77 ;  /* 0x0000000a39387c23 */ /* 0x000fc2000801084d */
[----:B------:R-:W-:Y:S01]  /*5e90*/  FMNMX.FTZ R46, R78, R45, !PT ;  /* 0x0000002d4e2e7209 */ /* 0x000fe20007810000 */
[----:B------:R-:W-:-:S01]  /*5ea0*/  FFMA.FTZ R57, R60, UR10, -R77 ;  /* 0x0000000a3c397c23 */ /* 0x000fc2000801084d */
[--C-:B------:R-:W-:Y:S01]  /*5eb0*/  FFMA.FTZ R60, R61, UR10, -R77.reuse ;  /* 0x0000000a3d3c7c23 */ /* 0x100fe2000801084d */
[----:B------:R-:W-:Y:S01]  /*5ec0*/  IMAD.U32 R61, RZ, RZ, UR10 ;  /* 0x0000000aff3d7e24 */ /* 0x000fe2000f8e00ff */
[----:B------:R-:W-:Y:S01]  /*5ed0*/  FMNMX.FTZ R46, R79, R46, !PT ;  /* 0x0000002e4f2e7209 */ /* 0x000fe20007810000 */
[----:B------:R-:W-:Y:S04]  /*5ee0*/  MUFU.EX2 R45, R80 ;  /* 0x00000050002d7308 */ /* 0x000fe80000000800 */
[----:B------:R-:W0:Y:S04]  /*5ef0*/  SHFL.BFLY PT, R83, R46, 0x2, 0x1f ;  /* 0x0c401f002e537f89 */ /* 0x000e2800000e0000 */
[----:B------:R1:W-:Y:S08]  /*5f00*/  MUFU.EX2 R42, R54 ;  /* 0x00000036002a7308 */ /* 0x0003f00000000800 */
[----:B------:R-:W-:Y:S01]  /*5f10*/  MUFU.EX2 R8, R8 ;  /* 0x0000000800087308 */ /* 0x000fe20000000800 */
[----:B-1----:R-:W-:-:S01]  /*5f20*/  FFMA.FTZ R54, R55, UR10, -R77 ;  /* 0x0000000a37367c23 */ /* 0x002fc2000801084d */
[--C-:B------:R-:W-:Y:S01]  /*5f30*/  FFMA.FTZ R55, R58, UR10, -R77.reuse ;  /* 0x0000000a3a377c23 */ /* 0x100fe2000801084d */
[----:B------:R-:W-:-:S01]  /*5f40*/  FFMA.FTZ R58, R59, UR10, -R77 ;  /* 0x0000000a3b3a7c23 */ /* 0x000fc2000801084d */
[--C-:B------:R-:W-:Y:S01]  /*5f50*/  FFMA.FTZ R59, R62, UR10, -R77.reuse ;  /* 0x0000000a3e3b7c23 */ /* 0x100fe2000801084d */
[----:B------:R-:W-:-:S03]  /*5f60*/  FFMA.FTZ R62, R65, UR10, -R77 ;  /* 0x0000000a413e7c23 */ /* 0x000fc6000801084d */
        /* <DEDUP_REMOVED lines=8> */
[C---:B------:R-:W-:Y:S01]  /*5ff0*/  FSETP.NEU.FTZ.AND P4, PT, R46.reuse, -INF , PT ;  /* 0xff8000002e00780b */ /* 0x040fe20003f9d000 */
[----:B------:R-:W-:-:S02]  /*6000*/  FFMA.FTZ R61, R46, R61, -8 ;  /* 0xc10000002e3d7423 */ /* 0x000fc4000001003d */
[----:B------:R-:W-:Y:S03]  /*6010*/  MUFU.EX2 R24, R24 ;  /* 0x0000001800187308 */ /* 0x000fe60000000800 */
[----:B------:R-:W-:-:S05]  /*6020*/  FSEL R61, R61, RZ, P4 ;  /* 0x000000ff3d3d7208 */ /* 0x000fca0002000000 */
[--C-:B------:R-:W-:Y:S01]  /*6030*/  FFMA.FTZ R80, R9, UR10, -R61.reuse ;  /* 0x0000000a09507c23 */ /* 0x100fe2000801083d */
[----:B------:R-:W-:-:S01]  /*6040*/  FFMA.FTZ R9, R12, UR10, -R61 ;  /* 0x0000000a0c097c23 */ /* 0x000fc2000801083d */
[--C-:B------:R-:W-:Y:S01]  /*6050*/  FFMA.FTZ R12, R13, UR10, -R61.reuse ;  /* 0x0000000a0d0c7c23 */ /* 0x100fe2000801083d */
[----:B------:R-:W-:-:S01]  /*6060*/  FFMA.FTZ R13, R20, UR10, -R61 ;  /* 0x0000000a140d7c23 */ /* 0x000fc2000801083d */
[--C-:B------:R-:W-:Y:S01]  /*6070*/  FFMA.FTZ R20, R21, UR10, -R61.reuse ;  /* 0x0000000a15147c23 */ /* 0x100fe2000801083d */
[----:B------:R-:W-:-:S01]  /*6080*/  FFMA.FTZ R5, R43, UR10, -R61 ;  /* 0x0000000a2b057c23 */ /* 0x000fc2000801083d */
[--C-:B------:R-:W-:Y:S01]  /*6090*/  FFMA.FTZ R21, R26, UR10, -R61.reuse ;  /* 0x0000000a1a157c23 */ /* 0x100fe2000801083d */
[----:B------:R-:W-:Y:S01]  /*60a0*/  FSEL R43, R46, RZ, P4 ;  /* 0x000000ff2e2b7208 */ /* 0x000fe20002000000 */
[--C-:B------:R-:W-:Y:S01]  /*60b0*/  FFMA.FTZ R26, R27, UR10, -R61.reuse ;  /* 0x0000000a1b1a7c23 */ /* 0x100fe2000801083d */
[----:B------:R-:W-:-:S01]  /*60c0*/  FFMA.FTZ R27, R30, UR10, -R61 ;  /* 0x0000000a1e1b7c23 */ /* 0x000fc2000801083d */
[--C-:B------:R-:W-:Y:S01]  /*60d0*/  FFMA.FTZ R30, R31, UR10, -R61.reuse ;  /* 0x0000000a1f1e7c23 */ /* 0x100fe2000801083d */
[----:B------:R-:W-:-:S01]  /*60e0*/  FFMA.FTZ R31, R34, UR10, -R61 ;  /* 0x0000000a221f7c23 */ /* 0x000fc2000801083d */
[----:B------:R-:W-:Y:S01]  /*60f0*/  FFMA.FTZ R34, R35, UR10, -R61 ;  /* 0x0000000a23227c23 */ /* 0x000fe2000801083d */
[----:B------:R-:W-:-:S01]  /*6100*/  FADD.FTZ R43, -R43, R4 ;  /* 0x000000042b2b7221 */ /* 0x000fc20000010100 */
[--C-:B------:R-:W-:Y:S01]  /*6110*/  FFMA.FTZ R35, R38, UR10, -R61.reuse ;  /* 0x0000000a26237c23 */ /* 0x100fe2000801083d */
[----:B------:R-:W-:-:S01]  /*6120*/  FFMA.FTZ R38, R39, UR10, -R61 ;  /* 0x0000000a27267c23 */ /* 0x000fc2000801083d */
[----:B------:R-:W-:Y:S01]  /*6130*/  FMUL.FTZ R39, R82, UR10 ;  /* 0x0000000a52277c20 */ /* 0x000fe20008410000 */
        /* <DEDUP_REMOVED lines=10> */
[----:B------:R-:W0:Y:S08]  /*61e0*/  MUFU.EX2 R39, R39 ;  /* 0x0000002700277308 */ /* 0x000e300000000800 */
[----:B------:R-:W-:Y:S08]  /*61f0*/  MUFU.EX2 R65, R65 ;  /* 0x0000004100417308 */ /* 0x000ff00000000800 */
[----:B------:R-:W1:Y:S01]  /*6200*/  MUFU.EX2 R4, R4 ;  /* 0x0000000400047308 */ /* 0x000e620000000800 */
[----:B0-----:R-:W-:-:S04]  /*6210*/  FFMA.FTZ R64, R39, R3, R6 ;  /* 0x0000000327407223 */ /* 0x001fc80000010006 */
[----:B------:R-:W-:-:S03]  /*6220*/  FADD.FTZ R77, R7, R64 ;  /* 0x00000040074d7221 */ /* 0x000fc60000010000 */
[----:B------:R-:W0:Y:S01]  /*6230*/  MUFU.EX2 R9, R9 ;  /* 0x0000000900097308 */ /* 0x000e220000000800 */
[----:B------:R-:W-:-:S04]  /*6240*/  FADD.FTZ R64, R8, R77 ;  /* 0x0000004d08407221 */ /* 0x000fc80000010000 */
[----:B------:R-:W-:Y:S01]  /*6250*/  FADD.FTZ R77, R11, R64 ;  /* 0x000000400b4d7221 */ /* 0x000fe20000010000 */
[----:B------:R-:W-:-:S02]  /*6260*/  FFMA.FTZ R64, R66, UR10, -R61 ;  /* 0x0000000a42407c23 */ /* 0x000fc4000801083d */
[----:B------:R-:W2:Y:S01]  /*6270*/  MUFU.EX2 R12, R12 ;  /* 0x0000000c000c7308 */ /* 0x000ea20000000800 */
[----:B-1----:R-:W-:-:S01]  /*6280*/  FFMA.FTZ R3, R4, R2, R65 ;  /* 0x0000000204037223 */ /* 0x002fc20000010041 */
[----:B------:R-:W-:-:S03]  /*6290*/  FADD.FTZ R66, R10, R77 ;  /* 0x0000004d0a427221 */ /* 0x000fc60000010000 */
[----:B------:R-:W-:Y:S01]  /*62a0*/  FADD.FTZ R2, R80, R3 ;  /* 0x0000000350027221 */ /* 0x000fe20000010000 */
[----:B------:R-:W-:-:S02]  /*62b0*/  FADD.FTZ R77, R15, R66 ;  /* 0x000000420f4d7221 */ /* 0x000fc40000010000 */
[----:B------:R-:W1:Y:S01]  /*62c0*/  MUFU.EX2 R13, R13 ;  /* 0x0000000d000d7308 */ /* 0x000e620000000800 */
[----:B0-----:R-:W-:-:S01]  /*62d0*/  FADD.FTZ R3, R9, R2 ;  /* 0x0000000209037221 */ /* 0x001fc20000010000 */
[----:B------:R-:W-:-:S04]  /*62e0*/  FADD.FTZ R66, R14, R77 ;  /* 0x0000004d0e427221 */ /* 0x000fc80000010000 */
[----:B------:R-:W-:Y:S01]  /*62f0*/  FADD.FTZ R77, R25, R66 ;  /* 0x00000042194d7221 */ /* 0x000fe20000010000 */
[----:B------:R-:W-:-:S01]  /*6300*/  FFMA.FTZ R66, R69, UR10, -R61 ;  /* 0x0000000a45427c23 */ /* 0x000fc2000801083d */
[----:B------:R-:W0:Y:S01]  /*6310*/  MUFU.EX2 R20, R20 ;  /* 0x0000001400147308 */ /* 0x000e220000000800 */
[----:B--2---:R-:W-:-:S01]  /*6320*/  FADD.FTZ R2, R12, R3 ;  /* 0x000000030c027221 */ /* 0x004fc20000010000 */
[----:B------:R-:W-:Y:S01]  /*6330*/  FADD.FTZ R82, R24, R77 ;  /* 0x0000004d18527221 */ /* 0x000fe20000010000 */
[----:B------:R-:W-:-:S05]  /*6340*/  FFMA.FTZ R69, R70, UR10, -R61 ;  /* 0x0000000a46457c23 */ /* 0x000fca000801083d */
        /* <DEDUP_REMOVED lines=24> */
[----:B------:R-:W-:-:S03]  /*64d0*/  FFMA.FTZ R77, R72, UR10, -R61 ;  /* 0x0000000a484d7c23 */ /* 0x000fc6000801083d */
        /* <DEDUP_REMOVED lines=12> */
[----:B------:R-:W-:-:S02]  /*65a0*/  FFMA.FTZ R73, R74, UR10, -R61 ;  /* 0x0000000a4a497c23 */ /* 0x000fc4000801083d */
[----:B------:R-:W-:-:S03]  /*65b0*/  FADD.FTZ R72, R42, R81 ;  /* 0x000000512a487221 */ /* 0x000fc60000010000 */
[----:B------:R-:W0:Y:S01]  /*65c0*/  MUFU.EX2 R48, R48 ;  /* 0x0000003000307308 */ /* 0x000e220000000800 */
[----:B--2---:R-:W-:-:S01]  /*65d0*/  FADD.FTZ R2, R44, R3 ;  /* 0x000000032c027221 */ /* 0x004fc20000010000 */
[----:B------:R-:W-:-:S06]  /*65e0*/  FADD.FTZ R72, R45, R72 ;  /* 0x000000482d487221 */ /* 0x000fcc0000010000 */
        /* <DEDUP_REMOVED lines=68> */
.L_x_1597:
[----:B------:R-:W-:Y:S01]  /*6a30*/  UISETP.GT.AND UP1, UPT, UR18, UR17, UPT ;  /* 0x000000111200728c */ /* 0x000fe2000bf24270 */
[----:B------:R-:W-:Y:S01]  /*6a40*/  F2FP.SATFINITE.E4M3.F32.PACK_AB_MERGE_C R5, R44, R5, RZ ;  /* 0x000000052c05723e */ /* 0x000fe200048070ff */
[----:B------:R-:W-:Y:S01]  /*6a50*/  UIADD3 UR6, UR14, 0x19c60, URZ ;  /* 0x00019c600e067890 */ /* 0x000fe2000fffe03f */
[----:B------:R-:W-:Y:S01]  /*6a60*/  F2FP.SATFINITE.E4M3.F32.PACK_AB_MERGE_C R8, R11, R8, RZ ;  /* 0x000000080b08723e */ /* 0x000fe200048070ff */
[----:B------:R-:W-:Y:S01]  /*6a70*/  UIADD3 UR18, UR18, -0x1, URZ ;  /* 0xffffffff12127890 */ /* 0x000fe2000fffe03f */
[----:B------:R-:W-:Y:S01]  /*6a80*/  F2FP.SATFINITE.E4M3.F32.PACK_AB_MERGE_C R9, R12, R9, RZ ;  /* 0x000000090c09723e */ /* 0x000fe200048070ff */
[----:B------:R-:W-:Y:S01]  /*6a90*/  UPRMT UR6, UR44, 0x654, UR6 ;  /* 0x000006542c067896 */ /* 0x000fe20008000006 */
[----:B------:R-:W-:Y:S01]  /*6aa0*/  PLOP3.LUT P3, PT, PT, PT, UP1, 0x80, 0x0 ;  /* 0x000000000000781c */ /* 0x000fe20003f6f018 */
[----:B------:R-:W-:Y:S01]  /*6ab0*/  UMOV UR20, UR37 ;  /* 0x0000002500147c82 */ /* 0x000fe20008000000 */
[----:B------:R-:W-:Y:S01]  /*6ac0*/  F2FP.SATFINITE.E4M3.F32.PACK_AB_MERGE_C R14, R25, R14, RZ ;  /* 0x0000000e190e723e */ /* 0x000fe200048070ff */
[----:B------:R-:W-:Y:S01]  /*6ad0*/  UMOV UR21, UR38 ;  /* 0x0000002600157c82 */ /* 0x000fe20008000000 */
[----:B------:R-:W-:Y:S01]  /*6ae0*/  F2FP.SATFINITE.E4M3.F32.PACK_AB_MERGE_C R21, R26, R21, RZ ;  /* 0x000000151a15723e */ /* 0x000fe200048070ff */
[----:B------:R-:W-:Y:S01]  /*6af0*/  FMUL.FTZ R90, R90, R4 ;  /* 0x000000045a5a7220 */ /* 0x000fe20000410000 */
[----:B------:R-:W-:Y:S01]  /*6b00*/  F2FP.SATFINITE.E4M3.F32.PACK_AB_MERGE_C R28, R33, R28, RZ ;  /* 0x0000001c211c723e */ /* 0x000fe200048070ff */
[----:B------:R-:W-:Y:S01]  /*6b10*/  FMUL.FTZ R91, R91, R4 ;  /* 0x000000045b5b7220 */ /* 0x000fe20000410000 */
[----:B------:R-:W-:Y:S01]  /*6b20*/  F2FP.SATFINITE.E4M3.F32.PACK_AB_MERGE_C R31, R34, R31, RZ ;  /* 0x0000001f221f723e */ /* 0x000fe200048070ff */
[----:B------:R-:W-:Y:S01]  /*6b30*/  SYNCS.ARRIVE.TRANS64.RED.A1T0 RZ, [UR6], RZ ;  /* 0x000000ffffff79a7 */ /* 0x000fe20008100406 */
        /* <DEDUP_REMOVED lines=71> */
[----:B------:R-:W-:-:S02]  /*6fb0*/  IMAD.MOV.U32 R4, RZ, RZ, R46 ;  /* 0x000000ffff047224 */ /* 0x000fc400078e002e */
[----:B------:R-:W-:Y:S01]  /*6fc0*/  IMAD.MOV.U32 R5, RZ, RZ, R37 ;  /* 0x000000ffff057224 */ /* 0x000fe200078e0025 */
[----:B------:R-:W-:Y:S06]  /*6fd0*/  @P3 BRA `(.L_x_1598) ;  /* 0xffffffd000cc3947 */ /* 0x000fec000383ffff */
.L_x_1588:
[----:B------:R-:W-:-:S13]  /*6fe0*/  ISETP.LE.AND P2, PT, RZ, UR18, PT ;  /* 0x00000012ff007c0c */ /* 0x000fda000bf43270 */
[----:B------:R-:W-:Y:S05]  /*6ff0*/  @!P2 BRA `(.L_x_1599) ;  /* 0x0000002000f4a947 */ /* 0x000fea0003800000 */
[----:B------:R-:W-:Y:S01]  /*7000*/  IMAD.MOV.U32 R5, RZ, RZ, R46 ;  /* 0x000000ffff057224 */ /* 0x000fe200078e002e */
[----:B------:R-:W-:Y:S01]  /*7010*/  UMOV UR19, UR37 ;  /* 0x0000002500137c82 */ /* 0x000fe20008000000 */
[----:B------:R-:W-:Y:S01]  /*7020*/  IMAD.MOV.U32 R4, RZ, RZ, R37 ;  /* 0x000000ffff047224 */ /* 0x000fe200078e0025 */
[----:B------:R-:W-:Y:S01]  /*7030*/  UMOV UR20, UR38 ;  /* 0x0000002600147c82 */ /* 0x000fe20008000000 */
[----:B------:R-:W-:-:S05]  /*7040*/  ULDC UR17, c[0x0][0x988] ;  /* 0x0002620000117ab9 */ /* 0x000fca0000000800 */
.L_x_1609:
[----:B------:R-:W-:-:S04]  /*7050*/  UIADD3 UR6, UR20, 0x1, URZ ;  /* 0x0000000114067890 */ /* 0x000fc8000fffe03f */
[----:B------:R-:W-:-:S04]  /*7060*/  UISETP.NE.AND UP0, UPT, UR6, 0x2, UPT ;  /* 0x000000020600788c */ /* 0x000fc8000bf05270 */
[----:B------:R-:W-:Y:S02]  /*7070*/  USEL UR37, URZ, 0x1, UP0 ;  /* 0x000000013f257887 */ /* 0x000fe40008000000 */
[----:B------:R-:W-:Y:S02]  /*7080*/  USEL UR38, UR6, URZ, UP0 ;  /* 0x0000003f06267287 */ /* 0x000fe40008000000 */
[----:B------:R-:W-:Y:S01]  /*7090*/  ULOP3.LUT UR37, UR19, UR37, URZ, 0x3c, !UPT ;  /* 0x0000002513257292 */ /* 0x000fe2000f8e3c3f */
[----:B------:R-:W-:Y:S11]  /*70a0*/  @!P0 BRA `(.L_x_1600) ;  /* 0x0000000000048947 */ /* 0x000ff60003800000 */
[----:B------:R-:W-:Y:S01]  /*70b0*/  BPT.TRAP 0x1 ;  /* 0x000000040000795c */ /* 0x000fe20000300000 */
.L_x_1600:
[----:B------:R-:W-:Y:S01]  /*70c0*/  ULEA UR6, UR38, UR45, 0x3 ;  /* 0x0000002d26067291 */ /* 0x000fe2000f8e183f */
[----:B------:R-:W-:-:S05]  /*70d0*/  IMAD.U32 R6, RZ, RZ, UR37 ;  /* 0x00000025ff067e24 */ /* 0x000fca000f8e00ff */
[----:B------:R-:W-:-:S04]  /*70e0*/  SHF.L.U32 R6, R6, 0x1f, RZ ;  /* 0x0000001f06067819 */ /* 0x000fc800000006ff */
[----:B------:R0:W1:Y:S01]  /*70f0*/  SYNCS.PHASECHK.TRANS64.TRYWAIT P2, [UR6+0x19c30], R6 ;  /* 0x019c3006ff0075a7 */ /* 0x0000620008040146 */
[----:B------:R-:W-:Y:S05]  /*7100*/  @!P0 BRA `(.L_x_1601) ;  /* 0x0000000000048947 */ /* 0x000fea0003800000 */
[----:B------:R-:W-:Y:S01]  /*7110*/  BPT.TRAP 0x1 ;  /* 0x000000040000795c */ /* 0x000fe20000300000 */
.L_x_1601:
[----:B-1----:R-:W-:Y:S05]  /*7120*/  @P2 BRA `(.L_x_1602) ;  /* 0x0000000000082947 */ /* 0x002fea0003800000 */
[----:B------:R-:W1:Y:S02]  /*7130*/  SYNCS.PHASECHK.TRANS64.TRYWAIT P2, [UR6+0x19c30], R6 ;  /* 0x019c3006ff0075a7 */ /* 0x000e640008040146 */
[----:B-1----:R-:W-:Y:S05]  /*7140*/  @!P2 BRA `(.L_x_1603) ;  /* 0x0000008400f0a947 */ /* 0x002fea0003800000 */
.L_x_1602:
        /* <DEDUP_REMOVED lines=17> */
.L_x_1604:
[----:B------:R-:W-:Y:S01]  /*7260*/  ULEA UR14, UR20, UR45, 0x3 ;  /* 0x0000002d140e7291 */ /* 0x000fe2000f8e183f */
[----:B01----:R-:W-:-:S05]  /*7270*/  IMAD.U32 R6, RZ, RZ, UR19 ;  /* 0x00000013ff067e24 */ /* 0x003fca000f8e00ff */
[----:B------:R-:W-:-:S04]  /*7280*/  SHF.L.U32 R6, R6, 0x1f, RZ ;  /* 0x0000001f06067819 */ /* 0x000fc800000006ff */
[----:B------:R0:W1:Y:S01]  /*7290*/  SYNCS.PHASECHK.TRANS64.TRYWAIT P2, [UR14+0x19c50], R6 ;  /* 0x019c5006ff0075a7 */ /* 0x000062000804014e */
[----:B------:R-:W-:Y:S05]  /*72a0*/  @!P0 BRA `(.L_x_1605) ;  /* 0x0000000000048947 */ /* 0x000fea0003800000 */
[----:B------:R-:W-:Y:S01]  /*72b0*/  BPT.TRAP 0x1 ;  /* 0x000000040000795c */ /* 0x000fe20000300000 */
.L_x_1605:
[----:B-1----:R-:W-:Y:S05]  /*72c0*/  @P2 BRA `(.L_x_1606) ;  /* 0x0000000000082947 */ /* 0x002fea0003800000 */
[----:B------:R-:W1:Y:S02]  /*72d0*/  SYNCS.PHASECHK.TRANS64.TRYWAIT P2, [UR14+0x19c50], R6 ;  /* 0x019c5006ff0075a7 */ /* 0x000e64000804014e */
[----:B-1----:R-:W-:Y:S05]  /*72e0*/  @!P2 BRA `(.L_x_1607) ;  /* 0x0000008400a0a947 */ /* 0x002fea0003800000 */
.L_x_1606:
        /* <DEDUP_REMOVED lines=25> */
[----:B0-----:R-:W-:Y:S01]  /*7480*/  FMNMX.FTZ R37, R7, R4, !PT ;  /* 0x0000000407257209 */ /* 0x001fe20007810000 */
[----:B------:R-:W-:Y:S01]  /*7490*/  QGMMA.64x96x32.F32.E4M3.E4M3 R88, R148, gdesc[UR4], R88, gsb0 ;  /* 0x0160000494587df3 */ /* 0x000fe20008000858 */
        /* <DEDUP_REMOVED lines=49> */
[----:B------:R-:W-:Y:S01]  /*77b0*/  FMUL.FTZ R65, R0, R75 ;  /* 0x0000004b00417220 */ /* 0x000fe20000410000 */
[----:B------:R-:W-:-:S02]  /*77c0*/  UIADD3 UR6, UR11, 0x2, URZ ;  /* 0x000000020b067890 */ /* 0x000fc4000fffe03f */
        /* <DEDUP_REMOVED lines=25> */
[----:B------:R-:W-:Y:S01]  /*7960*/  FMUL.FTZ R68, R0, R78 ;  /* 0x0000004e00447220 */ /* 0x000fe20000410000 */
[----:B------:R-:W-:Y:S01]  /*7970*/  UIADD3 UR6, UR11, 0x4, URZ ;  /* 0x000000040b067890 */ /* 0x000fe2000fffe03f */
[----:B------:R-:W-:-:S03]  /*7980*/  UMOV UR7, 0x40000040 ;  /* 0x4000004000077882 */ /* 0x000fc60000000000 */
        /* <DEDUP_REMOVED lines=31> */
[----:B------:R-:W-:Y:S01]  /*7b80*/  FMUL.FTZ R72, R0, R82 ;  /* 0x0000005200487220 */ /* 0x000fe20000410000 */
[----:B------:R-:W-:Y:S02]  /*7b90*/  WARPGROUP.DEPBAR.LE gsb0, 0x0 ;  /* 0x00008000000079c5 */ /* 0x000fe40000010000 */
[----:B------:R-:W-:-:S03]  /*7ba0*/  WARPGROUP.ARRIVE ;  /* 0x00000000000079c5 */ /* 0x000fc60000000000 */
[----:B------:R-:W2:Y:S01]  /*7bb0*/  MUFU.TANH R45, R45 ;  /* 0x0000002d002d7308 */ /* 0x000ea20000002400 */
[----:B0-----:R-:W-:Y:S02]  /*7bc0*/  FMNMX.FTZ R46, R42, R37, !PT ;  /* 0x000000252a2e7209 */ /* 0x001fe40007810000 */
[----:B------:R-:W-:Y:S01]  /*7bd0*/  QGMMA.64x96x32.F32.E4M3.E4M3 R88, R140, gdesc[UR4], R88, gsb0 ;  /* 0x016000048c587df3 */ /* 0x000fe20008000858 */
[----:B------:R-:W-:Y:S01]  /*7be0*/  UIADD3 UR6, UR11, 0x6, URZ ;  /* 0x000000060b067890 */ /* 0x000fe2000fffe03f */
[----:B------:R-:W-:-:S03]  /*7bf0*/  UMOV UR7, 0x40000040 ;  /* 0x4000004000077882 */ /* 0x000fc60000000000 */
        /* <DEDUP_REMOVED lines=80> */
[----:B0-----:R-:W-:Y:S01]  /*8100*/  FMNMX.FTZ R37, R80, R37, !PT ;  /* 0x0000002550257209 */ /* 0x001fe20007810000 */
[----:B------:R-:W-:Y:S01]  /*8110*/  IMAD.U32 R80, RZ, RZ, UR38 ;  /* 0x00000026ff507e24 */ /* 0x000fe2000f8e00ff */
[----:B-1----:R-:W-:-:S03]  /*8120*/  FMNMX.FTZ R46, R81, R46, !PT ;  /* 0x0000002e512e7209 */ /* 0x002fc60007810000 */
[C---:B------:R-:W-:Y:S01]  /*8130*/  FFMA.FTZ R78, R37.reuse, R78, -8 ;  /* 0xc1000000254e7423 */ /* 0x040fe2000001004e */
[----:B------:R-:W-:Y:S02]  /*8140*/  IMAD.U32 R81, RZ, RZ, UR10 ;  /* 0x0000000aff517e24 */ /* 0x000fe4000f8e00ff */
[----:B------:R-:W-:Y:S01]  /*8150*/  FADD.FTZ R4, -R37, R4 ;  /* 0x0000000425047221 */ /* 0x000fe20000010100 */
        /* <DEDUP_REMOVED lines=22> */
[----:B------:R-:W-:-:S01]  /*82c0*/  FFMA.FTZ R7, R7, UR10, -R78 ;  /* 0x0000000a07077c23 */ /* 0x000fc2000801084e */
[----:B------:R-:W-:Y:S01]  /*82d0*/  FMUL.FTZ R5, R5, UR10 ;  /* 0x0000000a05057c20 */ /* 0x000fe20008410000 */
[----:B------:R-:W-:-:S01]  /*82e0*/  FFMA.FTZ R8, R8, UR10, -R75 ;  /* 0x0000000a08087c23 */ /* 0x000fc2000801084b */
[----:B------:R-:W-:Y:S01]  /*82f0*/  FFMA.FTZ R6, R6, UR10, -R78 ;  /* 0x0000000a06067c23 */ /* 0x000fe2000801084e */
[----:B------:R-:W-:-:S01]  /*8300*/  FFMA.FTZ R9, R9, UR10, -R75 ;  /* 0x0000000a09097c23 */ /* 0x000fc2000801084b */
[----:B------:R-:W-:Y:S01]  /*8310*/  MUFU.EX2 R4, R4 ;  /* 0x0000000400047308 */ /* 0x000fe20000000800 */
[----:B------:R-:W-:-:S01]  /*8320*/  FFMA.FTZ R10, R10, UR10, -R78 ;  /* 0x0000000a0a0a7c23 */ /* 0x000fc2000801084e */
[----:B------:R-:W-:Y:S01]  /*8330*/  FFMA.FTZ R12, R12, UR10, -R75 ;  /* 0x0000000a0c0c7c23 */ /* 0x000fe2000801084b */
[----:B------:R-:W-:-:S01]  /*8340*/  FFMA.FTZ R11, R11, UR10, -R78 ;  /* 0x0000000a0b0b7c23 */ /* 0x000fc2000801084e */
[----:B------:R-:W-:Y:S01]  /*8350*/  FFMA.FTZ R13, R13, UR10, -R75 ;  /* 0x0000000a0d0d7c23 */ /* 0x000fe2000801084b */
[----:B------:R-:W-:-:S01]  /*8360*/  FFMA.FTZ R14, R14, UR10, -R78 ;  /* 0x0000000a0e0e7c23 */ /* 0x000fc2000801084e */
[----:B------:R-:W-:Y:S01]  /*8370*/  FFMA.FTZ R20, R20, UR10, -R75 ;  /* 0x0000000a14147c23 */ /* 0x000fe2000801084b */
[----:B------:R-:W-:-:S01]  /*8380*/  FFMA.FTZ R15, R15, UR10, -R78 ;  /* 0x0000000a0f0f7c23 */ /* 0x000fc2000801084e */
[----:B------:R-:W0:Y:S01]  /*8390*/  MUFU.EX2 R7, R7 ;  /* 0x0000000700077308 */ /* 0x000e220000000800 */
[----:B------:R-:W-:-:S01]  /*83a0*/  FFMA.FTZ R21, R21, UR10, -R75 ;  /* 0x0000000a15157c23 */ /* 0x000fc2000801084b */
[----:B------:R-:W-:Y:S01]  /*83b0*/  FFMA.FTZ R24, R24, UR10, -R78 ;  /* 0x0000000a18187c23 */ /* 0x000fe2000801084e */
[----:B------:R-:W-:-:S01]  /*83c0*/  FFMA.FTZ R26, R26, UR10, -R75 ;  /* 0x0000000a1a1a7c23 */ /* 0x000fc2000801084b */
[----:B------:R-:W-:Y:S01]  /*83d0*/  FFMA.FTZ R25, R25, UR10, -R78 ;  /* 0x0000000a19197c23 */ /* 0x000fe2000801084e */
        /* <DEDUP_REMOVED lines=33> */
[--C-:B------:R-:W-:Y:S01]  /*85f0*/  FFMA.FTZ R73, R73, UR10, -R75.reuse ;  /* 0x0000000a49497c23 */ /* 0x100fe2000801084b */
[----:B------:R-:W-:-:S01]  /*8600*/  FFMA.FTZ R76, R76, UR10, -R75 ;  /* 0x0000000a4c4c7c23 */ /* 0x000fc2000801084b */
        /* <DEDUP_REMOVED lines=93> */
[----:B------:R-:W-:-:S05]  /*8be0*/  @!P1 LEA R2, R80, UR45, 0x3 ;  /* 0x0000002d50029c11 */ /* 0x000fca000f8e18ff */
[----:B------:R-:W-:Y:S01]  /*8bf0*/  @!P1 VIADD R2, R2, 0x19c40 ;  /* 0x00019c4002029836 */ /* 0x000fe20000000000 */
[----:B------:R-:W0:Y:S01]  /*8c00*/  MUFU.EX2 R62, R62 ;  /* 0x0000003e003e7308 */ /* 0x000e220000000800 */
[----:B--2---:R-:W-:-:S03]  /*8c10*/  FADD.FTZ R81, R59, R78 ;  /* 0x0000004e3b517221 */ /* 0x004fc60000010000 */
[----:B------:R-:W-:-:S04]  /*8c20*/  @!P1 PRMT R2, RZ, 0x654, R2 ;  /* 0x00000654ff029816 */ /* 0x000fc80000000002 */
[----:B------:R-:W2:Y:S01]  /*8c30*/  MUFU.EX2 R65, R65 ;  /* 0x0000004100417308 */ /* 0x000ea20000000800 */
[----:B-1----:R-:W-:-:S01]  /*8c40*/  FADD.FTZ R78, R64, R3 ;  /* 0x00000003404e7221 */ /* 0x002fc20000010000 */
[----:B------:R1:W-:Y:S06]  /*8c50*/  @!P1 SYNCS.ARRIVE.TRANS64.RED.A1T0 RZ, [R2+URZ], RZ ;  /* 0x000000ff02ff99a7 */ /* 0x0003ec000810043f */
        /* <DEDUP_REMOVED lines=28> */
.L_x_1608:
        /* <DEDUP_REMOVED lines=91> */
.L_x_1599:
[----:B------:R-:W-:Y:S06]  /*93d0*/  BAR.ARV 0x8, 0x200 ;  /* 0x0208000000007b1d */ /* 0x000fec0000002000 */
[----:B------:R-:W-:Y:S05]  /*93e0*/  @!P0 BRA `(.L_x_1610) ;  /* 0x0000000000048947 */ /* 0x000fea0003800000 */
[----:B------:R-:W-:Y:S01]  /*93f0*/  BPT.TRAP 0x1 ;  /* 0x000000040000795c */ /* 0x000fe20000300000 */
.L_x_1610:
[----:B------:R-:W-:Y:S01]  /*9400*/  ULEA UR11, UR38, UR45, 0x3 ;  /* 0x0000002d260b7291 */ /* 0x000fe2000f8e183f */
[----:B------:R-:W-:-:S05]  /*9410*/  IMAD.U32 R0, RZ, RZ, UR37 ;  /* 0x00000025ff007e24 */ /* 0x000fca000f8e00ff */
[----:B------:R-:W-:-:S04]  /*9420*/  SHF.L.U32 R0, R0, 0x1f, RZ ;  /* 0x0000001f00007819 */ /* 0x000fc800000006ff */
[----:B------:R0:W1:Y:S01]  /*9430*/  SYNCS.PHASECHK.TRANS64.TRYWAIT P1, [UR11+0x19c50], R0 ;  /* 0x019c5000ff0075a7 */ /* 0x000062000802014b */
[----:B------:R-:W-:Y:S05]  /*9440*/  @!P0 BRA `(.L_x_1611) ;  /* 0x0000000000048947 */ /* 0x000fea0003800000 */
[----:B------:R-:W-:Y:S01]  /*9450*/  BPT.TRAP 0x1 ;  /* 0x000000040000795c */ /* 0x000fe20000300000 */
.L_x_1611:
[----:B-1----:R-:W-:Y:S05]  /*9460*/  @P1 BRA `(.L_x_1612) ;  /* 0x0000000000081947 */ /* 0x002fea0003800000 */
[----:B------:R-:W1:Y:S02]  /*9470*/  SYNCS.PHASECHK.TRANS64.TRYWAIT P1, [UR11+0x19c50], R0 ;  /* 0x019c5000ff0075a7 */ /* 0x000e64000802014b */
[----:B-1----:R-:W-:Y:S05]  /*9480*/  @!P1 BRA `(.L_x_1613) ;  /* 0x0000006400509947 */ /* 0x002fea0003800000 */
.L_x_1612:
[----:B------:R-:W-:Y:S01]  /*9490*/  UIADD3 UR45, UR45, 0x3000, URZ ;  /* 0x000030002d2d7890 */ /* 0x000fe2000fffe03f */
[----:B------:R-:W-:Y:S01]  /*94a0*/  WARPGROUP.ARRIVE ;  /* 0x00000000000079c5 */ /* 0x000fe20000000000 */
[----:B------:R-:W-:Y:S01]  /*94b0*/  UMOV UR15, 0x40000040 ;  /* 0x40000040000f7882 */ /* 0x000fe20000000000 */
[----:B------:R-:W-:Y:S01]  /*94c0*/  ULDC.64 UR4, c[0x0][0x9a0] ;  /* 0x0002680000047ab9 */ /* 0x000fe20000000a00 */
[----:B------:R-:W-:Y:S01]  /*94d0*/  USHF.R.U32.HI UR45, URZ, 0x4, UR45 ;  /* 0x000000043f2d7899 */ /* 0x000fe2000801162d */
[----:B------:R-:W-:Y:S01]  /*94e0*/  IMAD.MOV.U32 R6, RZ, RZ, 0x3f800000 ;  /* 0x3f800000ff067424 */ /* 0x000fe200078e00ff */
        /* <DEDUP_REMOVED lines=22> */
[----:B-1----:R-:W-:-:S05]  /*9650*/  IMAD.U32 R5, RZ, RZ, UR5 ;  /* 0x00000005ff057e24 */ /* 0x002fca000f8e00ff */
        /* <DEDUP_REMOVED lines=10> */
[----:B0-----:R-:W0:Y:S01]  /*9700*/  SHFL.BFLY PT, R0, R3, 0x2, 0x1f ;  /* 0x0c401f0003007f89 */ /* 0x001e2200000e0000 */
[----:B------:R-:W-:-:S03]  /*9710*/  UIADD3 UR14, UR14, 0x6, URZ ;  /* 0x000000060e0e7890 */ /* 0x000fc6000fffe03f */
[----:B------:R-:W3:Y:S01]  /*9720*/  SHFL.BFLY PT, R7, R2, 0x2, 0x1f ;  /* 0x0c401f0002077f89 */ /* 0x000ee200000e0000 */
[----:B------:R-:W-:Y:S01]  /*9730*/  UMOV UR15, 0x40000040 ;  /* 0x40000040000f7882 */ /* 0x000fe20000000000 */
[----:B------:R-:W-:Y:S02]  /*9740*/  WARPGROUP.DEPBAR.LE gsb0, 0x0 ;  /* 0x00008000000079c5 */ /* 0x000fe40000010000 */
[----:B------:R-:W-:-:S06]  /*9750*/  WARPGROUP.ARRIVE ;  /* 0x00000000000079c5 */ /* 0x000fcc0000000000 */
[----:B------:R-:W-:Y:S01]  /*9760*/  QGMMA.64x96x32.F32.E4M3.E4M3 R88, R140, gdesc[UR4], R88, gsb0 ;  /* 0x016000048c587df3 */ /* 0x000fe20008000858 */
[----:B0-----:R-:W-:-:S01]  /*9770*/  FADD.FTZ R0, R0, R3 ;  /* 0x0000000300007221 */ /* 0x001fc20000010000 */
[----:B---3--:R-:W-:-:S04]  /*9780*/  FADD.FTZ R7, R7, R2 ;  /* 0x0000000207077221 */ /* 0x008fc80000010000 */
[----:B-1----:R-:W0:Y:S04]  /*9790*/  SHFL.BFLY PT, R5, R0, 0x1, 0x1f ;  /* 0x0c201f0000057f89 */ /* 0x002e2800000e0000 */
        /* <DEDUP_REMOVED lines=33> */
.L_x_1614:
        /* <DEDUP_REMOVED lines=58> */
.L_x_1581:
        /* <DEDUP_REMOVED lines=11> */
[----:B------:R-:W1:Y:S01]  /*9e00*/  S2R R38, SR_SWINHI ;  /* 0x0000000000267919 */ /* 0x000e620000002f00 */
        /* <DEDUP_REMOVED lines=13> */
[----:B------:R-:W-:Y:S01]  /*9ee0*/  F2FP.BF16.F32.PACK_AB R14, R119, R14 ;  /* 0x0000000e770e723e */ /* 0x000fe200000010ff */
[----:B0-----:R-:W-:Y:S01]  /*9ef0*/  IMAD.SHL.U32 R4, R36, 0x4, RZ ;  /* 0x0000000424047824 */ /* 0x001fe200078e00ff */
[----:B------:R-:W-:Y:S02]  /*9f00*/  F2FP.BF16.F32.PACK_AB R11, R126, R11 ;  /* 0x0000000b7e0b723e */ /* 0x000fe400000010ff */
[----:B------:R-:W-:Y:S02]  /*9f10*/  F2FP.BF16.F32.PACK_AB R10, R127, R10 ;  /* 0x0000000a7f0a723e */ /* 0x000fe400000010ff */
[----:B------:R-:W-:-:S02]  /*9f20*/  F2FP.BF16.F32.PACK_AB R25, R110, R25 ;  /* 0x000000196e19723e */ /* 0x000fc400000010ff */
[----:B------:R-:W-:Y:S02]  /*9f30*/  F2FP.BF16.F32.PACK_AB R24, R111, R24 ;  /* 0x000000186f18723e */ /* 0x000fe400000010ff */
[----:B------:R-:W-:Y:S02]  /*9f40*/  F2FP.BF16.F32.PACK_AB R9, R132, R9 ;  /* 0x000000098409723e */ /* 0x000fe400000010ff */
[----:B------:R-:W-:Y:S01]  /*9f50*/  F2FP.BF16.F32.PACK_AB R8, R133, R8 ;  /* 0x000000088508723e */ /* 0x000fe200000010ff */
[----:B------:R-:W-:Y:S01]  /*9f60*/  USHF.R.S32.HI UR12, URZ, 0x1f, UR43 ;  /* 0x0000001f3f0c7899 */ /* 0x000fe2000801142b */
[----:B------:R-:W-:Y:S01]  /*9f70*/  LOP3.LUT R4, R4, 0xc, RZ, 0xc0, !PT ;  /* 0x0000000c04047812 */ /* 0x000fe200078ec0ff */
[----:B------:R-:W-:Y:S01]  /*9f80*/  ULDC.64 UR8, c[0x0][0xb90] ;  /* 0x0002e40000087ab9 */ /* 0x000fe20000000a00 */
[----:B------:R-:W-:Y:S02]  /*9f90*/  F2FP.BF16.F32.PACK_AB R7, R134, R7 ;  /* 0x000000078607723e */ /* 0x000fe400000010ff */
[----:B------:R-:W-:-:S02]  /*9fa0*/  F2FP.BF16.F32.PACK_AB R6, R135, R6 ;  /* 0x000000068706723e */ /* 0x000fc400000010ff */
[----:B------:R-:W-:Y:S02]  /*9fb0*/  F2FP.BF16.F32.PACK_AB R31, R100, R31 ;  /* 0x0000001f641f723e */ /* 0x000fe400000010ff */
[----:B------:R-:W-:Y:S01]  /*9fc0*/  F2FP.BF16.F32.PACK_AB R30, R101, R30 ;  /* 0x0000001e651e723e */ /* 0x000fe200000010ff */
[----:B------:R-:W-:Y:S01]  /*9fd0*/  USHF.R.S32.HI UR13, URZ, 0x1f, UR42 ;  /* 0x0000001f3f0d7899 */ /* 0x000fe2000801142a */
[----:B------:R-:W-:Y:S01]  /*9fe0*/  BAR.SYNC.DEFER_BLOCKING 0x1, 0x180 ;  /* 0x0046000000007b1d */ /* 0x000fe20000010000 */
[----:B------:R-:W-:-:S05]  /*9ff0*/  IADD3 R4, P0, R4, UR6, RZ ;  /* 0x0000000604047c10 */ /* 0x000fca000ff1e0ff */
[----:B------:R-:W-:Y:S01]  /*a000*/  IMAD.X R5, RZ, RZ, UR7, P0 ;  /* 0x00000007ff057e24 */ /* 0x000fe200080e06ff */
[----:B------:R-:W-:-:S04]  /*a010*/  ULDC.64 UR10, c[0x0][0xb98] ;  /* 0x0002e600000a7ab9 */ /* 0x000fc80000000a00 */
[----:B------:R0:W2:Y:S01]  /*a020*/  LDG.E.CONSTANT R4, desc[UR48][R4.64] ;  /* 0x0000003004047981 */ /* 0x0000a2000c1e9900 */
[----:B------:R-:W-:Y:S02]  /*a030*/  UIMAD UR5, UR12, UR8, URZ ;  /* 0x000000080c0572a4 */ /* 0x000fe4000f8e023f */
[----:B------:R-:W-:Y:S02]  /*a040*/  UIMAD.WIDE.U32 UR6, UR43, UR8, URZ ;  /* 0x000000082b0672a5 */ /* 0x000fe4000f8e003f */
[----:B------:R-:W-:Y:S02]  /*a050*/  UIMAD UR5, UR43, UR9, UR5 ;  /* 0x000000092b0572a4 */ /* 0x000fe4000f8e0205 */
[----:B------:R-:W-:Y:S02]  /*a060*/  UIMAD UR8, UR13, UR10, URZ ;  /* 0x0000000a0d0872a4 */ /* 0x000fe4000f8e023f */
[----:B------:R-:W-:Y:S01]  /*a070*/  UIADD3 UR7, UR7, UR5, URZ ;  /* 0x0000000507077290 */ /* 0x000fe2000fffe03f */
[----:B0-----:R-:W-:Y:S01]  /*a080*/  LOP3.LUT P0, R5, R36, 0x3, RZ, 0xc0, !PT ;  /* 0x0000000324057812 */ /* 0x001fe2000780c0ff */
[----:B------:R-:W-:Y:S01]  /*a090*/  UIMAD UR8, UR42, UR11, UR8 ;  /* 0x0000000b2a0872a4 */ /* 0x000fe2000f8e0208 */
[----:B------:R-:W-:-:S02]  /*a0a0*/  MOV R36, R3 ;  /* 0x0000000300247202 */ /* 0x000fc40000000f00 */
[----:B-1----:R-:W-:Y:S01]  /*a0b0*/  MOV R37, R38 ;  /* 0x0000002600257202 */ /* 0x002fe20000000f00 */
[----:B------:R-:W-:Y:S01]  /*a0c0*/  UIMAD.WIDE.U32 UR6, UR42, UR10, UR6 ;  /* 0x0000000a2a0672a5 */ /* 0x000fe2000f8e0006 */
[----:B------:R-:W0:Y:S01]  /*a0d0*/  LDC R38, c[0x0][0xbe8] ;  /* 0x0002fa00ff267b82 */ /* 0x000e220000000800 */
[----:B------:R-:W-:Y:S01]  /*a0e0*/  ISETP.EQ.OR P0, PT, R5, 0x3, !P0 ;  /* 0x000000030500780c */ /* 0x000fe20004702670 */
[----:B------:R-:W-:Y:S01]  /*a0f0*/  ULDC UR5, c[0x0][0xa88] ;  /* 0x0002a20000057ab9 */ /* 0x000fe20000000800 */
[----:B------:R-:W-:Y:S01]  /*a100*/  IMAD.WIDE R32, R156, 0x2, R36 ;  /* 0x000000029c207825 */ /* 0x000fe200078e0224 */
[----:B------:R-:W-:Y:S01]  /*a110*/  ULDC.64 UR10, c[0x0][0xaf0] ;  /* 0x0002bc00000a7ab9 */ /* 0x000fe20000000a00 */
[----:B------:R-:W-:Y:S02]  /*a120*/  SEL R59, R29, R28, P0 ;  /* 0x0000001c1d3b7207 */ /* 0x000fe40000000000 */
[----:B------:R-:W-:Y:S02]  /*a130*/  SEL R61, R28, R29, P0 ;  /* 0x0000001d1c3d7207 */ /* 0x000fe40000000000 */
[----:B------:R-:W-:-:S02]  /*a140*/  IADD3 R29, P2, R32, 0x6000, RZ ;  /* 0x00006000201d7810 */ /* 0x000fc40007f5e0ff */
[----:B------:R-:W-:Y:S02]  /*a150*/  SEL R41, R35, R34, P0 ;  /* 0x0000002223297207 */ /* 0x000fe40000000000 */
[----:B------:R-:W-:Y:S02]  /*a160*/  SEL R43, R34, R35, P0 ;  /* 0x00000023222b7207 */ /* 0x000fe40000000000 */
[----:B------:R-:W-:Y:S02]  /*a170*/  SEL R47, R27, R26, P0 ;  /* 0x0000001a1b2f7207 */ /* 0x000fe40000000000 */
[----:B------:R-:W-:Y:S01]  /*a180*/  SEL R34, R26, R27, P0 ;  /* 0x0000001b1a227207 */ /* 0x000fe20000000000 */
[----:B------:R-:W-:Y:S01]  /*a190*/  IMAD.X R27, RZ, RZ, R33, P2 ;  /* 0x000000ffff1b7224 */ /* 0x000fe200010e0621 */
[----:B------:R-:W-:Y:S02]  /*a1a0*/  SEL R49, R21, R20, P0 ;  /* 0x0000001415317207 */ /* 0x000fe40000000000 */
[----:B------:R-:W-:-:S02]  /*a1b0*/  SEL R35, R20, R21, P0 ;  /* 0x0000001514237207 */ /* 0x000fc40000000000 */
[----:B------:R-:W-:Y:S02]  /*a1c0*/  SEL R51, R13, R12, P0 ;  /* 0x0000000c0d337207 */ /* 0x000fe40000000000 */
[----:B0-----:R-:W-:Y:S02]  /*a1d0*/  ISETP.NE.AND P2, PT, R38, 0x1, PT ;  /* 0x000000012600780c */ /* 0x001fe40003f45270 */
[----:B------:R-:W-:Y:S02]  /*a1e0*/  SEL R39, R12, R13, P0 ;  /* 0x0000000d0c277207 */ /* 0x000fe40000000000 */
[C---:B------:R-:W-:Y:S02]  /*a1f0*/  IADD3 R21, P3, R32.reuse, 0x3020, RZ ;  /* 0x0000302020157810 */ /* 0x040fe40007f7e0ff */
[----:B------:R-:W-:Y:S02]  /*a200*/  IADD3 R13, P1, R32, 0x6020, RZ ;  /* 0x00006020200d7810 */ /* 0x000fe40007f3e0ff */
[----:B------:R-:W-:-:S02]  /*a210*/  SEL R67, R15, R14, P0 ;  /* 0x0000000e0f437207 */ /* 0x000fc40000000000 */
[----:B------:R-:W-:Y:S02]  /*a220*/  SEL R69, R14, R15, P0 ;  /* 0x0000000f0e457207 */ /* 0x000fe40000000000 */
[----:B------:R-:W-:Y:S01]  /*a230*/  SEL R71, R11, R10, P0 ;  /* 0x0000000a0b477207 */ /* 0x000fe20000000000 */
[----:B------:R-:W0:Y:S01]  /*a240*/  @P2 LDC R40, c[0x0][0xbec] ;  /* 0x0002fb00ff282b82 */ /* 0x000e220000000800 */
[----:B------:R-:W-:Y:S01]  /*a250*/  SEL R73, R10, R11, P0 ;  /* 0x0000000b0a497207 */ /* 0x000fe20000000000 */
[--C-:B------:R-:W-:Y:S01]  /*a260*/  IMAD.X R11, RZ, RZ, R33.reuse, P3 ;  /* 0x000000ffff0b7224 */ /* 0x100fe200018e0621 */
[----:B------:R-:W-:Y:S02]  /*a270*/  SEL R63, R25, R24, P0 ;  /* 0x00000018193f7207 */ /* 0x000fe40000000000 */
[----:B------:R-:W-:Y:S01]  /*a280*/  SEL R65, R24, R25, P0 ;  /* 0x0000001918417207 */ /* 0x000fe20000000000 */
[----:B------:R-:W-:Y:S01]  /*a290*/  IMAD.X R25, RZ, RZ, R33, P1 ;  /* 0x000000ffff197224 */ /* 0x000fe200008e0621 */
[----:B------:R-:W-:Y:S01]  /*a2a0*/  IADD3 R15, P4, R32, 0x3000, RZ ;  /* 0x00003000200f7810 */ /* 0x000fe20007f9e0ff */
[----:B------:R-:W1:Y:S01]  /*a2b0*/  @P2 LDC R42, c[0x0][0xbf0] ;  /* 0x0002fc00ff2a2b82 */ /* 0x000e620000000800 */
[----:B------:R-:W-:-:S02]  /*a2c0*/  LOP3.LUT R10, R21, 0x180, RZ, 0xc0, !PT ;  /* 0x00000180150a7812 */ /* 0x000fc400078ec0ff */
[----:B------:R-:W-:Y:S02]  /*a2d0*/  LOP3.LUT R24, R13, 0x180, RZ, 0xc0, !PT ;  /* 0x000001800d187812 */ /* 0x000fe400078ec0ff */
[----:B------:R-:W-:Y:S02]  /*a2e0*/  SEL R53, R9, R8, P0 ;  /* 0x0000000809357207 */ /* 0x000fe40000000000 */
[----:B------:R-:W-:Y:S01]  /*a2f0*/  SEL R55, R8, R9, P0 ;  /* 0x0000000908377207 */ /* 0x000fe20000000000 */
[----:B------:R-:W-:Y:S01]  /*a300*/  IMAD R9, R152, 0x20, R18 ;  /* 0x0000002098097824 */ /* 0x000fe200078e0212 */
[----:B------:R-:W-:Y:S02]  /*a310*/  LOP3.LUT R8, R15, 0x180, RZ, 0xc0, !PT ;  /* 0x000001800f087812 */ /* 0x000fe400078ec0ff */
[----:B------:R-:W-:Y:S01]  /*a320*/  SHF.R.U64 R10, R10, 0x3, RZ ;  /* 0x000000030a0a7819 */ /* 0x000fe200000012ff */
[----:B------:R-:W-:Y:S01]  /*a330*/  IMAD.WIDE R36, R9, 0x2, R36 ;  /* 0x0000000209247825 */ /* 0x000fe200078e0224 */
[----:B------:R-:W-:-:S02]  /*a340*/  SHF.R.U64 R24, R24, 0x3, RZ ;  /* 0x0000000318187819 */ /* 0x000fc400000012ff */
[----:B------:R-:W-:Y:S01]  /*a350*/  LOP3.LUT R12, R29, 0x180, RZ, 0xc0, !PT ;  /* 0x000001801d0c7812 */ /* 0x000fe200078ec0ff */
[----:B------:R-:W-:Y:S01]  /*a360*/  IMAD.X R9, RZ, RZ, R33, P4 ;  /* 0x000000ffff097224 */ /* 0x000fe200020e0621 */
[----:B------:R-:W-:Y:S02]  /*a370*/  SHF.R.U64 R8, R8, 0x3, RZ ;  /* 0x0000000308087819 */ /* 0x000fe400000012ff */
[----:B------:R-:W-:Y:S02]  /*a380*/  LOP3.LUT R10, R10, R21, RZ, 0x3c, !PT ;  /* 0x000000150a0a7212 */ /* 0x000fe400078e3cff */
[----:B------:R-:W-:Y:S02]  /*a390*/  LOP3.LUT R24, R24, R13, RZ, 0x3c, !PT ;  /* 0x0000000d18187212 */ /* 0x000fe400078e3cff */
[----:B------:R-:W-:Y:S02]  /*a3a0*/  IADD3 R13, P5, R32, 0x20, RZ ;  /* 0x00000020200d7810 */ /* 0x000fe40007fbe0ff */
[----:B------:R-:W-:-:S02]  /*a3b0*/  SEL R75, R7, R6, P0 ;  /* 0x00000006074b7207 */ /* 0x000fc40000000000 */
[----:B------:R-:W-:Y:S02]  /*a3c0*/  SEL R77, R6, R7, P0 ;  /* 0x00000007064d7207 */ /* 0x000fe40000000000 */
[----:B------:R-:W-:Y:S02]  /*a3d0*/  LOP3.LUT R7, R32, 0x180, RZ, 0xc0, !PT ;  /* 0x0000018020077812 */ /* 0x000fe400078ec0ff */
[----:B------:R-:W-:Y:S02]  /*a3e0*/  SHF.R.U64 R12, R12, 0x3, RZ ;  /* 0x000000030c0c7819 */ /* 0x000fe400000012ff */
[----:B------:R-:W-:Y:S02]  /*a3f0*/  LOP3.LUT R8, R8, R15, RZ, 0x3c, !PT ;  /* 0x0000000f08087212 */ /* 0x000fe400078e3cff */
[----:B------:R-:W-:Y:S01]  /*a400*/  MOV R68, R10 ;  /* 0x0000000a00447202 */ /* 0x000fe20000000f00 */
[----:B------:R-:W-:Y:S01]  /*a410*/  VIADD R11, R17, UR39 ;  /* 0x00000027110b7c36 */ /* 0x000fe20008000000 */
[----:B------:R-:W-:-:S02]  /*a420*/  SEL R45, R31, R30, P0 ;  /* 0x0000001e1f2d7207 */ /* 0x000fc40000000000 */
[----:B------:R-:W-:Y:S02]  /*a430*/  SEL R5, R30, R31, P0 ;  /* 0x0000001f1e057207 */ /* 0x000fe40000000000 */
[----:B------:R-:W-:Y:S02]  /*a440*/  LOP3.LUT R6, R13, 0x180, RZ, 0xc0, !PT ;  /* 0x000001800d067812 */ /* 0x000fe400078ec0ff */
[----:B------:R-:W-:Y:S02]  /*a450*/  IADD3 R31, P1, R36, 0x1800, RZ ;  /* 0x00001800241f7810 */ /* 0x000fe40007f3e0ff */
[----:B------:R-:W-:Y:S02]  /*a460*/  SEL R57, R94, R95, P0 ;  /* 0x0000005f5e397207 */ /* 0x000fe40000000000 */
[----:B------:R-:W-:Y:S02]  /*a470*/  SHF.R.U64 R7, R7, 0x3, RZ ;  /* 0x0000000307077819 */ /* 0x000fe400000012ff */
[----:B------:R-:W-:-:S02]  /*a480*/  LOP3.LUT R26, R12, R29, RZ, 0x3c, !PT ;  /* 0x0000001d0c1a7212 */ /* 0x000fc400078e3cff */
[----:B------:R-:W-:Y:S01]  /*a490*/  MOV R58, R8 ;  /* 0x00000008003a7202 */ /* 0x000fe20000000f00 */
[----:B0-----:R-:W-:Y:S01]  /*a4a0*/  @P2 IMAD.HI.U32 R9, R11, R40, RZ ;  /* 0x000000280b092227 */ /* 0x001fe200078e00ff */
[----:B------:R-:W-:Y:S02]  /*a4b0*/  SEL R95, R95, R94, P0 ;  /* 0x0000005e5f5f7207 */ /* 0x000fe40000000000 */
[----:B------:R-:W-:Y:S01]  /*a4c0*/  SHF.R.U64 R6, R6, 0x3, RZ ;  /* 0x0000000306067819 */ /* 0x000fe200000012ff */
[----:B------:R-:W-:Y:S01]  /*a4d0*/  IMAD.MOV.U32 R8, RZ, RZ, R11 ;  /* 0x000000ffff087224 */ /* 0x000fe200078e000b */
[----:B------:R-:W-:Y:S02]  /*a4e0*/  LOP3.LUT R30, R31, 0x180, RZ, 0xc0, !PT ;  /* 0x000001801f1e7812 */ /* 0x000fe400078ec0ff */
[----:B------:R-:W-:Y:S01]  /*a4f0*/  LOP3.LUT R32, R7, R32, RZ, 0x3c, !PT ;  /* 0x0000002007207212 */ /* 0x000fe200078e3cff */
[----:B------:R-:W-:Y:S01]  /*a500*/  IMAD.X R7, RZ, RZ, R33, P5 ;  /* 0x000000ffff077224 */ /* 0x000fe200028e0621 */
[----:B------:R-:W-:-:S02]  /*a510*/  MOV R66, R26 ;  /* 0x0000001a00427202 */ /* 0x000fc40000000f00 */
[----:B------:R-:W-:Y:S02]  /*a520*/  LOP3.LUT R6, R6, R13, RZ, 0x3c, !PT ;  /* 0x0000000d06067212 */ /* 0x000fe400078e3cff */
[----:B------:R-:W-:Y:S02]  /*a530*/  SHF.R.U64 R30, R30, 0x3, RZ ;  /* 0x000000031e1e7819 */ /* 0x000fe400000012ff */
[----:B-1----:R-:W-:Y:S02]  /*a540*/  @P2 SHF.R.U32.HI R8, RZ, R42, R9 ;  /* 0x0000002aff082219 */ /* 0x002fe40000011609 */
[----:B------:R-:W-:Y:S01]  /*a550*/  LOP3.LUT R30, R30, R31, RZ, 0x3c, !PT ;  /* 0x0000001f1e1e7212 */ /* 0x000fe200078e3cff */
[----:B------:R-:W-:Y:S01]  /*a560*/  IMAD.X R31, RZ, RZ, R37, P1 ;  /* 0x000000ffff1f7224 */ /* 0x000fe200008e0625 */
[----:B------:R-:W-:Y:S01]  /*a570*/  MOV R64, R24 ;  /* 0x0000001800407202 */ /* 0x000fe20000000f00 */
[----:B------:R-:W-:Y:S01]  /*a580*/  IMAD.U32 R24, RZ, RZ, UR8 ;  /* 0x00000008ff187e24 */ /* 0x000fe2000f8e00ff */
[----:B------:R-:W-:Y:S01]  /*a590*/  MOV R70, R6 ;  /* 0x0000000600467202 */ /* 0x000fe20000000f00 */
[--C-:B------:R-:W-:Y:S01]  /*a5a0*/  IMAD.MOV R7, RZ, RZ, -R8.reuse ;  /* 0x000000ffff077224 */ /* 0x100fe200078e0a08 */
[----:B------:R-:W-:Y:S01]  /*a5b0*/  SHF.R.S32.HI R9, RZ, 0x1f, R8 ;  /* 0x0000001fff097819 */ /* 0x000fe20000011408 */
[----:B------:R-:W-:Y:S01]  /*a5c0*/  ULDC.64 UR8, c[0x0][0xae8] ;  /* 0x0002ba0000087ab9 */ /* 0x000fe20000000a00 */
[----:B------:R-:W-:Y:S01]  /*a5d0*/  IADD3 R8, P1, R8, UR6, RZ ;  /* 0x0000000608087c10 */ /* 0x000fe2000ff3e0ff */
[----:B------:R-:W-:Y:S01]  /*a5e0*/  IMAD R7, R38, R7, R11 ;  /* 0x0000000726077224 */ /* 0x000fe200078e020b */
[----:B------:R-:W-:-:S02]  /*a5f0*/  IADD3 R21, P4, R36, 0x4800, RZ ;  /* 0x0000480024157810 */ /* 0x000fc40007f9e0ff */
[----:B------:R-:W-:Y:S01]  /*a600*/  IADD3.X R9, R9, UR7, R24, P1, !PT ;  /* 0x0000000709097c10 */ /* 0x000fe20008ffe418 */
[----:B------:R-:W-:Y:S01]  /*a610*/  ULDC.64 UR6, c[0x0][0xb88] ;  /* 0x0002e20000067ab9 */ /* 0x000fe20000000a00 */
[----:B------:R-:W-:Y:S02]  /*a620*/  SHF.R.S32.HI R11, RZ, 0x1f, R7 ;  /* 0x0000001fff0b7819 */ /* 0x000fe40000011407 */
[----:B------:R-:W-:Y:S01]  /*a630*/  IADD3 R29, P3, R36, 0x3000, RZ ;  /* 0x00003000241d7810 */ /* 0x000fe20007f7e0ff */
[----:B------:R-:W-:Y:S01]  /*a640*/  IMAD.WIDE.U32 R8, R7, UR6, R8 ;  /* 0x0000000607087c25 */ /* 0x000fe2000f8e0008 */
[----:B------:R-:W-:Y:S02]  /*a650*/  LOP3.LUT R20, R21, 0x180, RZ, 0xc0, !PT ;  /* 0x0000018015147812 */ /* 0x000fe400078ec0ff */
[----:B------:R-:W-:Y:S02]  /*a660*/  LOP3.LUT R28, R29, 0x180, RZ, 0xc0, !PT ;  /* 0x000001801d1c7812 */ /* 0x000fe400078ec0ff */
[----:B------:R-:W-:-:S02]  /*a670*/  SHF.R.U64 R20, R20, 0x3, RZ ;  /* 0x0000000314147819 */ /* 0x000fc400000012ff */
[----:B------:R-:W-:Y:S02]  /*a680*/  SHF.R.U64 R28, R28, 0x3, RZ ;  /* 0x000000031c1c7819 */ /* 0x000fe400000012ff */
[----:B------:R-:W-:Y:S01]  /*a690*/  LOP3.LUT R20, R20, R21, RZ, 0x3c, !PT ;  /* 0x0000001514147212 */ /* 0x000fe200078e3cff */
[--C-:B------:R-:W-:Y:S01]  /*a6a0*/  IMAD.X R21, RZ, RZ, R37.reuse, P4 ;  /* 0x000000ffff157224 */ /* 0x100fe200020e0625 */
[----:B------:R-:W-:Y:S02]  /*a6b0*/  LOP3.LUT P1, RZ, R153, 0x3, RZ, 0xc0, !PT ;  /* 0x0000000399ff7812 */ /* 0x000fe4000782c0ff */
[----:B------:R-:W-:Y:S01]  /*a6c0*/  LOP3.LUT R28, R28, R29, RZ, 0x3c, !PT ;  /* 0x0000001d1c1c7212 */ /* 0x000fe200078e3cff */
[----:B------:R-:W-:Y:S01]  /*a6d0*/  IMAD.X R29, RZ, RZ, R37, P3 ;  /* 0x000000ffff1d7224 */ /* 0x000fe200018e0625 */
[----:B------:R-:W-:Y:S02]  /*a6e0*/  MOV R33, R32 ;  /* 0x0000002000217202 */ /* 0x000fe40000000f00 */
        /* <DEDUP_REMOVED lines=23> */
[----:B------:R-:W-:Y:S04]  /*a860*/  SHFL.IDX PT, R27, R63, R4, 0x1c1f ;  /* 0x001c1f043f1b7589 */ /* 0x000fe800000e0000 */
[----:B------:R-:W-:Y:S04]  /*a870*/  SHFL.IDX PT, R34, R34, R10, 0x1c1f ;  /* 0x001c1f0a22227589 */ /* 0x000fe800000e0000 */
[----:B------:R-:W-:Y:S04]  /*a880*/  SHFL.IDX PT, R48, R61, R10, 0x1c1f ;  /* 0x001c1f0a3d307589 */ /* 0x000fe800000e0000 */
[----:B------:R-:W0:Y:S04]  /*a890*/  SHFL.IDX PT, R50, R65, R10, 0x1c1f ;  /* 0x001c1f0a41327589 */ /* 0x000e2800000e0000 */
[----:B------:R-:W-:Y:S04]  /*a8a0*/  SHFL.IDX PT, R49, R49, R4, 0x1c1f ;  /* 0x001c1f0431317589 */ /* 0x000fe800000e0000 */
[----:B------:R-:W1:Y:S04]  /*a8b0*/  SHFL.IDX PT, R40, R35, R10, 0x1c1f ;  /* 0x001c1f0a23287589 */ /* 0x000e6800000e0000 */
[----:B------:R-:W-:Y:S04]  /*a8c0*/  SHFL.IDX PT, R51, R51, R4, 0x1c1f ;  /* 0x001c1f0433337589 */ /* 0x000fe800000e0000 */
[----:B------:R-:W-:Y:S04]  /*a8d0*/  SHFL.IDX PT, R67, R67, R4, 0x1c1f ;  /* 0x001c1f0443437589 */ /* 0x000fe800000e0000 */
[----:B------:R2:W3:Y:S04]  /*a8e0*/  SHFL.IDX PT, R42, R39, R10, 0x1c1f ;  /* 0x001c1f0a272a7589 */ /* 0x0004e800000e0000 */
[----:B------:R-:W4:Y:S01]  /*a8f0*/  SHFL.IDX PT, R52, R69, R10, 0x1c1f ;  /* 0x001c1f0a45347589 */ /* 0x000f2200000e0000 */
[----:B0-----:R-:W-:-:S02]  /*a900*/  SEL R25, R27, R50, P0 ;  /* 0x000000321b197207 */ /* 0x001fc40000000000 */
[----:B------:R-:W-:Y:S01]  /*a910*/  SEL R27, R50, R27, P0 ;  /* 0x0000001b321b7207 */ /* 0x000fe20000000000 */
[----:B------:R-:W-:Y:S01]  /*a920*/  SHFL.IDX PT, R53, R53, R4, 0x1c1f ;  /* 0x001c1f0435357589 */ /* 0x000fe200000e0000 */
[----:B--2---:R-:W-:-:S03]  /*a930*/  IMAD R39, R38, UR5, RZ ;  /* 0x0000000526277c24 */ /* 0x004fc6000f8e02ff */
[----:B------:R-:W-:Y:S01]  /*a940*/  SHFL.IDX PT, R71, R71, R4, 0x1c1f ;  /* 0x001c1f0447477589 */ /* 0x000fe200000e0000 */
[----:B-1----:R-:W-:-:S03]  /*a950*/  SEL R32, R49, R40, P0 ;  /* 0x0000002831207207 */ /* 0x002fc60000000000 */
[----:B------:R-:W0:Y:S04]  /*a960*/  SHFL.IDX PT, R46, R55, R10, 0x1c1f ;  /* 0x001c1f0a372e7589 */ /* 0x000e2800000e0000 */
[----:B------:R-:W1:Y:S04]  /*a970*/  SHFL.IDX PT, R54, R73, R10, 0x1c1f ;  /* 0x001c1f0a49367589 */ /* 0x000e6800000e0000 */
[----:B------:R2:W-:Y:S04]  /*a980*/  SHFL.IDX PT, R75, R75, R4, 0x1c1f ;  /* 0x001c1f044b4b7589 */ /* 0x0005e800000e0000 */
[----:B------:R3:W1:Y:S01]  /*a990*/  SHFL.IDX PT, R56, R77, R10, 0x1c1f ;  /* 0x001c1f0a4d387589 */ /* 0x00066200000e0000 */
[----:B--2---:R-:W-:-:S04]  /*a9a0*/  IMAD R4, R11, UR6, RZ ;  /* 0x000000060b047c24 */ /* 0x004fc8000f8e02ff */
[----:B------:R-:W-:Y:S01]  /*a9b0*/  IMAD R11, R7, UR7, R4 ;  /* 0x00000007070b7c24 */ /* 0x000fe2000f8e0204 */
[----:B------:R-:W-:Y:S01]  /*a9c0*/  SEL R7, R26, R57, P0 ;  /* 0x000000391a077207 */ /* 0x000fe20000000000 */
[----:B------:R-:W-:Y:S01]  /*a9d0*/  VIADD R26, R155, UR39 ;  /* 0x000000279b1a7c36 */ /* 0x000fe20008000000 */
[----:B------:R-:W-:Y:S01]  /*a9e0*/  ULDC.64 UR6, c[0x0][0xb50] ;  /* 0x0002d40000067ab9 */ /* 0x000fe20000000a00 */
[----:B------:R-:W-:Y:S01]  /*a9f0*/  IMAD.IADD R9, R9, 0x1, R11 ;  /* 0x0000000109097824 */ /* 0x000fe200078e020b */
[----:B------:R-:W-:Y:S01]  /*aa00*/  LEA R35, P4, R8, UR6, 0x2 ;  /* 0x0000000608237c11 */ /* 0x000fe2000f8810ff */
[----:B---3--:R-:W-:Y:S01]  /*aa10*/  VIADD R10, R26, 0x8 ;  /* 0x000000081a0a7836 */ /* 0x008fe20000000000 */
[----:B------:R-:W-:Y:S02]  /*aa20*/  SEL R4, R41, R6, P0 ;  /* 0x0000000629047207 */ /* 0x000fe40000000000 */
[----:B------:R-:W-:Y:S01]  /*aa30*/  SEL R6, R6, R41, P0 ;  /* 0x0000002906067207 */ /* 0x000fe20000000000 */
[----:B------:R-:W-:Y:S01]  /*aa40*/  SHFL.IDX PT, R60, R35, RZ, 0x1c1f ;  /* 0x001c1fff233c7589 */ /* 0x000fe200000e0000 */
[----:B------:R-:W-:-:S02]  /*aa50*/  ISETP.GE.OR P3, PT, R26, R39, P1 ;  /* 0x000000271a00720c */ /* 0x000fc40000f66670 */
[----:B------:R-:W-:Y:S01]  /*aa60*/  LEA.HI.X R41, R8, UR7, R9, 0x2, P4 ;  /* 0x0000000708297c11 */ /* 0x000fe2000a0f1409 */
[----:B------:R4:W-:Y:S01]  /*aa70*/  STSM.16.M88.4 [R33], R4 ;  /* 0x0000000421007844 */ /* 0x0009e20000000200 */
[----:B------:R-:W-:Y:S02]  /*aa80*/  ISETP.GE.OR P1, PT, R10, R39, P1 ;  /* 0x000000270a00720c */ /* 0x000fe40000f26670 */
[----:B------:R-:W-:Y:S01]  /*aa90*/  SEL R8, R45, R24, P0 ;  /* 0x000000182d087207 */ /* 0x000fe20000000000 */
[----:B------:R2:W-:Y:S01]  /*aaa0*/  SHFL.IDX PT, R62, R35, 0x1, 0x1c1f ;  /* 0x003c1f00233e7f89 */ /* 0x0005e200000e0000 */
[----:B------:R-:W-:Y:S02]  /*aab0*/  SEL R10, R24, R45, P0 ;  /* 0x0000002d180a7207 */ /* 0x000fe40000000000 */
[----:B------:R-:W-:Y:S01]  /*aac0*/  SEL R24, R47, R34, P0 ;  /* 0x000000222f187207 */ /* 0x000fe20000000000 */
[----:B------:R-:W3:Y:S01]  /*aad0*/  SHFL.IDX PT, R61, R41, RZ, 0x1c1f ;  /* 0x001c1fff293d7589 */ /* 0x000ee200000e0000 */
[----:B------:R-:W-:-:S02]  /*aae0*/  SEL R26, R34, R47, P0 ;  /* 0x0000002f221a7207 */ /* 0x000fc40000000000 */
[----:B------:R-:W-:Y:S01]  /*aaf0*/  SEL R9, R59, R48, P0 ;  /* 0x000000303b097207 */ /* 0x000fe20000000000 */
[----:B------:R1:W3:Y:S01]  /*ab00*/  SHFL.IDX PT, R63, R41, 0x1, 0x1c1f ;  /* 0x003c1f00293f7f89 */ /* 0x0002e200000e0000 */
[----:B------:R-:W-:Y:S02]  /*ab10*/  SEL R11, R48, R59, P0 ;  /* 0x0000003b300b7207 */ /* 0x000fe40000000000 */
[----:B------:R-:W-:Y:S02]  /*ab20*/  SEL R34, R40, R49, P0 ;  /* 0x0000003128227207 */ /* 0x000fe40000000000 */
[----:B------:R-:W-:Y:S01]  /*ab30*/  SEL R40, R51, R42, P0 ;  /* 0x0000002a33287207 */ /* 0x000fe20000000000 */
[----:B------:R-:W-:Y:S01]  /*ab40*/  STSM.16.M88.4 [R70], R8 ;  /* 0x0000000846007844 */ /* 0x000fe20000000200 */
[----:B----4-:R-:W-:Y:S02]  /*ab50*/  SEL R33, R67, R52, P0 ;  /* 0x0000003443217207 */ /* 0x010fe40000000000 */
[----:B--2---:R-:W-:Y:S01]  /*ab60*/  SEL R35, R52, R67, P0 ;  /* 0x0000004334237207 */ /* 0x004fe20000000000 */
[----:B------:R-:W-:Y:S01]  /*ab70*/  STSM.16.M88.4 [R58], R24 ;  /* 0x000000183a007844 */ /* 0x000fe20000000200 */
[----:B------:R-:W-:-:S02]  /*ab80*/  SEL R42, R42, R51, P0 ;  /* 0x000000332a2a7207 */ /* 0x000fc40000000000 */
[----:B0-----:R-:W-:Y:S01]  /*ab90*/  SEL R44, R53, R46, P0 ;  /* 0x0000002e352c7207 */ /* 0x001fe20000000000 */
[----:B------:R0:W-:Y:S01]  /*aba0*/  STSM.16.M88.4 [R68], R32 ;  /* 0x0000002044007844 */ /* 0x0001e20000000200 */
[----:B-1----:R-:W-:Y:S02]  /*abb0*/  SEL R41, R71, R54, P0 ;  /* 0x0000003647297207 */ /* 0x002fe40000000000 */
[----:B------:R-:W-:Y:S02]  /*abc0*/  SEL R43, R54, R71, P0 ;  /* 0x00000047362b7207 */ /* 0x000fe40000000000 */
[----:B------:R-:W-:Y:S02]  /*abd0*/  SEL R46, R46, R53, P0 ;  /* 0x000000352e2e7207 */ /* 0x000fe40000000000 */
[----:B------:R-:W-:Y:S01]  /*abe0*/  SEL R45, R75, R56, P0 ;  /* 0x000000384b2d7207 */ /* 0x000fe20000000000 */
[----:B------:R-:W-:Y:S01]  /*abf0*/  STSM.16.M88.4 [R66], R40 ;  /* 0x0000002842007844 */ /* 0x000fe20000000200 */
[----:B------:R-:W-:-:S05]  /*ac00*/  SEL R47, R56, R75, P0 ;  /* 0x0000004b382f7207 */ /* 0x000fca0000000000 */
[----:B------:R-:W-:Y:S01]  /*ac10*/  STSM.16.M88.4 [R64], R44 ;  /* 0x0000002c40007844 */ /* 0x000fe20000000200 */
[----:B0-----:R-:W0:Y:S08]  /*ac20*/  @P2 LDC R33, c[0x0][0xbec] ;  /* 0x0002fb00ff212b82 */ /* 0x001e300000000800 */
[----:B------:R-:W-:Y:S08]  /*ac30*/  BAR.SYNC.DEFER_BLOCKING 0x1, 0x180 ;  /* 0x0046000000007b1d */ /* 0x000ff00000010000 */
[----:B------:R-:W1:Y:S01]  /*ac40*/  @P2 LDC R35, c[0x0][0xbf0] ;  /* 0x0002fc00ff232b82 */ /* 0x000e620000000800 */
[----:B------:R-:W-:-:S02]  /*ac50*/  UIMAD UR5, UR12, UR8, URZ ;  /* 0x000000080c0572a4 */ /* 0x000fc4000f8e023f */
[----:B------:R-:W-:Y:S02]  /*ac60*/  UIMAD.WIDE.U32 UR6, UR43, UR8, URZ ;  /* 0x000000082b0672a5 */ /* 0x000fe4000f8e003f */
[----:B------:R-:W-:Y:S02]  /*ac70*/  UIMAD UR5, UR43, UR9, UR5 ;  /* 0x000000092b0572a4 */ /* 0x000fe4000f8e0205 */
[----:B------:R-:W-:Y:S01]  /*ac80*/  UIMAD UR8, UR13, UR10, URZ ;  /* 0x0000000a0d0872a4 */ /* 0x000fe2000f8e023f */
[----:B---3--:R2:W-:Y:S04]  /*ac90*/  @!P3 ST.E desc[UR48][R60.64], R0 ;  /* 0x000000003c00b985 */ /* 0x0085e8000c101930 */
[----:B------:R3:W-:Y:S01]  /*aca0*/  @!P1 ST.E desc[UR48][R62.64], R2 ;  /* 0x000000023e009985 */ /* 0x0007e2000c101930 */
[----:B------:R-:W-:-:S03]  /*acb0*/  UIADD3 UR7, UR7, UR5, URZ ;  /* 0x0000000507077290 */ /* 0x000fc6000fffe03f */
[----:B------:R4:W5:Y:S01]  /*acc0*/  LD.E.128 R56, desc[UR48][R14.64] ;  /* 0x000000300e387980 */ /* 0x000962000c101d00 */
[----:B--2---:R-:W-:-:S03]  /*acd0*/  IMAD R0, R23, 0x60, R152 ;  /* 0x0000006017007824 */ /* 0x004fc600078e0298 */
[----:B------:R2:W5:Y:S01]  /*ace0*/  LD.E.128 R8, desc[UR48][R20.64] ;  /* 0x0000003014087980 */ /* 0x000562000c101d00 */
[----:B---3--:R-:W-:-:S03]  /*acf0*/  VIADD R2, R0, UR39 ;  /* 0x0000002700027c36 */ /* 0x008fc60008000000 */
[----:B------:R3:W5:Y:S01]  /*ad00*/  LD.E.128 R24, desc[UR48][R12.64] ;  /* 0x000000300c187980 */ /* 0x000762000c101d00 */
[----:B0-----:R-:W-:Y:S01]  /*ad10*/  @P2 IMAD.HI.U32 R0, R2, R33, RZ ;  /* 0x0000002102002227 */ /* 0x001fe200078e00ff */
[----:B------:R-:W-:Y:S02]  /*ad20*/  UIMAD UR5, UR42, UR11, UR8 ;  /* 0x0000000b2a0572a4 */ /* 0x000fe4000f8e0208 */
[----:B------:R0:W5:Y:S01]  /*ad30*/  LD.E.128 R52, desc[UR48][R28.64] ;  /* 0x000000301c347980 */ /* 0x000162000c101d00 */
[----:B----4-:R-:W-:Y:S01]  /*ad40*/  IMAD.MOV.U32 R15, RZ, RZ, R2 ;  /* 0x000000ffff0f7224 */ /* 0x010fe200078e0002 */
[----:B-1----:R-:W-:Y:S01]  /*ad50*/  @P2 SHF.R.U32.HI R15, RZ, R35, R0 ;  /* 0x00000023ff0f2219 */ /* 0x002fe20000011600 */
[----:B------:R-:W-:Y:S01]  /*ad60*/  UIMAD.WIDE.U32 UR42, UR42, UR10, UR6 ;  /* 0x0000000a2a2a72a5 */ /* 0x000fe2000f8e0006 */
[----:B------:R1:W5:Y:S02]  /*ad70*/  LD.E.128 R48, desc[UR48][R36.64] ;  /* 0x0000003024307980 */ /* 0x000364000c101d00 */
[--C-:B------:R-:W-:Y:S01]  /*ad80*/  SHF.R.S32.HI R0, RZ, 0x1f, R15.reuse ;  /* 0x0000001fff007819 */ /* 0x100fe2000001140f */
[----:B--2---:R-:W-:Y:S01]  /*ad90*/  IMAD.MOV R21, RZ, RZ, -R15 ;  /* 0x000000ffff157224 */ /* 0x004fe200078e0a0f */
[----:B------:R-:W-:Y:S01]  /*ada0*/  UIADD3 UR5, UR43, UR5, URZ ;  /* 0x000000052b057290 */ /* 0x000fe2000fffe03f */
[----:B------:R1:W5:Y:S01]  /*adb0*/  LD.E.128 R4, desc[UR48][R30.64] ;  /* 0x000000301e047980 */ /* 0x000362000c101d00 */
[----:B------:R-:W-:Y:S01]  /*adc0*/  ULDC.64 UR6, c[0x0][0xae0] ;  /* 0x0002b80000067ab9 */ /* 0x000fe20000000a00 */
[----:B------:R-:W-:-:S02]  /*add0*/  IMAD R21, R38, R21, R2 ;  /* 0x0000001526157224 */ /* 0x000fc400078e0202 */
[----:B------:R-:W-:Y:S01]  /*ade0*/  IMAD R0, R0, UR6, RZ ;  /* 0x0000000600007c24 */ /* 0x000fe2000f8e02ff */
[----:B------:R-:W-:Y:S01]  /*adf0*/  @!PT LDS RZ, [RZ] ;  /* 0x00000000fffff984 */ /* 0x000fe20000000800 */
[----:B------:R-:W-:Y:S01]  /*ae00*/  @!PT LDS RZ, [RZ] ;  /* 0x00000000fffff984 */ /* 0x000fe20000000800 */
[----:B------:R-:W-:Y:S01]  /*ae10*/  @!PT LDS RZ, [RZ] ;  /* 0x00000000fffff984 */ /* 0x000fe20000000800 */
[----:B------:R-:W-:Y:S01]  /*ae20*/  @!PT LDS RZ, [RZ] ;  /* 0x00000000fffff984 */ /* 0x000fe20000000800 */
[----:B------:R2:W-:Y:S06]  /*ae30*/  MEMBAR.ALL.CTA ;  /* 0x0000000000007992 */ /* 0x0005ec0000008000 */
[----:B--2---:R-:W2:Y:S01]  /*ae40*/  FENCE.VIEW.ASYNC.S ;  /* 0x00000000000073c6 */ /* 0x004ea20000000000 */
[----:B---3--:R-:W-:Y:S02]  /*ae50*/  IMAD.U32 R13, RZ, RZ, UR43 ;  /* 0x0000002bff0d7e24 */ /* 0x008fe4000f8e00ff */
[----:B------:R-:W-:-:S02]  /*ae60*/  IMAD.U32 R12, RZ, RZ, UR42 ;  /* 0x0000002aff0c7e24 */ /* 0x000fc4000f8e00ff */
[----:B------:R-:W-:Y:S02]  /*ae70*/  IMAD.U32 R13, RZ, RZ, UR5 ;  /* 0x00000005ff0d7e24 */ /* 0x000fe4000f8e00ff */
[C---:B0-----:R-:W-:Y:S01]  /*ae80*/  IMAD R29, R15.reuse, UR7, R0 ;  /* 0x000000070f1d7c24 */ /* 0x041fe2000f8e0200 */
[----:B------:R-:W-:Y:S01]  /*ae90*/  SHF.R.S32.HI R0, RZ, 0x1f, R21 ;  /* 0x0000001fff007819 */ /* 0x000fe20000011415 */
[----:B------:R-:W-:Y:S01]  /*aea0*/  IMAD.WIDE.U32 R12, R15, UR6, R12 ;  /* 0x000000060f0c7c25 */ /* 0x000fe2000f8e000c */
[----:B------:R-:W-:-:S03]  /*aeb0*/  ULDC.64 UR6, c[0x0][0xad8] ;  /* 0x0002b60000067ab9 */ /* 0x000fc60000000a00 */
[----:B------:R-:W-:Y:S02]  /*aec0*/  IMAD R0, R0, UR6, RZ ;  /* 0x0000000600007c24 */ /* 0x000fe4000f8e02ff */
[----:B------:R-:W-:Y:S02]  /*aed0*/  IMAD.IADD R13, R13, 0x1, R29 ;  /* 0x000000010d0d7824 */ /* 0x000fe400078e021d */
[C---:B------:R-:W-:Y:S02]  /*aee0*/  IMAD R15, R21.reuse, UR7, R0 ;  /* 0x00000007150f7c24 */ /* 0x040fe4000f8e0200 */
        /* <DEDUP_REMOVED lines=27> */
.L_x_1618:
[----:B------:R-:W-:Y:S05]  /*b0a0*/  BSYNC B1 ;  /* 0x0000000000017941 */ /* 0x000fea0003800000 */
.L_x_1617:
[----:B------:R-:W-:Y:S01]  /*b0b0*/  VIADD R0, R0, 0x60 ;  /* 0x0000006000007836 */ /* 0x000fe20000000000 */
[----:B--2---:R2:W4:Y:S04]  /*b0c0*/  SHFL.IDX PT, R13, R29, 0x1, 0x1c1f ;  /* 0x003c1f001d0d7f89 */ /* 0x00452800000e0000 */
[----:B------:R-:W-:Y:S01]  /*b0d0*/  ISETP.GE.AND P0, PT, R0, R39, PT ;  /* 0x000000270000720c */ /* 0x000fe20003f06270 */
[----:B0-----:R2:W0:-:S12]  /*b0e0*/  SHFL.IDX PT, R12, R28, 0x1, 0x1c1f ;  /* 0x003c1f001c0c7f89 */ /* 0x00141800000e0000 */
[----:B--2---:R-:W-:Y:S05]  /*b0f0*/  @P0 BRA `(.L_x_1619) ;  /* 0x0000000800300947 */ /* 0x004fea0003800000 */
[----:B------:R-:W-:Y:S02]  /*b100*/  ULDC UR5, c[0x0][0xac8] ;  /* 0x0002b20000057ab9 */ /* 0x000fe40000000800 */
[----:B------:R-:W-:Y:S02]  /*b110*/  ISETP.GE.AND P2, PT, R19, UR5, PT ;  /* 0x0000000513007c0c */ /* 0x000fe4000bf46270 */
[----:B------:R-:W-:-:S11]  /*b120*/  ISETP.GE.AND P1, PT, R18, UR5, PT ;  /* 0x0000000512007c0c */ /* 0x000fd6000bf26270 */
[C---:B0--3--:R-:W-:Y:S02]  /*b130*/  @!P2 LEA R14, P0, R19.reuse, R12, 0x1 ;  /* 0x0000000c130ea211 */ /* 0x049fe400078008ff */
[----:B-1--4-:R-:W-:Y:S02]  /*b140*/  @!P1 IMAD.WIDE R2, R18, 0x2, R12 ;  /* 0x0000000212029825 */ /* 0x012fe400078e020c */
[----:B------:R-:W-:Y:S02]  /*b150*/  @!P2 LEA.HI.X R15, R19, R13, R72, 0x1, P0 ;  /* 0x0000000d130fa211 */ /* 0x000fe400000f0c48 */
[----:B------:R-:W-:Y:S01]  /*b160*/  ISETP.GE.AND P0, PT, R22, UR5, PT ;  /* 0x0000000516007c0c */ /* 0x000fe2000bf06270 */
[----:B-----5:R0:W-:Y:S04]  /*b170*/  @!P1 ST.E.128 desc[UR48][R2.64], R4 ;  /* 0x0000000402009985 */ /* 0x0201e8000c101d30 */
[----:B------:R0:W-:Y:S08]  /*b180*/  @!P2 ST.E.128 desc[UR48][R14.64], R8 ;  /* 0x000000080e00a985 */ /* 0x0001f0000c101d30 */
[----:B------:R-:W-:Y:S05]  /*b190*/  @P0 BRA `(.L_x_1619) ;  /* 0x0000000800080947 */ /* 0x000fea0003800000 */
[----:B0-----:R-:W-:-:S04]  /*b1a0*/  LEA R2, P0, R22, R12, 0x1 ;  /* 0x0000000c16027211 */ /* 0x001fc800078008ff */
[----:B------:R-:W-:-:S05]  /*b1b0*/  LEA.HI.X R3, R22, R13, R157, 0x1, P0 ;  /* 0x0000000d16037211 */ /* 0x000fca00000f0c9d */
[----:B------:R0:W-:Y:S01]  /*b1c0*/  ST.E.128 desc[UR48][R2.64], R24 ;  /* 0x0000001802007985 */ /* 0x0001e2000c101d30 */
[----:B------:R-:W-:Y:S05]  /*b1d0*/  BRA `(.L_x_1619) ;  /* 0x0000000400f87947 */ /* 0x000fea0003800000 */
.L_x_1616:
        /* <DEDUP_REMOVED lines=52> */
.L_x_1621:
[----:B------:R-:W-:Y:S05]  /*b520*/  BSYNC B1 ;  /* 0x0000000000017941 */ /* 0x000fea0003800000 */
.L_x_1620:
        /* <DEDUP_REMOVED lines=12> */
[----:B-1----:R-:W-:-:S03]  /*b5f0*/  @P1 SHF.R.U32.HI R5, RZ, R11, R0 ;  /* 0x0000000bff051219 */ /* 0x002fc60000011600 */
[----:B------:R-:W-:Y:S01]  /*b600*/  UIMAD UR5, UR42, UR11, UR5 ;  /* 0x0000000b2a0572a4 */ /* 0x000fe2000f8e0205 */
[--C-:B------:R-:W-:Y:S01]  /*b610*/  SHF.R.S32.HI R0, RZ, 0x1f, R5.reuse ;  /* 0x0000001fff007819 */ /* 0x100fe20000011405 */
[----:B------:R-:W-:Y:S01]  /*b620*/  UIMAD.WIDE.U32 UR42, UR42, UR10, UR6 ;  /* 0x0000000a2a2a72a5 */ /* 0x000fe2000f8e0006 */
[----:B------:R-:W-:Y:S02]  /*b630*/  IMAD.MOV R7, RZ, RZ, -R5 ;  /* 0x000000ffff077224 */ /* 0x000fe400078e0a05 */
[----:B------:R-:W-:Y:S01]  /*b640*/  ULDC.64 UR6, c[0x0][0xae0] ;  /* 0x0002b80000067ab9 */ /* 0x000fe20000000a00 */
[----:B------:R-:W-:Y:S01]  /*b650*/  UIADD3 UR5, UR43, UR5, URZ ;  /* 0x000000052b057290 */ /* 0x000fe2000fffe03f */
[----:B------:R-:W-:Y:S02]  /*b660*/  IMAD R7, R8, R7, R6 ;  /* 0x0000000708077224 */ /* 0x000fe400078e0206 */
[----:B------:R-:W-:Y:S02]  /*b670*/  IMAD R0, R0, UR6, RZ ;  /* 0x0000000600007c24 */ /* 0x000fe4000f8e02ff */
[----:B------:R-:W-:-:S02]  /*b680*/  IMAD.U32 R3, RZ, RZ, UR43 ;  /* 0x0000002bff037e24 */ /* 0x000fc4000f8e00ff */
[----:B------:R-:W-:Y:S02]  /*b690*/  IMAD.U32 R2, RZ, RZ, UR42 ;  /* 0x0000002aff027e24 */ /* 0x000fe4000f8e00ff */
[----:B------:R-:W-:Y:S01]  /*b6a0*/  IMAD.U32 R3, RZ, RZ, UR5 ;  /* 0x00000005ff037e24 */ /* 0x000fe2000f8e00ff */
[----:B------:R-:W-:Y:S01]  /*b6b0*/  ULDC UR5, c[0x0][0xa88] ;  /* 0x0002a20000057ab9 */ /* 0x000fe20000000800 */
[C---:B------:R-:W-:Y:S01]  /*b6c0*/  IMAD R9, R5.reuse, UR7, R0 ;  /* 0x0000000705097c24 */ /* 0x040fe2000f8e0200 */
[----:B------:R-:W-:Y:S01]  /*b6d0*/  SHF.R.S32.HI R0, RZ, 0x1f, R7 ;  /* 0x0000001fff007819 */ /* 0x000fe20000011407 */
[----:B------:R-:W-:Y:S01]  /*b6e0*/  IMAD.WIDE.U32 R2, R5, UR6, R2 ;  /* 0x0000000605027c25 */ /* 0x000fe2000f8e0002 */
[----:B------:R-:W-:-:S03]  /*b6f0*/  ULDC.64 UR6, c[0x0][0xad8] ;  /* 0x0002b60000067ab9 */ /* 0x000fc60000000a00 */
        /* <DEDUP_REMOVED lines=26> */
.L_x_1623:
[----:B------:R-:W-:Y:S05]  /*b8a0*/  BSYNC B1 ;  /* 0x0000000000017941 */ /* 0x000fea0003800000 */
.L_x_1622:
        /* <DEDUP_REMOVED lines=17> */
.L_x_1619:
[----:B------:R-:W-:Y:S05]  /*b9c0*/  BSYNC B0 ;  /* 0x0000000000007941 */ /* 0x000fea0003800000 */
.L_x_1615:
[----:B------:R-:W-:Y:S02]  /*b9d0*/  ULDC UR5, c[0x0][0xc38] ;  /* 0x00030e0000057ab9 */ /* 0x000fe40000000800 */
[----:B------:R-:W-:-:S06]  /*b9e0*/  UISETP.GE.AND UP0, UPT, UR4, UR5, UPT ;  /* 0x000000050400728c */ /* 0x000fcc000bf06270 */
[----:B------:R-:W-:-:S13]  /*b9f0*/  PLOP3.LUT P0, PT, PT, PT, UP0, 0x80, 0x0 ;  /* 0x000000000000781c */ /* 0x000fda0003f0f008 */
[----:B------:R-:W-:Y:S05]  /*ba00*/  @!P0 BRA `(.L_x_1624) ;  /* 0xffffff5000d08947 */ /* 0x000fea000383ffff */
[----:B------:R-:W-:Y:S05]  /*ba10*/  EXIT ;  /* 0x000000000000794d */ /* 0x000fea0003800000 */
.L_x_1577:
[----:B------:R-:W-:-:S08]  /*ba20*/  NOP ;  /* 0x0000000000007918 */ /* 0x000fd00000000000 */
[----:B------:R-:W0:-:S00]  /*ba30*/  USETMAXREG.DEALLOC.CTAPOOL 0x20 ;  /* 0x00000020000079c8 */ /* 0x000e0000080e0500 */
[----:B0-----:R-:W-:-:S06]  /*ba40*/  LOP3.LUT R2, R0, 0x3, RZ, 0xc0, !PT ;  /* 0x0000000300027812 */ /* 0x001fcc00078ec0ff */
[----:B------:R-:W0:Y:S01]  /*ba50*/  S2UR UR6, SR_CTAID.X ;  /* 0x00000000000679c3 */ /* 0x000e220000002500 */
[----:B------:R-:W-:Y:S01]  /*ba60*/  LOP3.LUT R22, R22, 0xfffffffb, RZ, 0xc0, !PT ;  /* 0xfffffffb16167812 */ /* 0x000fe200078ec0ff */
[----:B------:R-:W-:Y:S01]  /*ba70*/  STL [R1], RZ ;  /* 0x000000ff01007387 */ /* 0x000fe20000100800 */
[----:B------:R-:W-:Y:S02]  /*ba80*/  IMAD.MOV.U32 R19, RZ, RZ, 0x1 ;  /* 0x00000001ff137424 */ /* 0x000fe400078e00ff */
[----:B------:R-:W-:Y:S01]  /*ba90*/  IMAD.MOV.U32 R18, RZ, RZ, RZ ;  /* 0x000000ffff127224 */ /* 0x000fe200078e00ff */
        /* <DEDUP_REMOVED lines=57> */
.L_x_1690:
        /* <DEDUP_REMOVED lines=13> */
[----:B012---:R-:W-:Y:S05]  /*bf00*/  @!P0 BRA `(.L_x_1626) ;  /* 0x0000000000208947 */ /* 0x007fea0003800000 */
        /* <DEDUP_REMOVED lines=8> */
.L_x_1626:
[----:B------:R-:W-:Y:S01]  /*bf90*/  ULDC UR8, c[0x0][0xc54] ;  /* 0x0003150000087ab9 */ /* 0x000fe20000000800 */
[----:B------:R-:W-:Y:S01]  /*bfa0*/  UMOV UR5, UR9 ;  /* 0x0000000900057c82 */ /* 0x000fe20008000000 */
[----:B------:R-:W-:-:S11]  /*bfb0*/  UISETP.NE.AND UP0, UPT, UR8, 0x1, UPT ;  /* 0x000000010800788c */ /* 0x000fd6000bf05270 */
[----:B------:R-:W-:Y:S02]  /*bfc0*/  @UP0 ULDC.64 UR10, c[0x0][0xc58] ;  /* 0x00031600000a0ab9 */ /* 0x000fe40000000a00 */
[----:B------:R-:W-:-:S04]  /*bfd0*/  UIMAD.WIDE.U32 UR6, UR9, UR10, URZ ;  /* 0x0000000a090672a5 */ /* 0x000fc8000f8e003f */
[----:B------:R-:W-:-:S04]  /*bfe0*/  @UP0 USHF.R.U32.HI UR5, URZ, UR11, UR7 ;  /* 0x0000000b3f050299 */ /* 0x000fc80008011607 */
[----:B------:R-:W-:-:S12]  /*bff0*/  UIMAD UR8, UR5, UR8, URZ ;  /* 0x00000008050872a4 */ /* 0x000fd8000f8e023f */
.L_x_1627:
[----:B------:R-:W-:Y:S01]  /*c000*/  ULOP3.LUT UR40, URZ, UR5, URZ, 0x33, !UPT ;  /* 0x000000053f287292 */ /* 0x000fe2000f8e333f */
[----:B------:R-:W-:Y:S01]  /*c010*/  BSSY B7, `(.L_x_1628) ;  /* 0x0000322000077945 */ /* 0x000fe20003800000 */
[----:B------:R-:W-:Y:S01]  /*c020*/  ULDC UR10, c[0x0][0x448] ;  /* 0x00011200000a7ab9 */ /* 0x000fe20000000800 */
[----:B------:R-:W-:Y:S01]  /*c030*/  ULDC UR5, c[0x0][0xc3c] ;  /* 0x00030f0000057ab9 */ /* 0x000fe20000000800 */
[----:B------:R-:W-:Y:S01]  /*c040*/  UISETP.NE.AND UP1, UPT, UR10, 0x1, UPT ;  /* 0x000000010a00788c */ /* 0x000fe2000bf25270 */
[----:B------:R-:W-:Y:S01]  /*c050*/  ULDC.64 UR6, c[0x0][0x418] ;  /* 0x0001060000067ab9 */ /* 0x000fe20000000a00 */
[----:B------:R-:W-:Y:S02]  /*c060*/  UIADD3 UR40, UR40, UR5, URZ ;  /* 0x0000000528287290 */ /* 0x000fe4000fffe03f */
[----:B------:R-:W-:Y:S02]  /*c070*/  UISETP.NE.U32.AND UP0, UPT, UR6, URZ, UPT ;  /* 0x0000003f0600728c */ /* 0x000fe4000bf05070 */
[----:B------:R-:W-:-:S02]  /*c080*/  UIMAD UR5, UR40, 0xc0, URZ ;  /* 0x000000c0280578a4 */ /* 0x000fc4000f8e023f */
[----:B------:R-:W-:Y:S02]  /*c090*/  UISETP.NE.AND.EX UP0, UPT, UR7, URZ, UPT, UP0 ;  /* 0x0000003f0700728c */ /* 0x000fe4000bf05300 */
[----:B------:R-:W-:Y:S01]  /*c0a0*/  UIADD3 UR5, UR5, 0xbf, URZ ;  /* 0x000000bf05057890 */ /* 0x000fe2000fffe03f */
[----:B------:R-:W-:Y:S01]  /*c0b0*/  ULDC UR7, c[0x0][0x288] ;  /* 0x0000a20000077ab9 */ /* 0x000fe20000000800 */
[----:B------:R-:W-:Y:S01]  /*c0c0*/  ULDC UR6, c[0x0][0x424] ;  /* 0x0001090000067ab9 */ /* 0x000fe20000000800 */
[----:B------:R-:W-:Y:S02]  /*c0d0*/  UIADD3 UR13, -UR7, 0x80, URZ ;  /* 0x00000080070d7890 */ /* 0x000fe4000fffe13f */
[----:B------:R-:W-:Y:S01]  /*c0e0*/  USEL UR11, UR6, 0x1, UP0 ;  /* 0x00000001060b7887 */ /* 0x000fe20008000000 */
[----:B------:R-:W-:Y:S01]  /*c0f0*/  @UP1 ULDC UR7, c[0x0][0x44c] ;  /* 0x0001130000071ab9 */ /* 0x000fe20000000800 */
[----:B------:R-:W-:Y:S01]  /*c100*/  ULDC UR12, c[0x0][0x2f0] ;  /* 0x0000bc00000c7ab9 */ /* 0x000fe20000000800 */
[----:B------:R-:W-:Y:S01]  /*c110*/  UIMAD.WIDE.U32 UR6, UR5, UR7, URZ ;  /* 0x00000007050672a5 */ /* 0x000fe2000f8e003f */
[----:B------:R-:W-:Y:S01]  /*c120*/  @UP1 ULDC UR14, c[0x0][0x450] ;  /* 0x00011400000e1ab9 */ /* 0x000fe20000000800 */
[----:B------:R-:W-:-:S02]  /*c130*/  UIMAD UR13, UR11, UR12, UR13 ;  /* 0x0000000c0b0d72a4 */ /* 0x000fc4000f8e020d */
[----:B------:R-:W-:Y:S02]  /*c140*/  @UP1 USHF.R.U32.HI UR5, URZ, UR14, UR7 ;  /* 0x0000000e3f051299 */ /* 0x000fe40008011607 */
[----:B------:R-:W-:Y:S02]  /*c150*/  UIMAD UR11, UR11, UR12, 0x7f ;  /* 0x0000007f0b0b74a4 */ /* 0x000fe4000f8e020c */
[----:B------:R-:W-:Y:S02]  /*c160*/  UIADD3 UR5, UR13, UR5, URZ ;  /* 0x000000050d057290 */ /* 0x000fe4000fffe03f */
[----:B------:R-:W-:Y:S02]  /*c170*/  UIADD3 UR8, UR9, -UR8, URZ ;  /* 0x8000000809087290 */ /* 0x000fe4000fffe03f */
[----:B------:R-:W-:Y:S02]  /*c180*/  USHF.R.S32.HI UR9, URZ, 0x1f, UR11 ;  /* 0x0000001f3f097899 */ /* 0x000fe4000801140b */
[----:B------:R-:W-:-:S02]  /*c190*/  USHF.R.S32.HI UR6, URZ, 0x1f, UR5 ;  /* 0x0000001f3f067899 */ /* 0x000fc40008011405 */
[----:B------:R-:W-:Y:S02]  /*c1a0*/  ULEA.HI UR9, UR9, UR11, URZ, 0x7 ;  /* 0x0000000b09097291 */ /* 0x000fe4000f8f383f */
[----:B------:R-:W-:Y:S01]  /*c1b0*/  ULEA.HI UR6, UR6, UR5, URZ, 0x7 ;  /* 0x0000000506067291 */ /* 0x000fe2000f8f383f */
[----:B------:R-:W-:Y:S01]  /*c1c0*/  ULDC UR10, c[0x0][0xc48] ;  /* 0x00031200000a7ab9 */ /* 0x000fe20000000800 */
[----:B------:R-:W-:Y:S02]  /*c1d0*/  USHF.R.S32.HI UR9, URZ, 0x7, UR9 ;  /* 0x000000073f097899 */ /* 0x000fe40008011409 */
[----:B------:R-:W-:Y:S02]  /*c1e0*/  USHF.R.S32.HI UR6, URZ, 0x7, UR6 ;  /* 0x000000073f067899 */ /* 0x000fe40008011406 */
[----:B------:R-:W-:Y:S02]  /*c1f0*/  UISETP.NE.AND UP0, UPT, UR10, 0x1, UPT ;  /* 0x000000010a00788c */ /* 0x000fe4000bf05270 */
[----:B------:R-:W-:Y:S01]  /*c200*/  UISETP.LT.AND UP1, UPT, UR9, UR6, UPT ;  /* 0x000000060900728c */ /* 0x000fe2000bf21270 */
[----:B------:R-:W-:-:S03]  /*c210*/  ULDC UR7, c[0x0][0xc54] ;  /* 0x0003150000077ab9 */ /* 0x000fc60000000800 */
[----:B------:R-:W-:Y:S02]  /*c220*/  USEL UR39, UR9, UR6, UP1 ;  /* 0x0000000609277287 */ /* 0x000fe40008800000 */
[----:B------:R-:W-:-:S03]  /*c230*/  UIMAD UR8, UR4, UR7, UR8 ;  /* 0x00000007040872a4 */ /* 0x000fc6000f8e0208 */
[----:B------:R-:W-:Y:S01]  /*c240*/  @UP0 ULDC UR4, c[0x0][0xc4c] ;  /* 0x0003130000040ab9 */ /* 0x000fe20000000800 */
[----:B------:R-:W-:Y:S01]  /*c250*/  ISETP.LT.AND P0, PT, RZ, UR39, PT ;  /* 0x00000027ff007c0c */ /* 0x000fe2000bf01270 */
[----:B------:R-:W-:Y:S01]  /*c260*/  UIMAD.WIDE.U32 UR4, UR8, UR4, URZ ;  /* 0x00000004080472a5 */ /* 0x000fe2000f8e003f */
[----:B------:R-:W-:Y:S01]  /*c270*/  @UP0 ULDC UR7, c[0x0][0xc50] ;  /* 0x0003140000070ab9 */ /* 0x000fe20000000800 */
[----:B------:R-:W-:Y:S02]  /*c280*/  UMOV UR43, UR8 ;  /* 0x00000008002b7c82 */ /* 0x000fe40008000000 */
[----:B------:R-:W-:-:S04]  /*c290*/  @UP0 USHF.R.U32.HI UR43, URZ, UR7, UR5 ;  /* 0x000000073f2b0299 */ /* 0x000fc80008011605 */
[----:B------:R-:W-:-:S04]  /*c2a0*/  UIADD3 UR36, -UR43, URZ, URZ ;  /* 0x0000003f2b247290 */ /* 0x000fc8000fffe13f */
[----:B------:R-:W-:Y:S01]  /*c2b0*/  UIMAD UR36, UR10, UR36, UR8 ;  /* 0x000000240a2472a4 */ /* 0x000fe2000f8e0208 */
[----:B------:R-:W-:Y:S11]  /*c2c0*/  @P0 BRA `(.L_x_1629) ;  /* 0x0000000000440947 */ /* 0x000ff60003800000 */
        /* <DEDUP_REMOVED lines=17> */
.L_x_1629:
        /* <DEDUP_REMOVED lines=20> */
.L_x_1632:
[----:B------:R-:W-:Y:S05]  /*c520*/  BSYNC B6 ;  /* 0x0000000000067941 */ /* 0x000fea0003800000 */
.L_x_1631:
        /* <DEDUP_REMOVED lines=22> */
.L_x_1634:
[----:B------:R-:W-:Y:S05]  /*c690*/  BSYNC B6 ;  /* 0x0000000000067941 */ /* 0x000fea0003800000 */
.L_x_1633:
        /* <DEDUP_REMOVED lines=20> */
.L_x_1636:
[----:B------:R-:W-:Y:S05]  /*c7e0*/  BSYNC B6 ;  /* 0x0000000000067941 */ /* 0x000fea0003800000 */
.L_x_1635:
        /* <DEDUP_REMOVED lines=19> */
.L_x_1638:
[----:B------:R-:W-:Y:S05]  /*c920*/  BSYNC B6 ;  /* 0x0000000000067941 */ /* 0x000fea0003800000 */
.L_x_1637:
        /* <DEDUP_REMOVED lines=23> */
.L_x_1709:
        /* <DEDUP_REMOVED lines=10> */
.L_x_1712:
        /* <DEDUP_REMOVED lines=20> */
.L_x_1642:
[----:B-1----:R-:W1:Y:S01]  /*cc80*/  S2R R2, SR_TID.X ;  /* 0x0000000000027919 */ /* 0x002e620000002100 */
[----:B------:R-:W-:Y:S01]  /*cc90*/  IMAD R5, R18, 0x8, R17 ;  /* 0x0000000812057824 */ /* 0x000fe200078e0211 */
[----:B-1----:R-:W-:Y:S02]  /*cca0*/  LOP3.LUT R3, R2, 0x7f, RZ, 0xc0, !PT ;  /* 0x0000007f02037812 */ /* 0x002fe400078ec0ff */
[----:B------:R-:W-:Y:S02]  /*ccb0*/  SHF.L.U32 R2, R19, 0x1f, RZ ;  /* 0x0000001f13027819 */ /* 0x000fe400000006ff */
[----:B------:R-:W-:Y:S02]  /*ccc0*/  ISETP.NE.AND P0, PT, R3, RZ, PT ;  /* 0x000000ff0300720c */ /* 0x000fe40003f05270 */
[----:B------:R-:W1:Y:S02]  /*ccd0*/  SYNCS.PHASECHK.TRANS64.TRYWAIT P1, [R5+URZ+0x19c80], R2 ;  /* 0x019c8002050075a7 */ /* 0x000e64000802017f */
[----:B-1----:R-:W-:Y:S09]  /*cce0*/  @!P1 BRA `(.L_x_1643) ;  /* 0x0000002c00909947 */ /* 0x002ff20003800000 */
.L_x_1713:
        /* <DEDUP_REMOVED lines=8> */
.L_x_1644:
        /* <DEDUP_REMOVED lines=30> */
.L_x_1714:
        /* <DEDUP_REMOVED lines=8> */
.L_x_1646:
        /* <DEDUP_REMOVED lines=31> */
.L_x_1640:
        /* <DEDUP_REMOVED lines=29> */
.L_x_1648:
[----:B------:R-:W-:Y:S05]  /*d390*/  BSYNC B6 ;  /* 0x0000000000067941 */ /* 0x000fea0003800000 */
.L_x_1647:
[----:B------:R-:W3:Y:S01]  /*d3a0*/  LDC R8, c[0x0][0x448] ;  /* 0x00011200ff087b82 */ /* 0x000ee20000000800 */
[----:B0-----:R-:W0:Y:S01]  /*d3b0*/  S2R R20, SR_TID.X ;  /* 0x0000000000147919 */ /* 0x001e220000002100 */
[----:B------:R-:W-:Y:S01]  /*d3c0*/  IMAD.U32 R6, RZ, RZ, UR40 ;  /* 0x00000028ff067e24 */ /* 0x000fe2000f8e00ff */
[----:B------:R-:W-:Y:S01]  /*d3d0*/  ULDC.64 UR8, c[0x0][0x2e0] ;  /* 0x0000b80000087ab9 */ /* 0x000fe20000000a00 */
[----:B------:R-:W-:Y:S01]  /*d3e0*/  UMOV UR4, UR50 ;  /* 0x0000003200047c82 */ /* 0x000fe20008000000 */
[----:B------:R-:W-:Y:S01]  /*d3f0*/  UIMAD UR6, UR37, UR8, URZ ;  /* 0x00000008250672a4 */ /* 0x000fe2000f8e023f */
[----:B------:R-:W-:Y:S02]  /*d400*/  UMOV UR5, UR45 ;  /* 0x0000002d00057c82 */ /* 0x000fe40008000000 */
        /* <DEDUP_REMOVED lines=10> */
[----:B------:R-:W-:-:S04]  /*d4b0*/  SHF.R.U32.HI R21, RZ, 0x1, R21 ;  /* 0x00000001ff157819 */ /* 0x000fc80000011615 */
[----:B------:R-:W-:Y:S02]  /*d4c0*/  LOP3.LUT R20, R21, 0x40, R20, 0xf8, !PT ;  /* 0x0000004015147812 */ /* 0x000fe400078ef814 */
[----:B------:R-:W1:Y:S01]  /*d4d0*/  S2R R21, SR_TID.X ;  /* 0x0000000000157919 */ /* 0x000e620000002100 */
[----:B------:R-:W2:Y:S02]  /*d4e0*/  @P1 LDC R5, c[0x0][0x450] ;  /* 0x00011400ff051b82 */ /* 0x000ea40000000800 */
[----:B------:R-:W-:Y:S02]  /*d4f0*/  IMAD R6, R6, 0xc0, R20 ;  /* 0x000000c006067824 */ /* 0x000fe400078e0214 */
[----:B------:R-:W3:Y:S02]  /*d500*/  S2R R20, SR_TID.X ;  /* 0x0000000000147919 */ /* 0x000ee40000002100 */
[----:B------:R-:W-:Y:S02]  /*d510*/  IMAD.MOV.U32 R7, RZ, RZ, R6 ;  /* 0x000000ffff077224 */ /* 0x000fe400078e0006 */
        /* <DEDUP_REMOVED lines=9> */
[----:B-1----:R-:W-:Y:S02]  /*d5b0*/  IMAD.SHL.U32 R21, R21, 0x10, RZ ;  /* 0x0000001015157824 */ /* 0x002fe400078e00ff */
[----:B------:R-:W-:Y:S02]  /*d5c0*/  IMAD R9, R7, UR5, R0 ;  /* 0x0000000507097c24 */ /* 0x000fe4000f8e0200 */
[----:B------:R-:W-:Y:S01]  /*d5d0*/  IMAD.MOV R0, RZ, RZ, -R7 ;  /* 0x000000ffff007224 */ /* 0x000fe200078e0a07 */
[----:B------:R-:W-:Y:S01]  /*d5e0*/  LOP3.LUT R21, R21, 0x10, RZ, 0xc0, !PT ;  /* 0x0000001015157812 */ /* 0x000fe200078ec0ff */
[----:B------:R-:W-:Y:S02]  /*d5f0*/  IMAD.IADD R5, R5, 0x1, R9 ;  /* 0x0000000105057824 */ /* 0x000fe400078e0209 */
[----:B------:R-:W-:Y:S01]  /*d600*/  IMAD R0, R8, R0, R6 ;  /* 0x0000000008007224 */ /* 0x000fe200078e0206 */
[----:B------:R-:W0:Y:S01]  /*d610*/  @P1 LDC R9, c[0x0][0x44c] ;  /* 0x00011300ff091b82 */ /* 0x000e220000000800 */
[----:B---3--:R-:W-:Y:S01]  /*d620*/  IMAD.SHL.U32 R10, R20, 0x10, RZ ;  /* 0x00000010140a7824 */ /* 0x008fe200078e00ff */
[----:B------:R-:W-:Y:S01]  /*d630*/  LOP3.LUT R12, R21, 0x20, RZ, 0xfc, !PT ;  /* 0x00000020150c7812 */ /* 0x000fe200078efcff */
[----:B------:R-:W-:Y:S01]  /*d640*/  IMAD.WIDE.U32 R4, R0, UR6, R4 ;  /* 0x0000000600047c25 */ /* 0x000fe2000f8e0004 */
[----:B------:R-:W-:-:S02]  /*d650*/  SHF.R.S32.HI R7, RZ, 0x1f, R0 ;  /* 0x0000001fff077819 */ /* 0x000fc40000011400 */
[----:B------:R-:W-:Y:S02]  /*d660*/  LOP3.LUT R10, R10, 0x10, RZ, 0xc0, !PT ;  /* 0x000000100a0a7812 */ /* 0x000fe400078ec0ff */
[----:B------:R-:W-:Y:S01]  /*d670*/  LOP3.LUT R11, R21, 0x40, RZ, 0xfc, !PT ;  /* 0x00000040150b7812 */ /* 0x000fe200078efcff */
[----:B------:R-:W-:Y:S01]  /*d680*/  IMAD R7, R7, UR6, RZ ;  /* 0x0000000607077c24 */ /* 0x000fe2000f8e02ff */
[----:B------:R-:W-:-:S03]  /*d690*/  LOP3.LUT R20, R20, 0x7f, RZ, 0xc0, !PT ;  /* 0x0000007f14147812 */ /* 0x000fc600078ec0ff */
[----:B------:R-:W-:Y:S01]  /*d6a0*/  IMAD R7, R0, UR7, R7 ;  /* 0x0000000700077c24 */ /* 0x000fe2000f8e0207 */
[----:B------:R-:W-:Y:S02]  /*d6b0*/  IADD3 R0, P0, R4, UR8, RZ ;  /* 0x0000000804007c10 */ /* 0x000fe4000ff1e0ff */
[----:B------:R-:W-:Y:S02]  /*d6c0*/  SHF.R.U32.HI R20, RZ, 0x1, R20 ;  /* 0x00000001ff147819 */ /* 0x000fe40000011614 */
[----:B------:R-:W-:Y:S01]  /*d6d0*/  IADD3.X R4, R5, UR9, R7, P0, !PT ;  /* 0x0000000905047c10 */ /* 0x000fe200087fe407 */
[----:B------:R-:W-:Y:S01]  /*d6e0*/  VIADD R7, R6, 0x80 ;  /* 0x0000008006077836 */ /* 0x000fe20000000000 */
[----:B------:R-:W1:Y:S03]  /*d6f0*/  @P1 LDC R5, c[0x0][0x450] ;  /* 0x00011400ff051b82 */ /* 0x000e660000000800 */
[----:B------:R-:W-:-:S02]  /*d700*/  IMAD.MOV.U32 R6, RZ, RZ, R7 ;  /* 0x000000ffff067224 */ /* 0x000fc400078e0007 */
        /* <DEDUP_REMOVED lines=12> */
[----:B------:R-:W-:Y:S02]  /*d7d0*/  IMAD.IADD R3, R3, 0x1, R7 ;  /* 0x0000000103037824 */ /* 0x000fe400078e0207 */
        /* <DEDUP_REMOVED lines=9> */
[----:B------:R-:W-:Y:S01]  /*d870*/  IMAD.U32 R7, RZ, RZ, UR40 ;  /* 0x00000028ff077e24 */ /* 0x000fe2000f8e00ff */
[----:B------:R-:W-:Y:S02]  /*d880*/  ULDC UR4, c[0x0][0x288] ;  /* 0x0000a20000047ab9 */ /* 0x000fe40000000800 */
[----:B------:R-:W1:Y:S01]  /*d890*/  SHFL.IDX PT, R2, R4, RZ, 0x1e1f ;  /* 0x001e1fff04027589 */ /* 0x000e6200000e0000 */
[----:B------:R-:W-:Y:S02]  /*d8a0*/  IMAD R8, R8, UR4, RZ ;  /* 0x0000000408087c24 */ /* 0x000fe4000f8e02ff */
[----:B------:R-:W-:Y:S01]  /*d8b0*/  IMAD R7, R7, 0xc0, R20 ;  /* 0x000000c007077824 */ /* 0x000fe200078e0214 */
[----:B------:R-:W2:Y:S04]  /*d8c0*/  SHFL.IDX PT, R14, R0, 0x1, 0x1e1f ;  /* 0x003e1f00000e7f89 */ /* 0x000ea800000e0000 */
[----:B------:R-:W-:Y:S01]  /*d8d0*/  ISETP.GE.AND P4, PT, R7, R8, PT ;  /* 0x000000080700720c */ /* 0x000fe20003f86270 */
[----:B------:R-:W3:Y:S04]  /*d8e0*/  SHFL.IDX PT, R4, R4, 0x1, 0x1e1f ;  /* 0x003e1f0004047f89 */ /* 0x000ee800000e0000 */
[----:B------:R-:W4:Y:S08]  /*d8f0*/  SHFL.IDX PT, R6, R6, RZ, 0x1e1f ;  /* 0x001e1fff06067589 */ /* 0x000f3000000e0000 */
[----:B0-----:R-:W-:-:S05]  /*d900*/  @!P4 IADD3 R9, P3, R10, R3, RZ ;  /* 0x000000030a09c210 */ /* 0x001fca0007f7e0ff */
[----:B-1----:R-:W-:Y:S02]  /*d910*/  @!P4 IMAD.X R3, RZ, RZ, R2, P3 ;  /* 0x000000ffff03c224 */ /* 0x002fe400018e0602 */
[----:B------:R-:W-:Y:S02]  /*d920*/  @!P4 IMAD.MOV.U32 R2, RZ, RZ, R9 ;  /* 0x000000ffff02c224 */ /* 0x000fe400078e0009 */
[----:B------:R-:W-:-:S03]  /*d930*/  VIADD R9, R7, 0x40 ;  /* 0x0000004007097836 */ /* 0x000fc60000000000 */
        /* <DEDUP_REMOVED lines=12> */
.L_x_1721:
        /* <DEDUP_REMOVED lines=12> */
.L_x_1651:
[----:B------:R-:W-:Y:S05]  /*dac0*/  BSYNC B0 ;  /* 0x0000000000007941 */ /* 0x000fea0003800000 */
.L_x_1650:
[----:B------:R-:W-:Y:S01]  /*dad0*/  NOP ;  /* 0x0000000000007918 */ /* 0x000fe20000000000 */
[----:B------:R-:W-:-:S13]  /*dae0*/  PLOP3.LUT P0, PT, PT, PT, PT, 0x80, 0x0 ;  /* 0x000000000000781c */ /* 0x000fda0003f0f070 */
.L_x_1652:
        /* <DEDUP_REMOVED lines=18> */
.L_x_1722:
[----:B------:R-:W-:Y:S05]  /*dc10*/  BSYNC B0 ;  /* 0x0000000000007941 */ /* 0x000fea0003800000 */
.L_x_1653:
[----:B------:R-:W-:-:S06]  /*dc20*/  UISETP.GE.AND UP0, UPT, UR39, 0x2, UPT ;  /* 0x000000022700788c */ /* 0x000fcc000bf06270 */
[----:B------:R-:W-:-:S13]  /*dc30*/  PLOP3.LUT P0, PT, PT, PT, UP0, 0x80, 0x0 ;  /* 0x000000000000781c */ /* 0x000fda0003f0f008 */
[----:B------:R-:W-:Y:S05]  /*dc40*/  @!P0 BRA `(.L_x_1655) ;  /* 0x0000000c00f48947 */ /* 0x000fea0003800000 */
[----:B------:R-:W-:Y:S01]  /*dc50*/  UIADD3 UR4, UR39, -0x2, URZ ;  /* 0xfffffffe27047890 */ /* 0x000fe2000fffe03f */
[----:B------:R-:W-:Y:S02]  /*dc60*/  IMAD.MOV.U32 R6, RZ, RZ, R19 ;  /* 0x000000ffff067224 */ /* 0x000fe400078e0013 */
[----:B------:R-:W-:-:S03]  /*dc70*/  IMAD.MOV.U32 R7, RZ, RZ, R18 ;  /* 0x000000ffff077224 */ /* 0x000fc600078e0012 */
[----:B0-----:R-:W-:-:S07]  /*dc80*/  IMAD.U32 R0, RZ, RZ, UR4 ;  /* 0x00000004ff007e24 */ /* 0x001fce000f8e00ff */
.L_x_1679:
        /* <DEDUP_REMOVED lines=30> */
.L_x_1658:
        /* <DEDUP_REMOVED lines=8> */
.L_x_1723:
[----:B------:R-:W-:Y:S05]  /*def0*/  BSYNC B1 ;  /* 0x0000000000017941 */ /* 0x000fea0003800000 */
.L_x_1659:
        /* <DEDUP_REMOVED lines=9> */
.L_x_1662:
[----:B------:R-:W-:Y:S05]  /*df90*/  BSYNC B1 ;  /* 0x0000000000017941 */ /* 0x000fea0003800000 */
.L_x_1661:
        /* <DEDUP_REMOVED lines=11> */
.L_x_1663:
        /* <DEDUP_REMOVED lines=16> */
.L_x_1664:
        /* <DEDUP_REMOVED lines=16> */
.L_x_1665:
        /* <DEDUP_REMOVED lines=13> */
.L_x_1724:
[----:B------:R-:W-:Y:S05]  /*e320*/  BSYNC B1 ;  /* 0x0000000000017941 */ /* 0x000fea0003800000 */
.L_x_1666:
        /* <DEDUP_REMOVED lines=11> */
.L_x_1669:
[----:B------:R-:W-:Y:S05]  /*e3e0*/  BSYNC B1 ;  /* 0x0000000000017941 */ /* 0x000fea0003800000 */
.L_x_1668:
        /* <DEDUP_REMOVED lines=8> */
.L_x_1670:
        /* <DEDUP_REMOVED lines=15> */
.L_x_1671:
        /* <DEDUP_REMOVED lines=15> */
.L_x_1672:
        /* <DEDUP_REMOVED lines=10> */
.L_x_1657:
[----:B------:R-:W-:Y:S05]  /*e6f0*/  BSYNC B0 ;  /* 0x0000000000007941 */ /* 0x000fea0003800000 */
.L_x_1656:
[----:B------:R-:W-:-:S06]  /*e700*/  UISETP.NE.AND UP0, UPT, UR38, 0x3, UPT ;  /* 0x000000032600788c */ /* 0x000fcc000bf05270 */
[----:B------:R-:W-:-:S13]  /*e710*/  PLOP3.LUT P0, PT, PT, PT, UP0, 0x80, 0x0 ;  /* 0x000000000000781c */ /* 0x000fda0003f0f008 */
[----:B------:R-:W-:Y:S05]  /*e720*/  @!P0 BRA `(.L_x_1673) ;  /* 0x0000000000048947 */ /* 0x000fea0003800000 */
[----:B------:R-:W-:Y:S01]  /*e730*/  BPT.TRAP 0x1 ;  /* 0x000000040000795c */ /* 0x000fe20000300000 */
.L_x_1673:
        /* <DEDUP_REMOVED lines=8> */
.L_x_1725:
[----:B------:R-:W-:Y:S05]  /*e7c0*/  BSYNC B0 ;  /* 0x0000000000007941 */ /* 0x000fea0003800000 */
.L_x_1674:
[----:B------:R-:W-:Y:S05]  /*e7d0*/  @!P0 BRA `(.L_x_1676) ;  /* 0x0000000000048947 */ /* 0x000fea0003800000 */
[----:B------:R-:W-:Y:S01]  /*e7e0*/  BPT.TRAP 0x1 ;  /* 0x000000040000795c */ /* 0x000fe20000300000 */
.L_x_1676:
[----:B0-----:R-:W-:Y:S01]  /*e7f0*/  SHF.L.U32 R2, R6, 0x1f, RZ ;  /* 0x0000001f06027819 */ /* 0x001fe200000006ff */
[----:B------:R-:W-:-:S03]  /*e800*/  IMAD R10, R7, 0x3000, RZ ;  /* 0x00003000070a7824 */ /* 0x000fc600078e02ff */
[----:B------:R-:W0:Y:S02]  /*e810*/  SYNCS.PHASECHK.TRANS64.TRYWAIT P1, [R3+URZ+0x19c60], R2 ;  /* 0x019c6002030075a7 */ /* 0x000e24000802017f */
[----:B0-----:R-:W-:Y:S05]  /*e820*/  @!P1 BRA `(.L_x_1677) ;  /* 0x0000001800289947 */ /* 0x001fea0003800000 */
.L_x_1726:
        /* <DEDUP_REMOVED lines=50> */
.L_x_1678:
        /* <DEDUP_REMOVED lines=13> */
.L_x_1655:
        /* <DEDUP_REMOVED lines=17> */
.L_x_1681:
[----:B------:R-:W-:Y:S05]  /*ed30*/  BSYNC B0 ;  /* 0x0000000000007941 */ /* 0x000fea0003800000 */
.L_x_1680:
[----:B------:R-:W-:-:S06]  /*ed40*/  UISETP.NE.AND UP0, UPT, UR38, 0x3, UPT ;  /* 0x000000032600788c */ /* 0x000fcc000bf05270 */
[----:B------:R-:W-:-:S13]  /*ed50*/  PLOP3.LUT P1, PT, PT, PT, UP0, 0x80, 0x0 ;  /* 0x000000000000781c */ /* 0x000fda0003f2f008 */
[----:B------:R-:W-:Y:S05]  /*ed60*/  @!P1 BRA `(.L_x_1682) ;  /* 0x0000000000049947 */ /* 0x000fea0003800000 */
[----:B------:R-:W-:Y:S01]  /*ed70*/  BPT.TRAP 0x1 ;  /* 0x000000040000795c */ /* 0x000fe20000300000 */
.L_x_1682:
        /* <DEDUP_REMOVED lines=8> */
.L_x_1727:
[----:B------:R-:W-:Y:S05]  /*ee00*/  BSYNC B0 ;  /* 0x0000000000007941 */ /* 0x000fea0003800000 */
.L_x_1683:
[----:B------:R-:W-:Y:S05]  /*ee10*/  @!P2 BRA `(.L_x_1685) ;  /* 0x000000000004a947 */ /* 0x000fea0003800000 */
[----:B------:R-:W-:Y:S01]  /*ee20*/  BPT.TRAP 0x1 ;  /* 0x000000040000795c */ /* 0x000fe20000300000 */
.L_x_1685:
[----:B0-----:R-:W-:-:S04]  /*ee30*/  SHF.L.U32 R0, R19, 0x1f, RZ ;  /* 0x0000001f13007819 */ /* 0x001fc800000006ff */
[----:B------:R-:W0:Y:S02]  /*ee40*/  SYNCS.PHASECHK.TRANS64.TRYWAIT P1, [R3+URZ+0x19c60], R0 ;  /* 0x019c6000030075a7 */ /* 0x000e24000802017f */
[----:B0-----:R-:W-:Y:S05]  /*ee50*/  @!P1 BRA `(.L_x_1686) ;  /* 0x0000001000c49947 */ /* 0x001fea0003800000 */
.L_x_1728:
        /* <DEDUP_REMOVED lines=51> */
.L_x_1687:
[----:B--2---:R-:W-:Y:S01]  /*f190*/  SYNCS.ARRIVE.TRANS64.A1T0 RZ, [R3+URZ+0x19c50], RZ ;  /* 0x019c50ff03ff79a7 */ /* 0x004fe2000810003f */
[----:B------:R-:W-:Y:S02]  /*f1a0*/  @!P0 VIADD R0, R3, 0x19c80 ;  /* 0x00019c8003008836 */ /* 0x000fe40000000000 */
[----:B------:R-:W-:-:S03]  /*f1b0*/  VIADD R18, R18, 0x1 ;  /* 0x0000000112127836 */ /* 0x000fc60000000000 */
[----:B------:R-:W-:Y:S01]  /*f1c0*/  @!P0 PRMT R0, RZ, 0x654, R0 ;  /* 0x00000654ff008816 */ /* 0x000fe20000000000 */
[----:B------:R-:W-:Y:S01]  /*f1d0*/  BAR.SYNC.DEFER_BLOCKING 0x2, 0x80 ;  /* 0x0082000000007b1d */ /* 0x000fe20000010000 */
[----:B------:R-:W-:-:S04]  /*f1e0*/  ISETP.NE.AND P1, PT, R18, 0x2, PT ;  /* 0x000000021200780c */ /* 0x000fc80003f25270 */
[----:B------:R-:W-:Y:S01]  /*f1f0*/  SEL R18, R18, RZ, P1 ;  /* 0x000000ff12127207 */ /* 0x000fe20000800000 */
[----:B------:R2:W-:Y:S02]  /*f200*/  @!P0 SYNCS.ARRIVE.TRANS64.RED.A1T0 RZ, [R0+URZ], RZ ;  /* 0x000000ff00ff89a7 */ /* 0x0005e4000810043f */
[----:B--2---:R-:W-:-:S04]  /*f210*/  SEL R0, RZ, 0x1, P1 ;  /* 0x00000001ff007807 */ /* 0x004fc80000800000 */
[----:B------:R-:W-:-:S07]  /*f220*/  LOP3.LUT R19, R19, R0, RZ, 0x3c, !PT ;  /* 0x0000000013137212 */ /* 0x000fce00078e3cff */
.L_x_1630:
[----:B------:R-:W-:Y:S05]  /*f230*/  BSYNC B7 ;  /* 0x0000000000077941 */ /* 0x000fea0003800000 */
.L_x_1628:
[----:B------:R-:W-:-:S13]  /*f240*/  LOP3.LUT P1, RZ, R22, 0x4, RZ, 0xc0, !PT ;  /* 0x0000000416ff7812 */ /* 0x000fda000782c0ff */
[----:B------:R-:W-:Y:S05]  /*f250*/  @!P1 BRA `(.L_x_1688) ;  /* 0x0000000000209947 */ /* 0x000fea0003800000 */
[----:B------:R-:W2:Y:S08]  /*f260*/  S2UR UR5, SR_CgaCtaId ;  /* 0x00000000000579c3 */ /* 0x000eb00000008800 */
[----:B------:R-:W-:Y:S06]  /*f270*/  BAR.SYNC.DEFER_BLOCKING 0x5, 0x200 ;  /* 0x0148000000007b1d */ /* 0x000fec0000010000 */
[----:B------:R-:W-:-:S02]  /*f280*/  UMOV UR4, 0x400 ;  /* 0x0000040000047882 */ /* 0x000fc40000000000 */
[----:B--2---:R-:W-:-:S06]  /*f290*/  ULEA UR4, UR5, UR4, 0x18 ;  /* 0x0000000405047291 */ /* 0x004fcc000f8ec03f */
[----:B------:R-:W-:-:S05]  /*f2a0*/  IMAD.U32 R17, RZ, RZ, UR4 ;  /* 0x00000004ff117e24 */ /* 0x000fca000f8e00ff */
[----:B------:R2:W3:Y:S01]  /*f2b0*/  LDS R28, [R17+0x19cd0] ;  /* 0x019cd000111c7984 */ /* 0x0004e20000000800 */
[----:B------:R-:W-:Y:S06]  /*f2c0*/  BAR.ARV 0x4, 0x200 ;  /* 0x0108000000007b1d */ /* 0x000fec0000002000 */
[----:B------:R-:W-:Y:S05]  /*f2d0*/  BRA `(.L_x_1689) ;  /* 0x0000000000207947 */ /* 0x000fea0003800000 */
.L_x_1688:
[----:B------:R-:W2:Y:S01]  /*f2e0*/  @!P0 S2R R3, SR_CgaCtaId ;  /* 0x0000000000038919 */ /* 0x000ea20000008800 */
[----:B------:R-:W-:Y:S01]  /*f2f0*/  @!P0 MOV R0, 0x400 ;  /* 0x0000040000008802 */ /* 0x000fe20000000f00 */
[----:B------:R-:W-:Y:S03]  /*f300*/  BAR.SYNC.DEFER_BLOCKING 0x4, 0x200 ;  /* 0x0108000000007b1d */ /* 0x000fe60000010000 */
[----:B--2---:R-:W-:-:S03]  /*f310*/  @!P0 LEA R17, R3, R0, 0x18 ;  /* 0x0000000003118211 */ /* 0x004fc600078ec0ff */
[----:B------:R-:W2:Y:S04]  /*f320*/  SHFL.IDX PT, R0, R28, RZ, 0x1f ;  /* 0x00001fff1c007589 */ /* 0x000ea800000e0000 */
[----:B------:R2:W-:Y:S02]  /*f330*/  @!P0 STS [R17+0x19cd0], R28 ;  /* 0x019cd01c11008388 */ /* 0x0005e40000000800 */
[----:B--2---:R-:W-:Y:S01]  /*f340*/  IMAD.MOV.U32 R28, RZ, RZ, R0 ;  /* 0x000000ffff1c7224 */ /* 0x004fe200078e0000 */
[----:B------:R-:W-:Y:S06]  /*f350*/  BAR.ARV 0x5, 0x200 ;  /* 0x0148000000007b1d */ /* 0x000fec0000002000 */
.L_x_1689:
[----:B------:R-:W-:Y:S02]  /*f360*/  ULDC UR4, c[0x0][0xc38] ;  /* 0x00030e0000047ab9 */ /* 0x000fe40000000800 */
[----:B---3--:R-:W-:-:S13]  /*f370*/  ISETP.GE.AND P0, PT, R28, UR4, PT ;  /* 0x000000041c007c0c */ /* 0x008fda000bf06270 */
[----:B------:R-:W-:Y:S05]  /*f380*/  @!P0 BRA `(.L_x_1690) ;  /* 0xffffffc800a88947 */ /* 0x000fea000383ffff */
.L_x_1625:
[----:B------:R-:W3:Y:S01]  /*f390*/  LDL.LU R0, [R1] ;  /* 0x0000000001007983 */ /* 0x000ee20000300800 */
[----:B------:R-:W-:Y:S01]  /*f3a0*/  BSSY B0, `(.L_x_1691) ;  /* 0x000000b000007945 */ /* 0x000fe20003800000 */
[----:B------:R-:W4:Y:S01]  /*f3b0*/  S2R R5, SR_CgaCtaId ;  /* 0x0000000000057919 */ /* 0x000f220000008800 */
[----:B---3--:R-:W-:-:S05]  /*f3c0*/  VIADD R0, R0, 0x1 ;  /* 0x0000000100007836 */ /* 0x008fca0000000000 */
        /* <DEDUP_REMOVED lines=8> */
.L_x_1729:
[----:B------:R-:W-:Y:S05]  /*f450*/  BSYNC B0 ;  /* 0x0000000000007941 */ /* 0x000fea0003800000 */
.L_x_1691:
[----:B------:R-:W-:-:S03]  /*f460*/  UMOV UR4, 0xffffffff ;  /* 0xffffffff00047882 */ /* 0x000fc60000000000 */
[----:B------:R-:W-:Y:S05]  /*f470*/  BRA.DIV UR4, `(.L_x_1693) ;  /* 0x0000000e04647947 */ /* 0x000fea000b800000 */
[----:B0-----:R-:W0:Y:S02]  /*f480*/  S2R R0, SR_TID.X ;  /* 0x0000000000007919 */ /* 0x001e240000002100 */
[----:B0-----:R-:W-:-:S04]  /*f490*/  SHF.R.U32.HI R0, RZ, 0x5, R0 ;  /* 0x00000005ff007819 */ /* 0x001fc80000011600 */
[----:B------:R-:W-:-:S05]  /*f4a0*/  LOP3.LUT R0, R0, 0x3, RZ, 0xc0, !PT ;  /* 0x0000000300007812 */ /* 0x000fca00078ec0ff */
[----:B-1----:R0:W1:Y:S02]  /*f4b0*/  SHFL.IDX PT, R14, R0, RZ, 0x1f ;  /* 0x00001fff000e7589 */ /* 0x00206400000e0000 */
.L_x_1732:
[----:B-1----:R-:W-:Y:S01]  /*f4c0*/  ISETP.NE.AND P0, PT, R14, RZ, PT ;  /* 0x000000ff0e00720c */ /* 0x002fe20003f05270 */
[----:B------:R-:W-:-:S12]  /*f4d0*/  BSSY B0, `(.L_x_1694) ;  /* 0x000002b000007945 */ /* 0x000fd80003800000 */
[----:B------:R-:W-:Y:S05]  /*f4e0*/  @P0 BRA `(.L_x_1695) ;  /* 0x0000000000a40947 */ /* 0x000fea0003800000 */
[----:B------:R-:W-:-:S03]  /*f4f0*/  UMOV UR4, 0xffffffff ;  /* 0xffffffff00047882 */ /* 0x000fc60000000000 */
[----:B------:R-:W-:Y:S05]  /*f500*/  BRA.DIV UR4, `(.L_x_1696) ;  /* 0x0000000e04747947 */ /* 0x000fea000b800000 */
[----:B------:R-:W-:-:S13]  /*f510*/  ELECT P6, URZ, PT ;  /* 0x00000000003f782f */ /* 0x000fda00038c0000 */
.L_x_1735:
[----:B------:R-:W-:Y:S05]  /*f520*/  @!P6 BRA `(.L_x_1695) ;  /* 0x000000000094e947 */ /* 0x000fea0003800000 */
[----:B------:R-:W-:-:S06]  /*f530*/  ULOP3.LUT UR4, UR41, 0x2, URZ, 0xfc, !UPT ;  /* 0x0000000229047892 */ /* 0x000fcc000f8efc3f */
[----:B0-----:R-:W-:-:S05]  /*f540*/  IMAD.U32 R0, RZ, RZ, UR4 ;  /* 0x00000004ff007e24 */ /* 0x001fca000f8e00ff */
[----:B------:R-:W-:-:S13]  /*f550*/  ISETP.NE.AND P0, PT, R0, 0x3, PT ;  /* 0x000000030000780c */ /* 0x000fda0003f05270 */
[----:B------:R-:W-:Y:S05]  /*f560*/  @!P0 BRA `(.L_x_1697) ;  /* 0x0000000000048947 */ /* 0x000fea0003800000 */
[----:B------:R-:W-:Y:S01]  /*f570*/  BPT.TRAP 0x1 ;  /* 0x000000040000795c */ /* 0x000fe20000300000 */
.L_x_1697:
        /* <DEDUP_REMOVED lines=12> */
.L_x_1736:
[----:B------:R-:W1:Y:S02]  /*f640*/  SYNCS.PHASECHK.TRANS64.TRYWAIT P1, [R3+URZ], R0 ;  /* 0x00000000030075a7 */ /* 0x000e64000802017f */
[----:B-1----:R-:W-:Y:S05]  /*f650*/  @!P1 BRA `(.L_x_1699) ;  /* 0x0000000c00549947 */ /* 0x002fea0003800000 */
.L_x_1737:
[----:B------:R-:W-:Y:S05]  /*f660*/  @!P0 BRA `(.L_x_1700) ;  /* 0x0000000000048947 */ /* 0x000fea0003800000 */
[----:B------:R-:W-:Y:S01]  /*f670*/  BPT.TRAP 0x1 ;  /* 0x000000040000795c */ /* 0x000fe20000300000 */
.L_x_1700:
[----:B-1----:R-:W-:-:S04]  /*f680*/  IMAD R3, R18, 0x8, R7 ;  /* 0x0000000812037824 */ /* 0x002fc800078e0207 */
[----:B------:R-:W1:Y:S02]  /*f690*/  SYNCS.PHASECHK.TRANS64.TRYWAIT P1, [R3+URZ+0x19c60], R4 ;  /* 0x019c6004030075a7 */ /* 0x000e64000802017f */
[----:B-1----:R-:W-:Y:S05]  /*f6a0*/  @!P1 BRA `(.L_x_1701) ;  /* 0x0000000c00549947 */ /* 0x002fea0003800000 */
.L_x_1738:
[----:B------:R-:W-:Y:S05]  /*f6b0*/  @!P0 BRA `(.L_x_1702) ;  /* 0x0000000000048947 */ /* 0x000fea0003800000 */
[----:B------:R-:W-:Y:S01]  /*f6c0*/  BPT.TRAP 0x1 ;  /* 0x000000040000795c */ /* 0x000fe20000300000 */
.L_x_1702:
[----:B0-----:R-:W-:-:S04]  /*f6d0*/  IMAD R5, R6, 0x8, R7 ;  /* 0x0000000806057824 */ /* 0x001fc800078e0207 */
[----:B------:R-:W0:Y:S02]  /*f6e0*/  SYNCS.PHASECHK.TRANS64.TRYWAIT P1, [R5+URZ+0x19c60], R0 ;  /* 0x019c6000050075a7 */ /* 0x000e24000802017f */
[----:B0-----:R-:W-:Y:S05]  /*f6f0*/  @!P1 BRA `(.L_x_1703) ;  /* 0x0000000c00549947 */ /* 0x001fea0003800000 */
.L_x_1739:
[----:B------:R-:W-:Y:S05]  /*f700*/  @!P0 BRA `(.L_x_1704) ;  /* 0x0000000000048947 */ /* 0x000fea0003800000 */
[----:B------:R-:W-:Y:S01]  /*f710*/  BPT.TRAP 0x1 ;  /* 0x000000040000795c */ /* 0x000fe20000300000 */
.L_x_1704:
[----:B------:R-:W3:Y:S02]  /*f720*/  SYNCS.PHASECHK.TRANS64.TRYWAIT P0, [R3+URZ+0x19c80], R4 ;  /* 0x019c8004030075a7 */ /* 0x000ee4000800017f */
[----:B---3--:R-:W-:Y:S05]  /*f730*/  @!P0 BRA `(.L_x_1705) ;  /* 0x0000000c00588947 */ /* 0x008fea0003800000 */
.L_x_1706:
[----:B----4-:R4:W0:Y:S02]  /*f740*/  SYNCS.PHASECHK.TRANS64.TRYWAIT P0, [R5+URZ+0x19c80], R0 ;  /* 0x019c8000050075a7 */ /* 0x010824000800017f */
[----:B0-----:R-:W-:Y:S05]  /*f750*/  @!P0 NANOSLEEP.SYNCS 0x989680 ;  /* 0x009896800000895d */ /* 0x001fea0003900000 */
[----:B------:R-:W0:Y:S02]  /*f760*/  @!P0 SYNCS.PHASECHK.TRANS64 P0, [R5+URZ+0x19c80], R0 ;  /* 0x019c8000050085a7 */ /* 0x000e24000800007f */
[----:B0-----:R-:W-:Y:S05]  /*f770*/  @!P0 BRA `(.L_x_1706) ;  /* 0xfffffffc00f08947 */ /* 0x001fea000383ffff */
.L_x_1695:
[----:B------:R-:W-:Y:S05]  /*f780*/  BSYNC B0 ;  /* 0x0000000000007941 */ /* 0x000fea0003800000 */
.L_x_1694:
[----:B------:R-:W-:Y:S05]  /*f790*/  EXIT ;  /* 0x000000000000794d */ /* 0x000fea0003800000 */
.L_x_1583:
[----:B0-----:R-:W-:-:S04]  /*f7a0*/  IMAD.U32 R3, RZ, RZ, UR45 ;  /* 0x0000002dff037e24 */ /* 0x001fc8000f8e00ff */
[----:B------:R0:W1:Y:S03]  /*f7b0*/  SYNCS.PHASECHK.TRANS64.TRYWAIT P1, [R3+URZ+0x19c00], R6 ;  /* 0x019c0006030075a7 */ /* 0x000066000802017f */
[----:B-1----:R-:W-:Y:S05]  /*f7c0*/  @!P1 NANOSLEEP.SYNCS 0x989680 ;  /* 0x009896800000995d */ /* 0x002fea0003900000 */
[----:B------:R-:W1:Y:S02]  /*f7d0*/  @!P1 SYNCS.PHASECHK.TRANS64 P1, [R3+URZ+0x19c00], R6 ;  /* 0x019c0006030095a7 */ /* 0x000e64000802007f */
[----:B-1----:R-:W-:Y:S05]  /*f7e0*/  @!P1 BRA `(.L_x_1583) ;  /* 0xfffffffc00ec9947 */ /* 0x002fea000383ffff */
[----:B------:R-:W-:Y:S05]  /*f7f0*/  BRA `(.L_x_1707) ;  /* 0xffffff2000407947 */ /* 0x000fea000383ffff */
.L_x_1587:
[----:B-1----:R1:W2:Y:S02]  /*f800*/  SYNCS.PHASECHK.TRANS64.TRYWAIT P2, [R2+URZ+0x19c30], R3 ;  /* 0x019c3003020075a7 */ /* 0x0022a4000804017f */
[----:B--2---:R-:W-:Y:S05]  /*f810*/  @!P2 NANOSLEEP.SYNCS 0x989680 ;  /* 0x009896800000a95d */ /* 0x004fea0003900000 */
[----:B------:R-:W2:Y:S02]  /*f820*/  @!P2 SYNCS.PHASECHK.TRANS64 P2, [R2+URZ+0x19c30], R3 ;  /* 0x019c30030200a5a7 */ /* 0x000ea4000804007f */
[----:B--2---:R-:W-:Y:S05]  /*f830*/  @!P2 BRA `(.L_x_1587) ;  /* 0xfffffffc00f0a947 */ /* 0x004fea000383ffff */
[----:B------:R-:W-:Y:S05]  /*f840*/  BRA `(.L_x_1586) ;  /* 0xffffff2000647947 */ /* 0x000fea000383ffff */
.L_x_1592:
[----:B-1----:R-:W-:-:S04]  /*f850*/  IMAD.U32 R7, RZ, RZ, UR23 ;  /* 0x00000017ff077e24 */ /* 0x002fc8000f8e00ff */
[----:B------:R1:W2:Y:S03]  /*f860*/  SYNCS.PHASECHK.TRANS64.TRYWAIT P3, [R7+URZ+0x19c30], R6 ;  /* 0x019c3006070075a7 */ /* 0x0002a6000806017f */
[----:B--2---:R-:W-:Y:S05]  /*f870*/  @!P3 NANOSLEEP.SYNCS 0x989680 ;  /* 0x009896800000b95d */ /* 0x004fea0003900000 */
[----:B------:R-:W2:Y:S02]  /*f880*/  @!P3 SYNCS.PHASECHK.TRANS64 P3, [R7+URZ+0x19c30], R6 ;  /* 0x019c30060700b5a7 */ /* 0x000ea4000806007f */
[----:B--2---:R-:W-:Y:S05]  /*f890*/  @!P3 BRA `(.L_x_1592) ;  /* 0xfffffffc00ecb947 */ /* 0x004fea000383ffff */
[----:B------:R-:W-:Y:S05]  /*f8a0*/  BRA `(.L_x_1591) ;  /* 0xffffff4800dc7947 */ /* 0x000fea000383ffff */
.L_x_1596:
[----:B-1----:R-:W-:-:S04]  /*f8b0*/  IMAD.U32 R7, RZ, RZ, UR14 ;  /* 0x0000000eff077e24 */ /* 0x002fc8000f8e00ff */
[----:B------:R1:W2:Y:S03]  /*f8c0*/  SYNCS.PHASECHK.TRANS64.TRYWAIT P3, [R7+URZ+0x19c50], R6 ;  /* 0x019c5006070075a7 */ /* 0x0002a6000806017f */
[----:B--2---:R-:W-:Y:S05]  /*f8d0*/  @!P3 NANOSLEEP.SYNCS 0x989680 ;  /* 0x009896800000b95d */ /* 0x004fea0003900000 */
[----:B------:R-:W2:Y:S02]  /*f8e0*/  @!P3 SYNCS.PHASECHK.TRANS64 P3, [R7+URZ+0x19c50], R6 ;  /* 0x019c50060700b5a7 */ /* 0x000ea4000806007f */
[----:B--2---:R-:W-:Y:S05]  /*f8f0*/  @!P3 BRA `(.L_x_1596) ;  /* 0xfffffffc00ecb947 */ /* 0x004fea000383ffff */
[----:B------:R-:W-:Y:S05]  /*f900*/  BRA `(.L_x_1595) ;  /* 0xffffff4c002c7947 */ /* 0x000fea000383ffff */
.L_x_1603:
[----:B-1----:R-:W-:-:S04]  /*f910*/  IMAD.U32 R7, RZ, RZ, UR6 ;  /* 0x00000006ff077e24 */ /* 0x002fc8000f8e00ff */
[----:B------:R1:W2:Y:S03]  /*f920*/  SYNCS.PHASECHK.TRANS64.TRYWAIT P2, [R7+URZ+0x19c30], R6 ;  /* 0x019c3006070075a7 */ /* 0x0002a6000804017f */
[----:B--2---:R-:W-:Y:S05]  /*f930*/  @!P2 NANOSLEEP.SYNCS 0x989680 ;  /* 0x009896800000a95d */ /* 0x004fea0003900000 */
[----:B------:R-:W2:Y:S02]  /*f940*/  @!P2 SYNCS.PHASECHK.TRANS64 P2, [R7+URZ+0x19c30], R6 ;  /* 0x019c30060700a5a7 */ /* 0x000ea4000804007f */
[----:B--2---:R-:W-:Y:S05]  /*f950*/  @!P2 BRA `(.L_x_1603) ;  /* 0xfffffffc00eca947 */ /* 0x004fea000383ffff */
[----:B------:R-:W-:Y:S05]  /*f960*/  BRA `(.L_x_1602) ;  /* 0xffffff7400f87947 */ /* 0x000fea000383ffff */
.L_x_1607:
[----:B-1----:R-:W-:-:S04]  /*f970*/  IMAD.U32 R7, RZ, RZ, UR14 ;  /* 0x0000000eff077e24 */ /* 0x002fc8000f8e00ff */
[----:B------:R1:W2:Y:S03]  /*f980*/  SYNCS.PHASECHK.TRANS64.TRYWAIT P2, [R7+URZ+0x19c50], R6 ;  /* 0x019c5006070075a7 */ /* 0x0002a6000804017f */
[----:B--2---:R-:W-:Y:S05]  /*f990*/  @!P2 NANOSLEEP.SYNCS 0x989680 ;  /* 0x009896800000a95d */ /* 0x004fea0003900000 */
[----:B------:R-:W2:Y:S02]  /*f9a0*/  @!P2 SYNCS.PHASECHK.TRANS64 P2, [R7+URZ+0x19c50], R6 ;  /* 0x019c50060700a5a7 */ /* 0x000ea4000804007f */
[----:B--2---:R-:W-:Y:S05]  /*f9b0*/  @!P2 BRA `(.L_x_1607) ;  /* 0xfffffffc00eca947 */ /* 0x004fea000383ffff */
[----:B------:R-:W-:Y:S05]  /*f9c0*/  BRA `(.L_x_1606) ;  /* 0xffffff7800487947 */ /* 0x000fea000383ffff */
.L_x_1613:
[----:B-1----:R-:W-:-:S04]  /*f9d0*/  IMAD.U32 R5, RZ, RZ, UR11 ;  /* 0x0000000bff057e24 */ /* 0x002fc8000f8e00ff */
[----:B------:R1:W2:Y:S03]  /*f9e0*/  SYNCS.PHASECHK.TRANS64.TRYWAIT P1, [R5+URZ+0x19c50], R0 ;  /* 0x019c5000050075a7 */ /* 0x0002a6000802017f */
[----:B--2---:R-:W-:Y:S05]  /*f9f0*/  @!P1 NANOSLEEP.SYNCS 0x989680 ;  /* 0x009896800000995d */ /* 0x004fea0003900000 */
[----:B------:R-:W2:Y:S02]  /*fa00*/  @!P1 SYNCS.PHASECHK.TRANS64 P1, [R5+URZ+0x19c50], R0 ;  /* 0x019c5000050095a7 */ /* 0x000ea4000802007f */
[----:B--2---:R-:W-:Y:S05]  /*fa10*/  @!P1 BRA `(.L_x_1613) ;  /* 0xfffffffc00ec9947 */ /* 0x004fea000383ffff */
[----:B------:R-:W-:Y:S05]  /*fa20*/  BRA `(.L_x_1612) ;  /* 0xffffff9800987947 */ /* 0x000fea000383ffff */
.L_x_1639:
[----:B------:R-:W-:Y:S02]  /*fa30*/  IMAD.MOV.U32 R13, RZ, RZ, R20 ;  /* 0x000000ffff0d7224 */ /* 0x000fe400078e0014 */
[----:B------:R-:W-:Y:S02]  /*fa40*/  IMAD.MOV.U32 R12, RZ, RZ, RZ ;  /* 0x000000ffff0c7224 */ /* 0x000fe400078e00ff */
[----:B------:R-:W-:Y:S02]  /*fa50*/  IMAD.MOV.U32 R11, RZ, RZ, 0x1f ;  /* 0x0000001fff0b7424 */ /* 0x000fe400078e00ff */
[----:B------:R-:W-:-:S07]  /*fa60*/  IMAD.MOV.U32 R15, RZ, RZ, -0x1 ;  /* 0xffffffffff0f7424 */ /* 0x000fce00078e00ff */
[----:B------:R-:W-:Y:S05]  /*fa70*/  WARPSYNC.COLLECTIVE R15, `(.L_x_1708) ;  /* 0x000000000f087348 */ /* 0x000fea0003c00000 */
[----:B------:R0:W1:Y:S02]  /*fa80*/  SHFL.IDX P6, R14, R13, R12, R11 ;  /* 0x0000000c0d0e7389 */ /* 0x00006400000c000b */
[----:B01----:R-:W-:Y:S01]  /*fa90*/  ENDCOLLECTIVE ;  /* 0x000000000000791b */ /* 0x003fe20003800000 */
.L_x_1708:
[----:B------:R-:W-:Y:S05]  /*faa0*/  BRA `(.L_x_1709) ;  /* 0xffffffcc00fc7947 */ /* 0x000fea000383ffff */
.L_x_1641:
[----:B------:R-:W-:Y:S01]  /*fab0*/  BSSY B0, `(.L_x_1710) ;  /* 0x0000006000007945 */ /* 0x000fe20003800000 */
[----:B------:R-:W-:-:S07]  /*fac0*/  IMAD.MOV.U32 R15, RZ, RZ, -0x1 ;  /* 0xffffffffff0f7424 */ /* 0x000fce00078e00ff */
[----:B0-----:R-:W-:Y:S05]  /*fad0*/  WARPSYNC.COLLECTIVE R15, `(.L_x_1711) ;  /* 0x000000000f0c7348 */ /* 0x001fea0003c00000 */
[----:B------:R-:W-:Y:S02]  /*fae0*/  ELECT P6, UR62, PT ;  /* 0x00000000003e782f */ /* 0x000fe400038c0000 */
[----:B------:R-:W-:Y:S01]  /*faf0*/  MOV R14, UR62 ;  /* 0x0000003e000e7c02 */ /* 0x000fe20008000f00 */
[----:B0-----:R-:W-:Y:S10]  /*fb00*/  ENDCOLLECTIVE ;  /* 0x000000000000791b */ /* 0x001ff40003800000 */
.L_x_1711:
[----:B------:R-:W-:Y:S05]  /*fb10*/  BSYNC B0 ;  /* 0x0000000000007941 */ /* 0x000fea0003800000 */
.L_x_1710:
[----:B------:R-:W-:Y:S05]  /*fb20*/  BRA `(.L_x_1712) ;  /* 0xffffffd000047947 */ /* 0x000fea000383ffff */
.L_x_1643:
[----:B-1----:R1:W2:Y:S02]  /*fb30*/  SYNCS.PHASECHK.TRANS64.TRYWAIT P1, [R5+URZ+0x19c80], R2 ;  /* 0x019c8002050075a7 */ /* 0x0022a4000802017f */
[----:B--2---:R-:W-:Y:S05]  /*fb40*/  @!P1 NANOSLEEP.SYNCS 0x989680 ;  /* 0x009896800000995d */ /* 0x004fea0003900000 */
[----:B------:R-:W2:Y:S02]  /*fb50*/  @!P1 SYNCS.PHASECHK.TRANS64 P1, [R5+URZ+0x19c80], R2 ;  /* 0x019c8002050095a7 */ /* 0x000ea4000802007f */
[----:B--2---:R-:W-:Y:S05]  /*fb60*/  @!P1 BRA `(.L_x_1643) ;  /* 0xfffffffc00f09947 */ /* 0x004fea000383ffff */
[----:B------:R-:W-:Y:S05]  /*fb70*/  BRA `(.L_x_1713) ;  /* 0xffffffd0005c7947 */ /* 0x000fea000383ffff */
.L_x_1645:
[----:B--2---:R2:W3:Y:S02]  /*fb80*/  SYNCS.PHASECHK.TRANS64.TRYWAIT P1, [R5+URZ+0x19c40], R2 ;  /* 0x019c4002050075a7 */ /* 0x0044e4000802017f */
[----:B---3--:R-:W-:Y:S05]  /*fb90*/  @!P1 NANOSLEEP.SYNCS 0x989680 ;  /* 0x009896800000995d */ /* 0x008fea0003900000 */
[----:B------:R-:W3:Y:S02]  /*fba0*/  @!P1 SYNCS.PHASECHK.TRANS64 P1, [R5+URZ+0x19c40], R2 ;  /* 0x019c4002050095a7 */ /* 0x000ee4000802007f */
[----:B---3--:R-:W-:Y:S05]  /*fbb0*/  @!P1 BRA `(.L_x_1645) ;  /* 0xfffffffc00f09947 */ /* 0x008fea000383ffff */
[----:B------:R-:W-:Y:S05]  /*fbc0*/  BRA `(.L_x_1714) ;  /* 0xffffffd000e07947 */ /* 0x000fea000383ffff */
.L_x_1649:
[----:B------:R-:W-:Y:S02]  /*fbd0*/  IMAD.MOV.U32 R13, RZ, RZ, R4 ;  /* 0x000000ffff0d7224 */ /* 0x000fe400078e0004 */
[----:B------:R-:W-:Y:S02]  /*fbe0*/  IMAD.MOV.U32 R12, RZ, RZ, RZ ;  /* 0x000000ffff0c7224 */ /* 0x000fe400078e00ff */
[----:B------:R-:W-:Y:S02]  /*fbf0*/  IMAD.MOV.U32 R11, RZ, RZ, 0x1e1f ;  /* 0x00001e1fff0b7424 */ /* 0x000fe400078e00ff */
[----:B------:R-:W-:Y:S02]  /*fc00*/  IMAD.MOV.U32 R15, RZ, RZ, -0x1 ;  /* 0xffffffffff0f7424 */ /* 0x000fe400078e00ff */
[----:B------:R-:W-:-:S07]  /*fc10*/  IMAD.U32 R7, RZ, RZ, UR40 ;  /* 0x00000028ff077e24 */ /* 0x000fce000f8e00ff */
[----:B------:R-:W-:Y:S05]  /*fc20*/  WARPSYNC.COLLECTIVE R15, `(.L_x_1715) ;  /* 0x000000000f087348 */ /* 0x000fea0003c00000 */
[----:B------:R0:W1:Y:S02]  /*fc30*/  SHFL.IDX P6, R14, R13, R12, R11 ;  /* 0x0000000c0d0e7389 */ /* 0x00006400000c000b */
[----:B01----:R-:W-:Y:S01]  /*fc40*/  ENDCOLLECTIVE ;  /* 0x000000000000791b */ /* 0x003fe20003800000 */
.L_x_1715:
[----:B------:R-:W-:Y:S02]  /*fc50*/  IMAD R7, R7, 0xc0, R20 ;  /* 0x000000c007077824 */ /* 0x000fe400078e0214 */
[----:B------:R-:W-:Y:S02]  /*fc60*/  IMAD.MOV.U32 R13, RZ, RZ, R0 ;  /* 0x000000ffff0d7224 */ /* 0x000fe400078e0000 */
[----:B------:R-:W-:-:S07]  /*fc70*/  IMAD.MOV.U32 R2, RZ, RZ, R14 ;  /* 0x000000ffff027224 */ /* 0x000fce00078e000e */
[----:B------:R-:W-:Y:S05]  /*fc80*/  WARPSYNC.COLLECTIVE R15, `(.L_x_1716) ;  /* 0x000000000f087348 */ /* 0x000fea0003c00000 */
[----:B------:R0:W1:Y:S02]  /*fc90*/  SHFL.IDX P6, R14, R13, R12, R11 ;  /* 0x0000000c0d0e7389 */ /* 0x00006400000c000b */
[----:B01----:R-:W-:Y:S01]  /*fca0*/  ENDCOLLECTIVE ;  /* 0x000000000000791b */ /* 0x003fe20003800000 */
.L_x_1716:
        /* <DEDUP_REMOVED lines=9> */
.L_x_1717:
[----:B------:R-:W-:-:S05]  /*fd40*/  @!P4 IADD3 R9, P3, R10, R3, RZ ;  /* 0x000000030a09c210 */ /* 0x000fca0007f7e0ff */
[----:B------:R-:W-:Y:S02]  /*fd50*/  @!P4 IMAD.X R3, RZ, RZ, R2, P3 ;  /* 0x000000ffff03c224 */ /* 0x000fe400018e0602 */
[----:B------:R-:W-:Y:S02]  /*fd60*/  @!P4 IMAD.MOV.U32 R2, RZ, RZ, R9 ;  /* 0x000000ffff02c224 */ /* 0x000fe400078e0009 */
[----:B------:R-:W-:-:S03]  /*fd70*/  IMAD.MOV.U32 R13, RZ, RZ, R0 ;  /* 0x000000ffff0d7224 */ /* 0x000fc600078e0000 */
[----:B------:R-:W-:Y:S01]  /*fd80*/  @!PT LDS RZ, [RZ] ;  /* 0x00000000fffff984 */ /* 0x000fe20000000800 */
[----:B------:R-:W-:Y:S01]  /*fd90*/  @!PT LDS RZ, [RZ] ;  /* 0x00000000fffff984 */ /* 0x000fe20000000800 */
[----:B------:R-:W-:Y:S01]  /*fda0*/  @!PT LDS RZ, [RZ] ;  /* 0x00000000fffff984 */ /* 0x000fe20000000800 */
[----:B------:R0:W-:Y:S04]  /*fdb0*/  @!P4 LDGSTS.E.BYPASS.LTC128B.128 [R29+0xf000], desc[UR48][R2.64], !P0 ;  /* 0x0f000000021dcfae */ /* 0x0001e8000c101d70 */
[----:B------:R0:W-:Y:S04]  /*fdc0*/  @!P4 LDGSTS.E.BYPASS.LTC128B.128 [R29+0x10800], desc[UR48][R2.64+0x20], !P1 ;  /* 0x10800020021dcfae */ /* 0x0001e8000c901d70 */
[----:B------:R0:W-:Y:S01]  /*fdd0*/  @!P4 LDGSTS.E.BYPASS.LTC128B.128 [R29+0x12000], desc[UR48][R2.64+0x40], !P2 ;  /* 0x12000040021dcfae */ /* 0x0001e2000d101d70 */
[----:B------:R-:W-:-:S07]  /*fde0*/  IMAD.MOV.U32 R4, RZ, RZ, R14 ;  /* 0x000000ffff047224 */ /* 0x000fce00078e000e */
[----:B0-----:R-:W-:Y:S05]  /*fdf0*/  WARPSYNC.COLLECTIVE R15, `(.L_x_1718) ;  /* 0x000000000f087348 */ /* 0x001fea0003c00000 */
[----:B------:R1:W2:Y:S02]  /*fe00*/  SHFL.IDX P6, R14, R13, R12, R11 ;  /* 0x0000000c0d0e7389 */ /* 0x0002a400000c000b */
[----:B012---:R-:W-:Y:S01]  /*fe10*/  ENDCOLLECTIVE ;  /* 0x000000000000791b */ /* 0x007fe20003800000 */
.L_x_1718:
[----:B------:R-:W-:-:S05]  /*fe20*/  VIADD R3, R7, 0x40 ;  /* 0x0000004007037836 */ /* 0x000fca0000000000 */
[----:B------:R-:W-:Y:S01]  /*fe30*/  ISETP.GE.AND P4, PT, R3, R8, PT ;  /* 0x000000080300720c */ /* 0x000fe20003f86270 */
[----:B------:R-:W-:Y:S02]  /*fe40*/  IMAD.MOV.U32 R13, RZ, RZ, R6 ;  /* 0x000000ffff0d7224 */ /* 0x000fe400078e0006 */
[----:B------:R-:W-:-:S10]  /*fe50*/  IMAD.MOV.U32 R12, RZ, RZ, RZ ;  /* 0x000000ffff0c7224 */ /* 0x000fd400078e00ff */
[----:B------:R-:W-:-:S05]  /*fe60*/  @!P4 IADD3 R14, P3, R10, R14, RZ ;  /* 0x0000000e0a0ec210 */ /* 0x000fca0007f7e0ff */
[----:B------:R-:W-:-:S08]  /*fe70*/  @!P4 IMAD.MOV.U32 R2, RZ, RZ, R14 ;  /* 0x000000ffff02c224 */ /* 0x000fd000078e000e */
[----:B------:R-:W-:Y:S05]  /*fe80*/  WARPSYNC.COLLECTIVE R15, `(.L_x_1719) ;  /* 0x000000000f087348 */ /* 0x000fea0003c00000 */
[----:B------:R0:W1:Y:S02]  /*fe90*/  SHFL.IDX P6, R14, R13, R12, R11 ;  /* 0x0000000c0d0e7389 */ /* 0x00006400000c000b */
[----:B01----:R-:W-:Y:S01]  /*fea0*/  ENDCOLLECTIVE ;  /* 0x000000000000791b */ /* 0x003fe20003800000 */
.L_x_1719:
        /* <DEDUP_REMOVED lines=13> */
.L_x_1720:
[----:B------:R-:W-:Y:S05]  /*ff80*/  BRA `(.L_x_1721) ;  /* 0xffffffd8009c7947 */ /* 0x000fea000383ffff */
.L_x_1654:
[----:B0-----:R0:W2:Y:S02]  /*ff90*/  SYNCS.PHASECHK.TRANS64.TRYWAIT P0, [R17+URZ+0x19c20], R0 ;  /* 0x019c2000110075a7 */ /* 0x0010a4000800017f */
[----:B--2---:R-:W-:Y:S05]  /*ffa0*/  @!P0 NANOSLEEP.SYNCS 0x989680 ;  /* 0x009896800000895d */ /* 0x004fea0003900000 */
[----:B------:R-:W2:Y:S02]  /*ffb0*/  @!P0 SYNCS.PHASECHK.TRANS64 P0, [R17+URZ+0x19c20], R0 ;  /* 0x019c2000110085a7 */ /* 0x000ea4000800007f */
[----:B--2---:R-:W-:Y:S05]  /*ffc0*/  @!P0 BRA `(.L_x_1654) ;  /* 0xfffffffc00f08947 */ /* 0x004fea000383ffff */
[----:B------:R-:W-:Y:S05]  /*ffd0*/  BRA `(.L_x_1722) ;  /* 0xffffffdc000c7947 */ /* 0x000fea000383ffff */
.L_x_1660:
[----:B0-----:R0:W2:Y:S02]  /*ffe0*/  SYNCS.PHASECHK.TRANS64.TRYWAIT P0, [R4+URZ+0x19c80], R2 ;  /* 0x019c8002040075a7 */ /* 0x0010a4000800017f */
[----:B--2---:R-:W-:Y:S05]  /*fff0*/  @!P0 NANOSLEEP.SYNCS 0x989680 ;  /* 0x009896800000895d */ /* 0x004fea0003900000 */
[----:B------:R-:W2:Y:S02]  /*10000*/  @!P0 SYNCS.PHASECHK.TRANS64 P0, [R4+URZ+0x19c80], R2 ;  /* 0x019c8002040085a7 */ /* 0x000ea4000800007f */
[----:B--2---:R-:W-:Y:S05]  /*10010*/  @!P0 BRA `(.L_x_1660) ;  /* 0xfffffffc00f08947 */ /* 0x004fea000383ffff */
[----:B------:R-:W-:Y:S05]  /*10020*/  BRA `(.L_x_1723) ;  /* 0xffffffdc00b07947 */ /* 0x000fea000383ffff */
.L_x_1667:
[----:B--2---:R2:W3:Y:S02]  /*10030*/  SYNCS.PHASECHK.TRANS64.TRYWAIT P0, [R4+URZ+0x19c40], R2 ;  /* 0x019c4002040075a7 */ /* 0x0044e4000800017f */
[----:B---3--:R-:W-:Y:S05]  /*10040*/  @!P0 NANOSLEEP.SYNCS 0x989680 ;  /* 0x009896800000895d */ /* 0x008fea0003900000 */
[----:B------:R-:W3:Y:S02]  /*10050*/  @!P0 SYNCS.PHASECHK.TRANS64 P0, [R4+URZ+0x19c40], R2 ;  /* 0x019c4002040085a7 */ /* 0x000ee4000800007f */
[----:B---3--:R-:W-:Y:S05]  /*10060*/  @!P0 BRA `(.L_x_1667) ;  /* 0xfffffffc00f08947 */ /* 0x008fea000383ffff */
[----:B------:R-:W-:Y:S05]  /*10070*/  BRA `(.L_x_1724) ;  /* 0xffffffe000a87947 */ /* 0x000fea000383ffff */
.L_x_1675:
[----:B0-----:R0:W2:Y:S02]  /*10080*/  SYNCS.PHASECHK.TRANS64.TRYWAIT P1, [R3+URZ+0x19c70], R2 ;  /* 0x019c7002030075a7 */ /* 0x0010a4000802017f */
[----:B--2---:R-:W-:Y:S05]  /*10090*/  @!P1 NANOSLEEP.SYNCS 0x989680 ;  /* 0x009896800000995d */ /* 0x004fea0003900000 */
[----:B------:R-:W2:Y:S02]  /*100a0*/  @!P1 SYNCS.PHASECHK.TRANS64 P1, [R3+URZ+0x19c70], R2 ;  /* 0x019c7002030095a7 */ /* 0x000ea4000802007f */
[----:B--2---:R-:W-:Y:S05]  /*100b0*/  @!P1 BRA `(.L_x_1675) ;  /* 0xfffffffc00f09947 */ /* 0x004fea000383ffff */
[----:B------:R-:W-:Y:S05]  /*100c0*/  BRA `(.L_x_1725) ;  /* 0xffffffe400bc7947 */ /* 0x000fea000383ffff */
.L_x_1677:
[----:B0-----:R0:W2:Y:S02]  /*100d0*/  SYNCS.PHASECHK.TRANS64.TRYWAIT P1, [R3+URZ+0x19c60], R2 ;  /* 0x019c6002030075a7 */ /* 0x0010a4000802017f */
[----:B--2---:R-:W-:Y:S05]  /*100e0*/  @!P1 NANOSLEEP.SYNCS 0x989680 ;  /* 0x009896800000995d */ /* 0x004fea0003900000 */
[----:B------:R-:W2:Y:S02]  /*100f0*/  @!P1 SYNCS.PHASECHK.TRANS64 P1, [R3+URZ+0x19c60], R2 ;  /* 0x019c6002030095a7 */ /* 0x000ea4000802007f */
[----:B--2---:R-:W-:Y:S05]  /*10100*/  @!P1 BRA `(.L_x_1677) ;  /* 0xfffffffc00f09947 */ /* 0x004fea000383ffff */
[----:B------:R-:W-:Y:S05]  /*10110*/  BRA `(.L_x_1726) ;  /* 0xffffffe400c47947 */ /* 0x000fea000383ffff */
.L_x_1684:
[----:B0-----:R0:W2:Y:S02]  /*10120*/  SYNCS.PHASECHK.TRANS64.TRYWAIT P1, [R3+URZ+0x19c70], R0 ;  /* 0x019c7000030075a7 */ /* 0x0010a4000802017f */
[----:B--2---:R-:W-:Y:S05]  /*10130*/  @!P1 NANOSLEEP.SYNCS 0x989680 ;  /* 0x009896800000995d */ /* 0x004fea0003900000 */
[----:B------:R-:W2:Y:S02]  /*10140*/  @!P1 SYNCS.PHASECHK.TRANS64 P1, [R3+URZ+0x19c70], R0 ;  /* 0x019c7000030095a7 */ /* 0x000ea4000802007f */
[----:B--2---:R-:W-:Y:S05]  /*10150*/  @!P1 BRA `(.L_x_1684) ;  /* 0xfffffffc00f09947 */ /* 0x004fea000383ffff */
[----:B------:R-:W-:Y:S05]  /*10160*/  BRA `(.L_x_1727) ;  /* 0xffffffec00247947 */ /* 0x000fea000383ffff */
.L_x_1686:
[----:B0-----:R0:W2:Y:S02]  /*10170*/  SYNCS.PHASECHK.TRANS64.TRYWAIT P1, [R3+URZ+0x19c60], R0 ;  /* 0x019c6000030075a7 */ /* 0x0010a4000802017f */
[----:B--2---:R-:W-:Y:S05]  /*10180*/  @!P1 NANOSLEEP.SYNCS 0x989680 ;  /* 0x009896800000995d */ /* 0x004fea0003900000 */
[----:B------:R-:W2:Y:S02]  /*10190*/  @!P1 SYNCS.PHASECHK.TRANS64 P1, [R3+URZ+0x19c60], R0 ;  /* 0x019c6000030095a7 */ /* 0x000ea4000802007f */
[----:B--2---:R-:W-:Y:S05]  /*101a0*/  @!P1 BRA `(.L_x_1686) ;  /* 0xfffffffc00f09947 */ /* 0x004fea000383ffff */
[----:B------:R-:W-:Y:S05]  /*101b0*/  BRA `(.L_x_1728) ;  /* 0xffffffec00287947 */ /* 0x000fea000383ffff */
.L_x_1692:
[----:B0-----:R0:W3:Y:S02]  /*101c0*/  SYNCS.PHASECHK.TRANS64.TRYWAIT P0, [R7+URZ+0x19c20], R0 ;  /* 0x019c2000070075a7 */ /* 0x0010e4000800017f */
[----:B---3--:R-:W-:Y:S05]  /*101d0*/  @!P0 NANOSLEEP.SYNCS 0x989680 ;  /* 0x009896800000895d */ /* 0x008fea0003900000 */
[----:B------:R-:W3:Y:S02]  /*101e0*/  @!P0 SYNCS.PHASECHK.TRANS64 P0, [R7+URZ+0x19c20], R0 ;  /* 0x019c2000070085a7 */ /* 0x000ee4000800007f */
[----:B---3--:R-:W-:Y:S05]  /*101f0*/  @!P0 BRA `(.L_x_1692) ;  /* 0xfffffffc00f08947 */ /* 0x008fea000383ffff */
[----:B------:R-:W-:Y:S05]  /*10200*/  BRA `(.L_x_1729) ;  /* 0xfffffff000907947 */ /* 0x000fea000383ffff */
.L_x_1693:
[----:B------:R-:W3:Y:S01]  /*10210*/  S2R R2, SR_TID.X ;  /* 0x0000000000027919 */ /* 0x000ee20000002100 */
[----:B------:R-:W-:Y:S01]  /*10220*/  BSSY B0, `(.L_x_1730) ;  /* 0x000000a000007945 */ /* 0x000fe20003800000 */
[----:B------:R-:W-:Y:S02]  /*10230*/  IMAD.MOV.U32 R12, RZ, RZ, RZ ;  /* 0x000000ffff0c7224 */ /* 0x000fe400078e00ff */
[----:B------:R-:W-:Y:S02]  /*10240*/  IMAD.MOV.U32 R11, RZ, RZ, 0x1f ;  /* 0x0000001fff0b7424 */ /* 0x000fe400078e00ff */
[----:B------:R-:W-:Y:S01]  /*10250*/  IMAD.MOV.U32 R15, RZ, RZ, -0x1 ;  /* 0xffffffffff0f7424 */ /* 0x000fe200078e00ff */
[----:B---3--:R-:W-:-:S04]  /*10260*/  SHF.R.U32.HI R2, RZ, 0x5, R2 ;  /* 0x00000005ff027819 */ /* 0x008fc80000011602 */
[----:B------:R-:W-:-:S05]  /*10270*/  LOP3.LUT R2, R2, 0x3, RZ, 0xc0, !PT ;  /* 0x0000000302027812 */ /* 0x000fca00078ec0ff */
[----:B------:R-:W-:-:S07]  /*10280*/  IMAD.MOV.U32 R13, RZ, RZ, R2 ;  /* 0x000000ffff0d7224 */ /* 0x000fce00078e0002 */
[----:B012---:R-:W-:Y:S05]  /*10290*/  WARPSYNC.COLLECTIVE R15, `(.L_x_1731) ;  /* 0x000000000f087348 */ /* 0x007fea0003c00000 */
[----:B-1----:R1:W3:Y:S02]  /*102a0*/  SHFL.IDX P6, R14, R13, R12, R11 ;  /* 0x0000000c0d0e7389 */ /* 0x0022e400000c000b */
[----:B0123--:R-:W-:Y:S01]  /*102b0*/  ENDCOLLECTIVE ;  /* 0x000000000000791b */ /* 0x00ffe20003800000 */
.L_x_1731:
[----:B------:R-:W-:Y:S05]  /*102c0*/  BSYNC B0 ;  /* 0x0000000000007941 */ /* 0x000fea0003800000 */
.L_x_1730:
[----:B------:R-:W-:Y:S05]  /*102d0*/  BRA `(.L_x_1732) ;  /* 0xfffffff000787947 */ /* 0x000fea000383ffff */
.L_x_1696:
[----:B------:R-:W-:Y:S01]  /*102e0*/  BSSY B1, `(.L_x_1733) ;  /* 0x0000006000017945 */ /* 0x000fe20003800000 */
[----:B------:R-:W-:-:S07]  /*102f0*/  IMAD.MOV.U32 R15, RZ, RZ, -0x1 ;  /* 0xffffffffff0f7424 */ /* 0x000fce00078e00ff */
[----:B0-2---:R-:W-:Y:S05]  /*10300*/  WARPSYNC.COLLECTIVE R15, `(.L_x_1734) ;  /* 0x000000000f0c7348 */ /* 0x005fea0003c00000 */
[----:B------:R-:W-:Y:S02]  /*10310*/  ELECT P6, UR62, PT ;  /* 0x00000000003e782f */ /* 0x000fe400038c0000 */
[----:B------:R-:W-:Y:S01]  /*10320*/  MOV R14, UR62 ;  /* 0x0000003e000e7c02 */ /* 0x000fe20008000f00 */
[----:B0-2---:R-:W-:Y:S10]  /*10330*/  ENDCOLLECTIVE ;  /* 0x000000000000791b */ /* 0x005ff40003800000 */
.L_x_1734:
[----:B------:R-:W-:Y:S05]  /*10340*/  BSYNC B1 ;  /* 0x0000000000017941 */ /* 0x000fea0003800000 */
.L_x_1733:
[----:B------:R-:W-:Y:S05]  /*10350*/  BRA `(.L_x_1735) ;  /* 0xfffffff000707947 */ /* 0x000fea000383ffff */
.L_x_1698:
[----:B0-----:R0:W1:Y:S02]  /*10360*/  SYNCS.PHASECHK.TRANS64.TRYWAIT P1, [R5+URZ], R4 ;  /* 0x00000004050075a7 */ /* 0x001064000802017f */
[----:B-1----:R-:W-:Y:S05]  /*10370*/  @!P1 NANOSLEEP.SYNCS 0x989680 ;  /* 0x009896800000995d */ /* 0x002fea0003900000 */
[----:B------:R-:W1:Y:S02]  /*10380*/  @!P1 SYNCS.PHASECHK.TRANS64 P1, [R5+URZ], R4 ;  /* 0x00000004050095a7 */ /* 0x000e64000802007f */
[----:B-1----:R-:W-:Y:S05]  /*10390*/  @!P1 BRA `(.L_x_1698) ;  /* 0xfffffffc00f09947 */ /* 0x002fea000383ffff */
[----:B------:R-:W-:Y:S05]  /*103a0*/  BRA `(.L_x_1736) ;  /* 0xfffffff000a47947 */ /* 0x000fea000383ffff */
.L_x_1699:
[----:B-1----:R1:W3:Y:S02]  /*103b0*/  SYNCS.PHASECHK.TRANS64.TRYWAIT P1, [R3+URZ], R0 ;  /* 0x00000000030075a7 */ /* 0x0022e4000802017f */
[----:B---3--:R-:W-:Y:S05]  /*103c0*/  @!P1 NANOSLEEP.SYNCS 0x989680 ;  /* 0x009896800000995d */ /* 0x008fea0003900000 */
[----:B------:R-:W3:Y:S02]  /*103d0*/  @!P1 SYNCS.PHASECHK.TRANS64 P1, [R3+URZ], R0 ;  /* 0x00000000030095a7 */ /* 0x000ee4000802007f */
[----:B---3--:R-:W-:Y:S05]  /*103e0*/  @!P1 BRA `(.L_x_1699) ;  /* 0xfffffffc00f09947 */ /* 0x008fea000383ffff */
[----:B------:R-:W-:Y:S05]  /*103f0*/  BRA `(.L_x_1737) ;  /* 0xfffffff000987947 */ /* 0x000fea000383ffff */
.L_x_1701:
[----:B-1----:R1:W3:Y:S02]  /*10400*/  SYNCS.PHASECHK.TRANS64.TRYWAIT P1, [R3+URZ+0x19c60], R4 ;  /* 0x019c6004030075a7 */ /* 0x0022e4000802017f */
[----:B---3--:R-:W-:Y:S05]  /*10410*/  @!P1 NANOSLEEP.SYNCS 0x989680 ;  /* 0x009896800000995d */ /* 0x008fea0003900000 */
[----:B------:R-:W3:Y:S02]  /*10420*/  @!P1 SYNCS.PHASECHK.TRANS64 P1, [R3+URZ+0x19c60], R4 ;  /* 0x019c6004030095a7 */ /* 0x000ee4000802007f */
[----:B---3--:R-:W-:Y:S05]  /*10430*/  @!P1 BRA `(.L_x_1701) ;  /* 0xfffffffc00f09947 */ /* 0x008fea000383ffff */
[----:B------:R-:W-:Y:S05]  /*10440*/  BRA `(.L_x_1738) ;  /* 0xfffffff000987947 */ /* 0x000fea000383ffff */
.L_x_1703:
[----:B0-----:R0:W3:Y:S02]  /*10450*/  SYNCS.PHASECHK.TRANS64.TRYWAIT P1, [R5+URZ+0x19c60], R0 ;  /* 0x019c6000050075a7 */ /* 0x0010e4000802017f */
[----:B---3--:R-:W-:Y:S05]  /*10460*/  @!P1 NANOSLEEP.SYNCS 0x989680 ;  /* 0x009896800000995d */ /* 0x008fea0003900000 */
[----:B------:R-:W3:Y:S02]  /*10470*/  @!P1 SYNCS.PHASECHK.TRANS64 P1, [R5+URZ+0x19c60], R0 ;  /* 0x019c6000050095a7 */ /* 0x000ee4000802007f */
[----:B---3--:R-:W-:Y:S05]  /*10480*/  @!P1 BRA `(.L_x_1703) ;  /* 0xfffffffc00f09947 */ /* 0x008fea000383ffff */
[----:B------:R-:W-:Y:S05]  /*10490*/  BRA `(.L_x_1739) ;  /* 0xfffffff000987947 */ /* 0x000fea000383ffff */
.L_x_1705:
[----:B---3--:R3:W4:Y:S02]  /*104a0*/  SYNCS.PHASECHK.TRANS64.TRYWAIT P0, [R3+URZ+0x19c80], R4 ;  /* 0x019c8004030075a7 */ /* 0x008724000800017f */
[----:B----4-:R-:W-:Y:S05]  /*104b0*/  @!P0 NANOSLEEP.SYNCS 0x989680 ;  /* 0x009896800000895d */ /* 0x010fea0003900000 */
[----:B------:R-:W4:Y:S02]  /*104c0*/  @!P0 SYNCS.PHASECHK.TRANS64 P0, [R3+URZ+0x19c80], R4 ;  /* 0x019c8004030085a7 */ /* 0x000f24000800007f */
[----:B----4-:R-:W-:Y:S05]  /*104d0*/  @!P0 BRA `(.L_x_1705) ;  /* 0xfffffffc00f08947 */ /* 0x010fea000383ffff */
[----:B------:R-:W-:Y:S05]  /*104e0*/  BRA `(.L_x_1706) ;  /* 0xfffffff000947947 */ /* 0x000fea000383ffff */
.L_x_1740:
        /* <DEDUP_REMOVED lines=9> */
.L_x_2304:


//--------------------- .text._ZN7cutlass13device_kernelIN5flash11enable_sm90INS1_16FlashAttnFwdSm90INS1_25CollectiveMainloopFwdSm90ILi2EN4cute5tupleIJNS5_1CILi1EEES8_S8_EEENS6_IJNS7_ILi192EEENS7_ILi128EEENS7_ILi96EEEEEELi96ENS_12float_e4m3_tEfNS_4arch4Sm90ELb1ELb0ELb1ELb1ELb0ELb0ELb0ELb1ELb1ELb1ELb0ELb0EEENS1_21CollectiveEpilogueFwdINS6_IJSA_SC_SB_EEES9_NS_10bfloat16_tESG_Li384ELb1ELb1ELb0ELb1EEENS1_36VarlenDynamicPersistentTileSchedulerILi192ELi128ELi384ELi128ELb0ELb1ELb1ELb1ELb1ELb1EEEEEEEEEvNT_6ParamsE --------------------------
	.section	.text._ZN7cutlass13device_kernelIN5flash11enable_sm90INS1_16FlashAttnFwdSm90INS1_25CollectiveMainloopFwdSm90ILi2EN4cute5tupleIJNS5_1CILi1EEES8_S8_EEENS6_IJNS7_ILi192EEENS7_ILi128EEENS7_ILi96EEEEEELi96ENS_12float_e4m3_tEfNS_4arch4Sm90ELb1ELb0ELb1ELb1ELb0ELb0ELb0ELb1ELb1ELb1ELb0ELb0EEENS1_21CollectiveEpilogueFwdINS6_IJSA_SC_SB_EEES9_NS_10bfloat16_tESG_Li384ELb1ELb1ELb0ELb1EEENS1_36VarlenDynamicPersistentTileSchedulerILi192ELi128ELi384ELi128ELb0ELb1ELb1ELb1ELb1ELb1EEEEEEEEEvNT_6ParamsE,"ax",@progbits
	.align	128
.text._ZN7cutlass13device_kernelIN5flash11enable_sm90INS1_16FlashAttnFwdSm90INS1_25CollectiveMainloopFwdSm90ILi2EN4cute5tupleIJNS5_1CILi1EEES8_S8_EEENS6_IJNS7_ILi192EEENS7_ILi128EEENS7_ILi96EEEEEELi96ENS_12float_e4m3_tEfNS_4arch4Sm90ELb1ELb0ELb1ELb1ELb0ELb0ELb0ELb1ELb1ELb1ELb0ELb0EEENS1_21CollectiveEpilogueFwdINS6_IJSA_SC_SB_EEES9_NS_10bfloat16_tESG_Li384ELb1ELb1ELb0ELb1EEENS1_36VarlenDynamicPersistentTileSchedulerILi192ELi128ELi384ELi128ELb0ELb1ELb1ELb1ELb1ELb1EEEEEEEEEvNT_6ParamsE:
        .type           _ZN7cutlass13device_kernelIN5flash11enable_sm90INS1_16FlashAttnFwdSm90INS1_25CollectiveMainloopFwdSm90ILi2EN4cute5tupleIJNS5_1CILi1EEES8_S8_EEENS6_IJNS7_ILi192EEENS7_ILi128EEENS7_ILi96EEEEEELi96ENS_12float_e4m3_tEfNS_4arch4Sm90ELb1ELb0ELb1ELb1ELb0ELb0ELb0ELb1ELb1ELb1ELb0ELb0EEENS1_21CollectiveEpilogueFwdINS6_IJSA_SC_SB_EEES9_NS_10bfloat16_tESG_Li384ELb1ELb1ELb0ELb1EEENS1_36VarlenDynamicPersistentTileSchedulerILi192ELi128ELi384ELi128ELb0ELb1ELb1ELb1ELb1ELb1EEEEEEEEEvNT_6ParamsE,@function
        .size           _ZN7cutlass13device_kernelIN5flash11enable_sm90INS1_16FlashAttnFwdSm90INS1_25CollectiveMainloopFwdSm90ILi2EN4cute5tupleIJNS5_1CILi1EEES8_S8_EEENS6_IJNS7_ILi192EEENS7_ILi128EEENS7_ILi96EEEEEELi96ENS_12float_e4m3_tEfNS_4arch4Sm90ELb1ELb0ELb1ELb1ELb0ELb0ELb0ELb1ELb1ELb1ELb0ELb0EEENS1_21CollectiveEpilogueFwdINS6_IJSA_SC_SB_EEES9_NS_10bfloat16_tESG_Li384ELb1ELb1ELb0ELb1EEENS1_36VarlenDynamicPersistentTileSchedulerILi192ELi128ELi384ELi128ELb0ELb1ELb1ELb1ELb1ELb1EEEEEEEEEvNT_6ParamsE,(.L_x_2305 - _ZN7cutlass13device_kernelIN5flash11enable_sm90INS1_16FlashAttnFwdSm90INS1_25CollectiveMainloopFwdSm90ILi2EN4cute5tupleIJNS5_1CILi1EEES8_S8_EEENS6_IJNS7_ILi192EEENS7_ILi128EEENS7_ILi96EEEEEELi96ENS_12float_e4m3_tEfNS_4arch4Sm90ELb1ELb0ELb1ELb1ELb0ELb0ELb0ELb1ELb1ELb1ELb0ELb0EEENS1_21CollectiveEpilogueFwdINS6_IJSA_SC_SB_EEES9_NS_10bfloat16_tESG_Li384ELb1ELb1ELb0ELb1EEENS1_36VarlenDynamicPersistentTileSchedulerILi192ELi128ELi384ELi128ELb0ELb1ELb1ELb1ELb1ELb1EEEEEEEEEvNT_6ParamsE)
        .other          _ZN7cutlass13device_kernelIN5flash11enable_sm90INS1_16FlashAttnFwdSm90INS1_25CollectiveMainloopFwdSm90ILi2EN4cute5tupleIJNS5_1CILi1EEES8_S8_EEENS6_IJNS7_ILi192EEENS7_ILi128EEENS7_ILi96EEEEEELi96ENS_12float_e4m3_tEfNS_4arch4Sm90ELb1ELb0ELb1ELb1ELb0ELb0ELb0ELb1ELb1ELb1ELb0ELb0EEENS1_21CollectiveEpilogueFwdINS6_IJSA_SC_SB_EEES9_NS_10bfloat16_tESG_Li384ELb1ELb1ELb0ELb1EEENS1_36VarlenDynamicPersistentTileSchedulerILi192ELi128ELi384ELi128ELb0ELb1ELb1ELb1ELb1ELb1EEEEEEEEEvNT_6ParamsE,@"STO_CUDA_ENTRY STV_DEFAULT"
_ZN7cutlass13device_kernelIN5flash11enable_sm90INS1_16FlashAttnFwdSm90INS1_25CollectiveMainloopFwdSm90ILi2EN4cute5tupleIJNS5_1CILi1EEES8_S8_EEENS6_IJNS7_ILi192EEENS7_ILi128EEENS7_ILi96EEEEEELi96ENS_12float_e4m3_tEfNS_4arch4Sm90ELb1ELb0ELb1ELb1ELb0ELb0ELb0ELb1ELb1ELb1ELb0ELb0EEENS1_21CollectiveEpilogueFwdINS6_IJSA_SC_SB_EEES9_NS_10bfloat16_tESG_Li384ELb1ELb1ELb0ELb1EEENS1_36VarlenDynamicPersistentTileSchedulerILi192ELi128ELi384ELi128ELb0ELb1ELb1ELb1ELb1ELb1EEEEEEEEEvNT_6ParamsE:
        /* <DEDUP_REMOVED lines=18> */
.L_x_1742:
[----:B------:R-:W-:Y:S05]  /*0120*/  BSYNC B0 ;  /* 0x0000000000007941 */ /* 0x000fea0003800000 */
.L_x_1741:
        /* <DEDUP_REMOVED lines=41> */
.L_x_1743:
        /* <DEDUP_REMOVED lines=22> */
.L_x_1744:
        /* <DEDUP_REMOVED lines=18> */
.L_x_1745:
        /* <DEDUP_REMOVED lines=22> */
.L_x_1746:
        /* <DEDUP_REMOVED lines=22> */
.L_x_1747:
[----:B------:R-:W-:Y:S01]  /*0900*/  PLOP3.LUT P0, PT, PT, PT, UP0, 0x80, 0x0 ;  /* 0x000000000000781c */ /* 0x000fe20003f0f008 */
[----:B------:R-:W-:Y:S01]  /*0910*/  UMOV UR40, 0x1 ;  /* 0x0000000100287882 */ /* 0x000fe20000000000 */
[----:B------:R-:W-:Y:S01]  /*0920*/  NOP ;  /* 0x0000000000007918 */ /* 0x000fe20000000000 */
[----:B------:R-:W-:Y:S01]  /*0930*/  USEL UR40, UR40, 0x2, !UP0 ;  /* 0x0000000228287887 */ /* 0x000fe2000c000000 */
[----:B------:R-:W-:Y:S01]  /*0940*/  ULDC.64 UR50, c[0x0][0x208] ;  /* 0x0000820000327ab9 */ /* 0x000fe20000000a00 */
[----:B012-4-:R-:W-:Y:S08]  /*0950*/  BAR.SYNC.DEFER_BLOCKING 0x0 ;  /* 0x0000000000007b1d */ /* 0x017ff00000010000 */
[----:B------:R-:W-:Y:S05]  /*0960*/  @!P0 BRA `(.L_x_1748) ;  /* 0x000000b400948947 */ /* 0x000fea0003800000 */
.L_x_1749:
        /* <DEDUP_REMOVED lines=68> */
.L_x_1798:
        /* <DEDUP_REMOVED lines=14> */
[----:B------:R-:W-:-:S04]  /*0e90*/  @UP0 ULEA UR6, UP2, UR39, UR6, 0x2 ;  /* 0x0000000627060291 */ /* 0x000fc8000f84103f */
[----:B------:R-:W-:Y:S02]  /*0ea0*/  @UP0 ULEA.HI.X UR7, UR39, UR7, UR41, 0x2, UP2 ;  /* 0x0000000727070291 */ /* 0x000fe400090f1429 */
[----:B------:R-:W-:Y:S01]  /*0eb0*/  @UP1 ULEA UR8, UP0, UR39, UR8, 0x2 ;  /* 0x0000000827081291 */ /* 0x000fe2000f80103f */
[----:B------:R-:W-:-:S03]  /*0ec0*/  IMAD.U32 R2, RZ, RZ, UR6 ;  /* 0x00000006ff027e24 */ /* 0x000fc6000f8e00ff */
[----:B------:R-:W-:Y:S01]  /*0ed0*/  @UP1 ULEA.HI.X UR9, UR39, UR9, UR41, 0x2, UP0 ;  /* 0x0000000927091291 */ /* 0x000fe200080f1429 */
[----:B------:R-:W-:Y:S01]  /*0ee0*/  IMAD.U32 R3, RZ, RZ, UR7 ;  /* 0x00000007ff037e24 */ /* 0x000fe2000f8e00ff */
[----:B------:R-:W-:Y:S01]  /*0ef0*/  ULDC.64 UR6, c[0x0][0x418] ;  /* 0x0001060000067ab9 */ /* 0x000fe20000000a00 */
[----:B------:R-:W-:-:S03]  /*0f00*/  IMAD.U32 R4, RZ, RZ, UR8 ;  /* 0x00000008ff047e24 */ /* 0x000fc6000f8e00ff */
[----:B------:R-:W-:Y:S01]  /*0f10*/  IMAD.U32 R5, RZ, RZ, UR9 ;  /* 0x00000009ff057e24 */ /* 0x000fe2000f8e00ff */
[----:B------:R-:W2:Y:S01]  /*0f20*/  @P0 LDG.E R2, desc[UR50][R2.64] ;  /* 0x0000003202020981 */ /* 0x000ea2000c1e1900 */
[----:B------:R-:W-:Y:S01]  /*0f30*/  UISETP.NE.U32.AND UP0, UPT, UR6, URZ, UPT ;  /* 0x0000003f0600728c */ /* 0x000fe2000bf05070 */
[----:B------:R-:W-:Y:S02]  /*0f40*/  ULDC.64 UR8, c[0x0][0xa20] ;  /* 0x0002880000087ab9 */ /* 0x000fe40000000a00 */
[----:B------:R-:W3:Y:S01]  /*0f50*/  @P2 LDG.E R4, desc[UR50][R4.64] ;  /* 0x0000003204042981 */ /* 0x000ee2000c1e1900 */
[----:B------:R-:W-:Y:S01]  /*0f60*/  UISETP.NE.AND.EX UP0, UPT, UR7, URZ, UPT, UP0 ;  /* 0x0000003f0700728c */ /* 0x000fe2000bf05300 */
[----:B------:R-:W-:Y:S01]  /*0f70*/  ISETP.NE.U32.AND P1, PT, RZ, UR8, PT ;  /* 0x00000008ff007c0c */ /* 0x000fe2000bf25070 */
[----:B------:R-:W-:Y:S01]  /*0f80*/  ULDC UR6, c[0x0][0x2f0] ;  /* 0x0000bc0000067ab9 */ /* 0x000fe20000000800 */
[----:B------:R-:W-:Y:S01]  /*0f90*/  UMOV UR48, URZ ;  /* 0x0000003f00307c82 */ /* 0x000fe20008000000 */
[----:B------:R-:W-:Y:S01]  /*0fa0*/  USEL UR4, UR4, 0x1, UP0 ;  /* 0x0000000104047887 */ /* 0x000fe20008000000 */
[----:B------:R-:W-:Y:S01]  /*0fb0*/  ISETP.NE.AND.EX P1, PT, RZ, UR9, PT, P1 ;  /* 0x00000009ff007c0c */ /* 0x000fe2000bf25310 */
[----:B------:R-:W-:-:S02]  /*0fc0*/  ULDC UR49, c[0x0][0x288] ;  /* 0x0000a20000317ab9 */ /* 0x000fc40000000800 */
[----:B------:R-:W-:Y:S01]  /*0fd0*/  UIMAD UR4, UR4, UR6, URZ ;  /* 0x00000006040472a4 */ /* 0x000fe2000f8e023f */
        /* <DEDUP_REMOVED lines=16> */
.L_x_1750:
[----:B------:R-:W-:Y:S01]  /*10e0*/  UMOV UR42, UR47 ;  /* 0x0000002f002a7c82 */ /* 0x000fe20008000000 */
[----:B------:R-:W-:Y:S05]  /*10f0*/  @!P1 BRA `(.L_x_1751) ;  /* 0x00000000001c9947 */ /* 0x000fea0003800000 */
[----:B------:R-:W-:-:S04]  /*1100*/  ULEA UR4, UP0, UR39, UR8, 0x2 ;  /* 0x0000000827047291 */ /* 0x000fc8000f80103f */
[----:B------:R-:W-:Y:S02]  /*1110*/  ULEA.HI.X UR6, UR39, UR9, UR41, 0x2, UP0 ;  /* 0x0000000927067291 */ /* 0x000fe400080f1429 */
[----:B------:R-:W-:-:S04]  /*1120*/  IMAD.U32 R2, RZ, RZ, UR4 ;  /* 0x00000004ff027e24 */ /* 0x000fc8000f8e00ff */
[----:B------:R-:W-:-:S05]  /*1130*/  IMAD.U32 R3, RZ, RZ, UR6 ;  /* 0x00000006ff037e24 */ /* 0x000fca000f8e00ff */
[----:B------:R-:W2:Y:S02]  /*1140*/  LDG.E R2, desc[UR50][R2.64] ;  /* 0x0000003202027981 */ /* 0x000ea4000c1e1900 */
[----:B--2---:R-:W-:Y:S01]  /*1150*/  R2UR UR4, R2 ;  /* 0x00000000020472ca */ /* 0x004fe200000e0000 */
[----:B------:R-:W-:-:S14]  /*1160*/  BRA `(.L_x_1752) ;  /* 0x0000000000347947 */ /* 0x000fdc0003800000 */
.L_x_1751:
        /* <DEDUP_REMOVED lines=13> */
.L_x_1752:
[----:B------:R-:W-:Y:S01]  /*1240*/  UIADD3 UR48, -UR48, UR4, URZ ;  /* 0x0000000430307290 */ /* 0x000fe2000fffe13f */
[----:B------:R-:W-:Y:S01]  /*1250*/  PLOP3.LUT P0, PT, PT, PT, PT, 0x80, 0x0 ;  /* 0x000000000000781c */ /* 0x000fe20003f0f070 */
[----:B------:R-:W-:Y:S01]  /*1260*/  UIMAD UR43, UR5, 0xc0, URZ ;  /* 0x000000c0052b78a4 */ /* 0x000fe2000f8e023f */
[----:B------:R-:W-:Y:S01]  /*1270*/  IMAD.MOV.U32 R2, RZ, RZ, RZ ;  /* 0x000000ffff027224 */ /* 0x000fe200078e00ff */
[----:B------:R-:W-:Y:S01]  /*1280*/  ULDC UR4, c[0x0][0x448] ;  /* 0x0001120000047ab9 */ /* 0x000fe20000000800 */
[----:B------:R-:W-:Y:S01]  /*1290*/  UIADD3 UR7, UR48, 0x80, -UR49 ;  /* 0x0000008030077890 */ /* 0x000fe2000fffe831 */
[----:B------:R-:W-:Y:S01]  /*12a0*/  IMAD.MOV.U32 R0, RZ, RZ, RZ ;  /* 0x000000ffff007224 */ /* 0x000fe200078e00ff */
[----:B------:R-:W-:Y:S01]  /*12b0*/  UISETP.NE.AND UP0, UPT, UR4, 0x1, UPT ;  /* 0x000000010400788c */ /* 0x000fe2000bf05270 */
[----:B------:R-:W-:Y:S01]  /*12c0*/  CS2R R134, SRZ ;  /* 0x0000000000867805 */ /* 0x000fe2000001ff00 */
[----:B------:R-:W-:Y:S01]  /*12d0*/  UIADD3 UR6, UR43, 0xbf, URZ ;  /* 0x000000bf2b067890 */ /* 0x000fe2000fffe03f */
[----:B------:R-:W-:-:S02]  /*12e0*/  CS2R R6, SRZ ;  /* 0x0000000000067805 */ /* 0x000fc4000001ff00 */
[----:B------:R-:W-:Y:S01]  /*12f0*/  CS2R R132, SRZ ;  /* 0x0000000000847805 */ /* 0x000fe2000001ff00 */
[----:B------:R-:W-:Y:S01]  /*1300*/  IMAD.MOV.U32 R8, RZ, RZ, RZ ;  /* 0x000000ffff087224 */ /* 0x000fe200078e00ff */
[----:B------:R-:W-:Y:S02]  /*1310*/  CS2R R10, SRZ ;  /* 0x00000000000a7805 */ /* 0x000fe4000001ff00 */
[----:B------:R-:W-:Y:S02]  /*1320*/  CS2R R126, SRZ ;  /* 0x00000000007e7805 */ /* 0x000fe4000001ff00 */
[----:B------:R-:W-:Y:S02]  /*1330*/  CS2R R124, SRZ ;  /* 0x00000000007c7805 */ /* 0x000fe4000001ff00 */
[----:B------:R-:W-:Y:S02]  /*1340*/  CS2R R12, SRZ ;  /* 0x00000000000c7805 */ /* 0x000fe4000001ff00 */
[----:B------:R-:W-:Y:S01]  /*1350*/  CS2R R14, SRZ ;  /* 0x00000000000e7805 */ /* 0x000fe2000001ff00 */
[----:B------:R-:W-:Y:S01]  /*1360*/  @UP0 ULDC UR4, c[0x0][0x44c] ;  /* 0x0001130000040ab9 */ /* 0x000fe20000000800 */
[----:B------:R-:W-:Y:S01]  /*1370*/  @UP0 ULDC UR8, c[0x0][0x450] ;  /* 0x0001140000080ab9 */ /* 0x000fe20000000800 */
[----:B------:R-:W-:Y:S01]  /*1380*/  UIMAD.WIDE.U32 UR4, UR6, UR4, URZ ;  /* 0x00000004060472a5 */ /* 0x000fe2000f8e003f */
[----:B------:R-:W-:Y:S01]  /*1390*/  CS2R R118, SRZ ;  /* 0x0000000000767805 */ /* 0x000fe2000001ff00 */
[----:B------:R-:W-:Y:S01]  /*13a0*/  UIADD3 UR4, UR48, 0x7f, URZ ;  /* 0x0000007f30047890 */ /* 0x000fe2000fffe03f */
[----:B------:R-:W-:Y:S01]  /*13b0*/  CS2R R116, SRZ ;  /* 0x0000000000747805 */ /* 0x000fe2000001ff00 */
[----:B------:R-:W-:Y:S01]  /*13c0*/  @UP0 USHF.R.U32.HI UR6, URZ, UR8, UR5 ;  /* 0x000000083f060299 */ /* 0x000fe20008011605 */
[----:B------:R-:W-:Y:S01]  /*13d0*/  CS2R R20, SRZ ;  /* 0x0000000000147805 */ /* 0x000fe2000001ff00 */
[----:B------:R-:W-:Y:S01]  /*13e0*/  USHF.R.S32.HI UR5, URZ, 0x1f, UR4 ;  /* 0x0000001f3f057899 */ /* 0x000fe20008011404 */
[----:B------:R-:W-:Y:S01]  /*13f0*/  CS2R R24, SRZ ;  /* 0x0000000000187805 */ /* 0x000fe2000001ff00 */
[----:B------:R-:W-:Y:S01]  /*1400*/  UIADD3 UR6, UR7, UR6, URZ ;  /* 0x0000000607067290 */ /* 0x000fe2000fffe03f */
[----:B------:R-:W-:Y:S01]  /*1410*/  CS2R R110, SRZ ;  /* 0x00000000006e7805 */ /* 0x000fe2000001ff00 */
[----:B------:R-:W-:Y:S01]  /*1420*/  ULEA.HI UR5, UR5, UR4, URZ, 0x7 ;  /* 0x0000000405057291 */ /* 0x000fe2000f8f383f */
[----:B------:R-:W-:Y:S01]  /*1430*/  CS2R R108, SRZ ;  /* 0x00000000006c7805 */ /* 0x000fe2000001ff00 */
[----:B------:R-:W-:Y:S01]  /*1440*/  USHF.R.S32.HI UR7, URZ, 0x1f, UR6 ;  /* 0x0000001f3f077899 */ /* 0x000fe20008011406 */
[----:B------:R-:W-:Y:S01]  /*1450*/  CS2R R26, SRZ ;  /* 0x00000000001a7805 */ /* 0x000fe2000001ff00 */
[----:B------:R-:W-:Y:S01]  /*1460*/  USHF.R.S32.HI UR5, URZ, 0x7, UR5 ;  /* 0x000000073f057899 */ /* 0x000fe20008011405 */
[----:B------:R-:W-:Y:S01]  /*1470*/  CS2R R28, SRZ ;  /* 0x00000000001c7805 */ /* 0x000fe2000001ff00 */
[----:B------:R-:W-:Y:S01]  /*1480*/  ULEA.HI UR7, UR7, UR6, URZ, 0x7 ;  /* 0x0000000607077291 */ /* 0x000fe2000f8f383f */
[----:B------:R-:W-:-:S02]  /*1490*/  CS2R R102, SRZ ;  /* 0x0000000000667805 */ /* 0x000fc4000001ff00 */
[----:B------:R-:W-:Y:S02]  /*14a0*/  CS2R R100, SRZ ;  /* 0x0000000000647805 */ /* 0x000fe4000001ff00 */
[----:B------:R-:W-:Y:S01]  /*14b0*/  CS2R R30, SRZ ;  /* 0x00000000001e7805 */ /* 0x000fe2000001ff00 */
[----:B------:R-:W-:Y:S01]  /*14c0*/  USHF.R.S32.HI UR7, URZ, 0x7, UR7 ;  /* 0x000000073f077899 */ /* 0x000fe20008011407 */
[----:B------:R-:W-:Y:S02]  /*14d0*/  CS2R R32, SRZ ;  /* 0x0000000000207805 */ /* 0x000fe4000001ff00 */
[----:B------:R-:W-:Y:S02]  /*14e0*/  CS2R R94, SRZ ;  /* 0x00000000005e7805 */ /* 0x000fe4000001ff00 */
[----:B------:R-:W-:Y:S01]  /*14f0*/  CS2R R92, SRZ ;  /* 0x00000000005c7805 */ /* 0x000fe2000001ff00 */
[----:B------:R-:W-:Y:S01]  /*1500*/  UISETP.LT.AND UP0, UPT, UR5, UR7, UPT ;  /* 0x000000070500728c */ /* 0x000fe2000bf01270 */
[----:B------:R-:W-:Y:S01]  /*1510*/  CS2R R34, SRZ ;  /* 0x0000000000227805 */ /* 0x000fe2000001ff00 */
[----:B------:R-:W-:-:S02]  /*1520*/  IMAD.MOV.U32 R37, RZ, RZ, RZ ;  /* 0x000000ffff257224 */ /* 0x000fc400078e00ff */
[----:B------:R-:W-:-:S04]  /*1530*/  USEL UR52, UR5, UR7, UP0 ;  /* 0x0000000705347287 */ /* 0x000fc80008000000 */
[----:B------:R-:W-:-:S06]  /*1540*/  UISETP.GE.AND UP0, UPT, UR52, 0x1, UPT ;  /* 0x000000013400788c */ /* 0x000fcc000bf06270 */
[----:B------:R-:W-:-:S13]  /*1550*/  PLOP3.LUT P1, PT, PT, PT, UP0, 0x80, 0x0 ;  /* 0x000000000000781c */ /* 0x000fda0003f2f008 */
[----:B------:R-:W-:Y:S05]  /*1560*/  @!P1 BRA `(.L_x_1753) ;  /* 0x00000088004c9947 */ /* 0x000fea0003800000 */
        /* <DEDUP_REMOVED lines=31> */
.L_x_1754:
        /* <DEDUP_REMOVED lines=10> */
[----:B------:R-:W-:Y:S02]  /*1800*/  @UP0 ULDC.64 UR16, c[0x0][0x9a8] ;  /* 0x00026a0000100ab9 */ /* 0x000fe40000000a00 */
[----:B------:R-:W-:Y:S01]  /*1810*/  @UP1 ULDC.64 UR14, c[0x0][0x9b8] ;  /* 0x00026e00000e1ab9 */ /* 0x000fe20000000a00 */
[----:B------:R-:W-:Y:S02]  /*1820*/  @UP0 UIMAD UR8, UR41, UR16, URZ ;  /* 0x00000010290802a4 */ /* 0x000fe4000f8e023f */
[----:B------:R-:W-:Y:S02]  /*1830*/  @UP1 UIMAD UR9, UR41, UR14, URZ ;  /* 0x0000000e290912a4 */ /* 0x000fe4000f8e023f */
[----:B------:R-:W-:Y:S02]  /*1840*/  @UP0 UIMAD.WIDE.U32 UR12, UR39, UR16, URZ ;  /* 0x00000010270c02a5 */ /* 0x000fe4000f8e003f */
[----:B------:R-:W-:Y:S02]  /*1850*/  @UP0 UIMAD UR17, UR39, UR17, UR8 ;  /* 0x00000011271102a4 */ /* 0x000fe4000f8e0208 */
[----:B------:R-:W-:-:S02]  /*1860*/  @UP0 USHF.R.S32.HI UR16, URZ, 0x1f, UR47 ;  /* 0x0000001f3f100899 */ /* 0x000fc4000801142f */
[----:B------:R-:W-:Y:S02]  /*1870*/  @UP1 USHF.R.S32.HI UR19, URZ, 0x1f, UR47 ;  /* 0x0000001f3f131899 */ /* 0x000fe4000801142f */
[----:B------:R-:W-:Y:S02]  /*1880*/  @UP1 UIMAD.WIDE.U32 UR10, UR39, UR14, URZ ;  /* 0x0000000e270a12a5 */ /* 0x000fe4000f8e003f */
[----:B------:R-:W-:Y:S02]  /*1890*/  @UP1 UIMAD UR18, UR39, UR15, UR9 ;  /* 0x0000000f271212a4 */ /* 0x000fe4000f8e0209 */
[----:B------:R-:W-:Y:S01]  /*18a0*/  @UP0 UIADD3 UR13, UR13, UR17, URZ ;  /* 0x000000110d0d0290 */ /* 0x000fe2000fffe03f */
[----:B------:R-:W-:Y:S01]  /*18b0*/  @UP0 ULDC.64 UR14, c[0x0][0x9b0] ;  /* 0x00026c00000e0ab9 */ /* 0x000fe20000000a00 */
[----:B------:R-:W-:Y:S01]  /*18c0*/  @UP1 ULDC.64 UR8, c[0x0][0x9c0] ;  /* 0x0002700000081ab9 */ /* 0x000fe20000000a00 */
        /* <DEDUP_REMOVED lines=31> */
.L_x_1898:
[----:B------:R-:W-:Y:S05]  /*1ac0*/  @!P0 BRA `(.L_x_1756) ;  /* 0x0000000000048947 */ /* 0x000fea0003800000 */
[----:B------:R-:W-:Y:S01]  /*1ad0*/  BPT.TRAP 0x1 ;  /* 0x000000040000795c */ /* 0x000fe20000300000 */
.L_x_1756:
[----:B------:R-:W-:Y:S02]  /*1ae0*/  IMAD.U32 R2, RZ, RZ, UR38 ;  /* 0x00000026ff027e24 */ /* 0x000fe4000f8e00ff */
[----:B0-----:R-:W-:-:S03]  /*1af0*/  IMAD.U32 R3, RZ, RZ, UR37 ;  /* 0x00000025ff037e24 */ /* 0x001fc6000f8e00ff */
[----:B------:R-:W-:Y:S02]  /*1b00*/  LEA R2, R2, UR45, 0x3 ;  /* 0x0000002d02027c11 */ /* 0x000fe4000f8e18ff */
[----:B------:R-:W-:-:S04]  /*1b10*/  SHF.L.U32 R3, R3, 0x1f, RZ ;  /* 0x0000001f03037819 */ /* 0x000fc800000006ff */
[----:B------:R0:W1:Y:S01]  /*1b20*/  SYNCS.PHASECHK.TRANS64.TRYWAIT P2, [R2+URZ+0x19c30], R3 ;  /* 0x019c3003020075a7 */ /* 0x000062000804017f */
[----:B------:R-:W-:Y:S05]  /*1b30*/  @!P0 BRA `(.L_x_1757) ;  /* 0x0000000000048947 */ /* 0x000fea0003800000 */
[----:B------:R-:W-:Y:S01]  /*1b40*/  BPT.TRAP 0x1 ;  /* 0x000000040000795c */ /* 0x000fe20000300000 */
.L_x_1757:
[----:B------:R-:W2:Y:S02]  /*1b50*/  S2R R4, SR_TID.X ;  /* 0x0000000000047919 */ /* 0x000ea40000002100 */
[----:B--2---:R-:W-:Y:S01]  /*1b60*/  LOP3.LUT P1, RZ, R4, 0x7f, RZ, 0xc0, !PT ;  /* 0x0000007f04ff7812 */ /* 0x004fe2000782c0ff */
[----:B-1----:R-:W-:-:S12]  /*1b70*/  @P2 BRA `(.L_x_1758) ;  /* 0x0000000000082947 */ /* 0x002fd80003800000 */
[----:B------:R-:W1:Y:S02]  /*1b80*/  SYNCS.PHASECHK.TRANS64.TRYWAIT P2, [R2+URZ+0x19c30], R3 ;  /* 0x019c3003020075a7 */ /* 0x000e64000804017f */
[----:B-1----:R-:W-:Y:S05]  /*1b90*/  @!P2 BRA `(.L_x_1759) ;  /* 0x000000f80090a947 */ /* 0x002fea0003800000 */
.L_x_1758:
[----:B------:R-:W-:Y:S05]  /*1ba0*/  WARPSYNC.ALL ;  /* 0x0000000000007948 */ /* 0x000fea0003800000 */
[----:B------:R-:W-:Y:S01]  /*1bb0*/  UIADD3 UR4, UR45, 0x13800, URZ ;  /* 0x000138002d047890 */ /* 0x000fe2000fffe03f */
[----:B------:R-:W-:Y:S01]  /*1bc0*/  WARPGROUP.ARRIVE ;  /* 0x00000000000079c5 */ /* 0x000fe20000000000 */
[----:B------:R-:W-:Y:S01]  /*1bd0*/  ULOP3.LUT UR12, UR53, 0x10000, URZ, 0xfc, !UPT ;  /* 0x00010000350c7892 */ /* 0x000fe2000f8efc3f */
[----:B------:R-:W-:Y:S01]  /*1be0*/  VIADD R21, R17, UR43 ;  /* 0x0000002b11157c36 */ /* 0x000fe20008000000 */
[----:B------:R-:W-:Y:S01]  /*1bf0*/  USHF.R.U32.HI UR4, URZ, 0x4, UR4 ;  /* 0x000000043f047899 */ /* 0x000fe20008011604 */
[----:B------:R-:W-:Y:S01]  /*1c00*/  IMAD.U32 R12, RZ, RZ, UR49 ;  /* 0x00000031ff0c7e24 */ /* 0x000fe2000f8e00ff */
        /* <DEDUP_REMOVED lines=35> */
[----:B------:R-:W-:-:S02]  /*1e40*/  WARPGROUP.DEPBAR.LE gsb0, 0x0 ;  /* 0x00008000000079c5 */ /* 0x000fc40000010000 */
[----:B------:R-:W-:-:S06]  /*1e50*/  WARPGROUP.ARRIVE ;  /* 0x00000000000079c5 */ /* 0x000fcc0000000000 */
[----:B------:R-:W-:Y:S01]  /*1e60*/  QGMMA.64x128x32.F32.E4M3.E4M3 R24, gdesc[UR4], R24, gsb0 ;  /* 0x01e00000041879f3 */ /* 0x000fe20008000818 */
[----:B------:R-:W-:Y:S02]  /*1e70*/  ULDC UR6, c[0x0][0x448] ;  /* 0x0001120000067ab9 */ /* 0x000fe40000000800 */
[----:B------:R-:W-:-:S06]  /*1e80*/  UISETP.NE.AND UP0, UPT, UR6, 0x1, UPT ;  /* 0x000000010600788c */ /* 0x000fcc000bf05270 */
[----:B------:R-:W-:-:S05]  /*1e90*/  PLOP3.LUT P2, PT, PT, PT, UP0, 0x80, 0x0 ;  /* 0x000000000000781c */ /* 0x000fca0003f4f008 */
[----:B------:R-:W-:Y:S01]  /*1ea0*/  @UP0 ULDC UR6, c[0x0][0x44c] ;  /* 0x0001130000060ab9 */ /* 0x000fe20000000800 */
[----:B------:R-:W-:-:S07]  /*1eb0*/  @UP0 ULDC UR14, c[0x0][0x450] ;  /* 0x00011400000e0ab9 */ /* 0x000fce0000000800 */
[----:B------:R-:W-:Y:S01]  /*1ec0*/  @P2 IMAD.HI.U32 R6, R21, UR6, RZ ;  /* 0x0000000615062c27 */ /* 0x000fe2000f8e00ff */
[----:B------:R-:W-:-:S04]  /*1ed0*/  @UP0 ULDC UR6, c[0x0][0x450] ;  /* 0x0001140000060ab9 */ /* 0x000fc80000000800 */
[----:B------:R-:W-:Y:S01]  /*1ee0*/  @P2 SHF.R.U32.HI R21, RZ, UR6, R6 ;  /* 0x00000006ff152c19 */ /* 0x000fe20008011606 */
[----:B------:R-:W-:Y:S02]  /*1ef0*/  UMOV UR6, 0xffffff80 ;  /* 0xffffff8000067882 */ /* 0x000fe40000000000 */
[----:B------:R-:W-:Y:S02]  /*1f00*/  UIMAD UR6, UR52, UR6, 0x80 ;  /* 0x00000080340674a4 */ /* 0x000fe4000f8e0206 */
[----:B------:R-:W2:Y:S02]  /*1f10*/  SHFL.IDX PT, R10, R21, 0x1, 0x1c1f ;  /* 0x003c1f00150a7f89 */ /* 0x000ea400000e0000 */
[----:B------:R-:W-:Y:S02]  /*1f20*/  UIADD3 UR7, UR6, 0x1, URZ ;  /* 0x0000000106077890 */ /* 0x000fe4000fffe03f */
[----:B------:R-:W-:-:S06]  /*1f30*/  UIADD3 UR6, UR48, UR6, URZ ;  /* 0x0000000630067290 */ /* 0x000fcc000fffe03f */
[----:B------:R-:W-:Y:S01]  /*1f40*/  IMAD.U32 R7, RZ, RZ, UR6 ;  /* 0x00000006ff077e24 */ /* 0x000fe2000f8e00ff */
[----:B------:R-:W-:Y:S01]  /*1f50*/  @UP0 ULDC UR6, c[0x0][0x44c] ;  /* 0x0001130000060ab9 */ /* 0x000fe20000000800 */
        /* <DEDUP_REMOVED lines=9> */
[----:B------:R-:W-:Y:S02]  /*1ff0*/  IMAD.U32 R55, RZ, RZ, UR7 ;  /* 0x00000007ff377e24 */ /* 0x000fe4000f8e00ff */
[C---:B------:R-:W-:Y:S01]  /*2000*/  FMUL.FTZ R30, R0.reuse, R30 ;  /* 0x0000001e001e7220 */ /* 0x040fe20000410000 */
[----:B------:R-:W-:Y:S01]  /*2010*/  FMUL.FTZ R31, R0, R31 ;  /* 0x0000001f001f7220 */ /* 0x000fe20000410000 */
[----:B------:R-:W3:Y:S01]  /*2020*/  MUFU.TANH R26, R26 ;  /* 0x0000001a001a7308 */ /* 0x000ee20000002400 */
[----:B------:R-:W-:-:S02]  /*2030*/  IMAD R55, R16, -0x2, R55 ;  /* 0xfffffffe10377824 */ /* 0x000fc400078e0237 */
[----:B------:R-:W-:Y:S01]  /*2040*/  FMUL.FTZ R88, R0, R24 ;  /* 0x0000001800587220 */ /* 0x000fe20000410000 */
[----:B------:R-:W-:Y:S02]  /*2050*/  IMAD R24, R16, -0x2, R7 ;  /* 0xfffffffe10187824 */ /* 0x000fe400078e0207 */
[C---:B------:R-:W-:Y:S01]  /*2060*/  FMUL.FTZ R34, R0.reuse, R34 ;  /* 0x0000002200227220 */ /* 0x040fe20000410000 */
[----:B------:R-:W-:Y:S01]  /*2070*/  FMUL.FTZ R35, R0, R35 ;  /* 0x0000002300237220 */ /* 0x000fe20000410000 */
[----:B------:R-:W-:Y:S01]  /*2080*/  IADD3 R55, -R12, UR48, R55 ;  /* 0x000000300c377c10 */ /* 0x000fe2000fffe137 */
[C---:B------:R-:W-:Y:S01]  /*2090*/  FMUL.FTZ R38, R0.reuse, R38 ;  /* 0x0000002600267220 */ /* 0x040fe20000410000 */
[----:B------:R-:W4:Y:S01]  /*20a0*/  MUFU.TANH R27, R27 ;  /* 0x0000001b001b7308 */ /* 0x000f220000002400 */
[----:B------:R-:W-:Y:S01]  /*20b0*/  FMUL.FTZ R7, R0, R59 ;  /* 0x0000003b00077220 */ /* 0x000fe20000410000 */
[----:B--2---:R-:W-:Y:S01]  /*20c0*/  VIADDMNMX R10, R10, R55, R24, PT ;  /* 0x000000370a0a7246 */ /* 0x004fe20003800118 */
[C---:B------:R-:W-:Y:S01]  /*20d0*/  FMUL.FTZ R89, R0.reuse, R33 ;  /* 0x0000002100597220 */ /* 0x040fe20000410000 */
[C---:B------:R-:W-:Y:S01]  /*20e0*/  FMUL.FTZ R39, R0.reuse, R39 ;  /* 0x0000002700277220 */ /* 0x040fe20000410000 */
[----:B------:R-:W-:Y:S01]  /*20f0*/  FMUL.FTZ R33, R0, R41 ;  /* 0x0000002900217220 */ /* 0x000fe20000410000 */
[----:B------:R-:W-:Y:S01]  /*2100*/  ISETP.GT.AND P3, PT, R10, RZ, PT ;  /* 0x000000ff0a00720c */ /* 0x000fe20003f64270 */
[----:B------:R-:W-:Y:S01]  /*2110*/  FMUL.FTZ R4, R0, R57 ;  /* 0x0000003900047220 */ /* 0x000fe20000410000 */
[----:B------:R-:W2:Y:S01]  /*2120*/  MUFU.TANH R30, R30 ;  /* 0x0000001e001e7308 */ /* 0x000ea20000002400 */
[----:B------:R-:W-:Y:S01]  /*2130*/  ISETP.GT.AND P4, PT, R10, 0x1, PT ;  /* 0x000000010a00780c */ /* 0x000fe20003f84270 */
[----:B------:R-:W-:Y:S01]  /*2140*/  FMUL.FTZ R42, R0, R42 ;  /* 0x0000002a002a7220 */ /* 0x000fe20000410000 */
[----:B------:R-:W-:Y:S01]  /*2150*/  ISETP.GT.AND P5, PT, R10, 0x8, PT ;  /* 0x000000080a00780c */ /* 0x000fe20003fa4270 */
[----:B01----:R-:W-:Y:S01]  /*2160*/  FMUL.FTZ R3, R0, R53 ;  /* 0x0000003500037220 */ /* 0x003fe20000410000 */
[----:B---3--:R-:W-:Y:S01]  /*2170*/  FSEL R95, R26, -INF , P3 ;  /* 0xff8000001a5f7808 */ /* 0x008fe20001800000 */
[----:B------:R-:W-:Y:S01]  /*2180*/  FMUL.FTZ R43, R0, R43 ;  /* 0x0000002b002b7220 */ /* 0x000fe20000410000 */
[----:B------:R-:W-:Y:S01]  /*2190*/  ISETP.GT.AND P3, PT, R10, 0x9, PT ;  /* 0x000000090a00780c */ /* 0x000fe20003f64270 */
[----:B------:R-:W0:Y:S01]  /*21a0*/  MUFU.TANH R31, R31 ;  /* 0x0000001f001f7308 */ /* 0x000e220000002400 */
[----:B----4-:R-:W-:Y:S01]  /*21b0*/  FSEL R59, R27, -INF , P4 ;  /* 0xff8000001b3b7808 */ /* 0x010fe20002000000 */
[----:B------:R-:W-:Y:S01]  /*21c0*/  FMUL.FTZ R46, R0, R46 ;  /* 0x0000002e002e7220 */ /* 0x000fe20000410000 */
[----:B------:R-:W-:Y:S01]  /*21d0*/  ISETP.GT.AND P4, PT, R10, 0x10, PT ;  /* 0x000000100a00780c */ /* 0x000fe20003f84270 */
[C---:B------:R-:W-:Y:S01]  /*21e0*/  FMUL.FTZ R20, R0.reuse, R52 ;  /* 0x0000003400147220 */ /* 0x040fe20000410000 */
[C---:B------:R-:W-:Y:S01]  /*21f0*/  FMUL.FTZ R51, R0.reuse, R51 ;  /* 0x0000003300337220 */ /* 0x040fe20000410000 */
[C---:B------:R-:W-:Y:S01]  /*2200*/  FMUL.FTZ R47, R0.reuse, R47 ;  /* 0x0000002f002f7220 */ /* 0x040fe20000410000 */
[----:B------:R-:W-:Y:S01]  /*2210*/  FMUL.FTZ R50, R0, R50 ;  /* 0x0000003200327220 */ /* 0x000fe20000410000 */
[----:B------:R-:W1:Y:S01]  /*2220*/  MUFU.TANH R34, R34 ;  /* 0x0000002200227308 */ /* 0x000e620000002400 */
        /* <DEDUP_REMOVED lines=30> */
[C---:B------:R-:W-:Y:S01]  /*2410*/  FMUL.FTZ R79, R0.reuse, R79 ;  /* 0x0000004f004f7220 */ /* 0x040fe20000410000 */
[----:B------:R-:W-:Y:S01]  /*2420*/  MUFU.TANH R39, R39 ;  /* 0x0000002700277308 */ /* 0x000fe20000002400 */
[----:B-1----:R-:W-:Y:S01]  /*2430*/  FMNMX.FTZ R6, R95, R59, !PT ;  /* 0x0000003b5f067209 */ /* 0x002fe20007810000 */
        /* <DEDUP_REMOVED lines=11> */
[C---:B------:R-:W-:Y:S01]  /*24f0*/  FMUL.FTZ R25, R0.reuse, R25 ;  /* 0x0000001900197220 */ /* 0x040fe20000410000 */
[----:B------:R-:W2:Y:S01]  /*2500*/  SHFL.IDX PT, R72, R21, RZ, 0x1c1f ;  /* 0x001c1fff15487589 */ /* 0x000ea200000e0000 */
[----:B------:R-:W-:Y:S01]  /*2510*/  FMUL.FTZ R37, R0, R37 ;  /* 0x0000002500257220 */ /* 0x000fe20000410000 */
[----:B------:R-:W-:Y:S01]  /*2520*/  MUFU.TANH R43, R43 ;  /* 0x0000002b002b7308 */ /* 0x000fe20000002400 */
[----:B------:R-:W-:-:S04]  /*2530*/  UIMAD.WIDE.U32 UR6, UR43, UR6, URZ ;  /* 0x000000062b0672a5 */ /* 0x000fc8000f8e003f */
[----:B------:R-:W-:-:S03]  /*2540*/  @UP0 USHF.R.U32.HI UR11, URZ, UR14, UR7 ;  /* 0x0000000e3f0b0299 */ /* 0x000fc60008011607 */
[----:B------:R3:W-:Y:S01]  /*2550*/  MUFU.TANH R9, R7 ;  /* 0x0000000700097308 */ /* 0x0007e20000002400 */
[----:B------:R-:W-:-:S04]  /*2560*/  UIADD3 UR6, UR11, UR48, -UR49 ;  /* 0x000000300b067290 */ /* 0x000fc8000fffe831 */
[----:B------:R-:W-:-:S03]  /*2570*/  USHF.R.S32.HI UR7, URZ, 0x1f, UR6 ;  /* 0x0000001f3f077899 */ /* 0x000fc60008011406 */
[----:B------:R-:W4:Y:S01]  /*2580*/  MUFU.TANH R46, R46 ;  /* 0x0000002e002e7308 */ /* 0x000f220000002400 */
[----:B---3--:R-:W-:Y:S01]  /*2590*/  FMNMX.FTZ R7, R27, R6, !PT ;  /* 0x000000061b077209 */ /* 0x008fe20007810000 */
[----:B------:R-:W-:-:S03]  /*25a0*/  ULEA.HI UR7, UR7, UR6, URZ, 0x7 ;  /* 0x0000000607077291 */ /* 0x000fc6000f8f383f */
[----:B------:R-:W-:Y:S01]  /*25b0*/  FMNMX.FTZ R6, R52, R7, !PT ;  /* 0x0000000734067209 */ /* 0x000fe20007810000 */
[----:B------:R-:W-:Y:S01]  /*25c0*/  USHF.R.S32.HI UR7, URZ, 0x7, UR7 ;  /* 0x000000073f077899 */ /* 0x000fe20008011407 */
[----:B--2---:R-:W-:Y:S01]  /*25d0*/  VIADDMNMX R72, R72, R55, R24, PT ;  /* 0x0000003748487246 */ /* 0x004fe20003800118 */
[----:B------:R0:W-:Y:S02]  /*25e0*/  MUFU.TANH R8, R51 ;  /* 0x0000003300087308 */ /* 0x0001e40000002400 */
[----:B------:R-:W-:Y:S01]  /*25f0*/  UISETP.LT.AND UP1, UPT, URZ, UR7, UPT ;  /* 0x000000073f00728c */ /* 0x000fe2000bf21270 */
[----:B------:R-:W-:-:S03]  /*2600*/  ISETP.GT.AND P5, PT, R72, 0x8, PT ;  /* 0x000000084800780c */ /* 0x000fc60003fa4270 */
[----:B------:R-:W-:Y:S02]  /*2610*/  USEL UR17, URZ, UR7, !UP1 ;  /* 0x000000073f117287 */ /* 0x000fe4000c800000 */
[----:B------:R4:W2:Y:S01]  /*2620*/  MUFU.TANH R45, R47 ;  /* 0x0000002f002d7308 */ /* 0x0008a20000002400 */
[----:B0-----:R-:W-:Y:S01]  /*2630*/  FSEL R51, R38, -INF , P4 ;  /* 0xff80000026337808 */ /* 0x001fe20002000000 */
[----:B------:R-:W-:Y:S01]  /*2640*/  UISETP.GE.AND UP1, UPT, UR18, UR17, UPT ;  /* 0x000000111200728c */ /* 0x000fe2000bf26270 */
[----:B------:R-:W-:Y:S02]  /*2650*/  ISETP.GT.AND P4, PT, R10, 0x20, PT ;  /* 0x000000200a00780c */ /* 0x000fe40003f84270 */
[----:B------:R-:W-:Y:S02]  /*2660*/  FMNMX.FTZ R7, R51, R6, !PT ;  /* 0x0000000633077209 */ /* 0x000fe40007810000 */
[----:B-1----:R-:W-:Y:S01]  /*2670*/  FSEL R49, R42, -INF , P4 ;  /* 0xff8000002a317808 */ /* 0x002fe20002000000 */
[----:B------:R0:W1:Y:S01]  /*2680*/  MUFU.TANH R44, R50 ;  /* 0x00000032002c7308 */ /* 0x0000620000002400 */
[----:B------:R-:W-:-:S04]  /*2690*/  ISETP.GT.AND P4, PT, R10, 0x28, PT ;  /* 0x000000280a00780c */ /* 0x000fc80003f84270 */
[----:B----4-:R-:W-:Y:S02]  /*26a0*/  FSEL R47, R46, -INF , P4 ;  /* 0xff8000002e2f7808 */ /* 0x010fe40002000000 */
[C---:B------:R-:W-:Y:S01]  /*26b0*/  ISETP.GT.AND P4, PT, R10.reuse, 0x30, PT ;  /* 0x000000300a00780c */ /* 0x040fe20003f84270 */
[----:B------:R-:W3:Y:S01]  /*26c0*/  MUFU.TANH R54, R54 ;  /* 0x0000003600367308 */ /* 0x000ee20000002400 */
[----:B0-----:R-:W-:Y:S02]  /*26d0*/  FSEL R50, R39, -INF , P3 ;  /* 0xff80000027327808 */ /* 0x001fe40001800000 */
[----:B------:R-:W-:Y:S02]  /*26e0*/  ISETP.GT.AND P3, PT, R10, 0x21, PT ;  /* 0x000000210a00780c */ /* 0x000fe40003f64270 */
[----:B------:R-:W-:Y:S02]  /*26f0*/  FMNMX.FTZ R6, R50, R7, !PT ;  /* 0x0000000732067209 */ /* 0x000fe40007810000 */
[----:B------:R-:W-:Y:S01]  /*2700*/  FSEL R48, R43, -INF , P3 ;  /* 0xff8000002b307808 */ /* 0x000fe20001800000 */
[----:B------:R0:W4:Y:S01]  /*2710*/  MUFU.TANH R40, R58 ;  /* 0x0000003a00287308 */ /* 0x0001220000002400 */
[----:B------:R-:W-:-:S02]  /*2720*/  FMNMX.FTZ R7, R49, R6, !PT ;  /* 0x0000000631077209 */ /* 0x000fc40007810000 */
[----:B------:R-:W-:Y:S02]  /*2730*/  ISETP.GT.AND P3, PT, R10, 0x29, PT ;  /* 0x000000290a00780c */ /* 0x000fe40003f64270 */
[----:B------:R-:W-:Y:S02]  /*2740*/  FMNMX.FTZ R6, R48, R7, !PT ;  /* 0x0000000730067209 */ /* 0x000fe40007810000 */
[----:B--2---:R-:W-:Y:S01]  /*2750*/  FSEL R45, R45, -INF , P3 ;  /* 0xff8000002d2d7808 */ /* 0x004fe20001800000 */
[----:B------:R-:W2:Y:S01]  /*2760*/  MUFU.TANH R62, R62 ;  /* 0x0000003e003e7308 */ /* 0x000ea20000002400 */
[----:B------:R-:W-:Y:S01]  /*2770*/  FMNMX.FTZ R6, R47, R6, !PT ;  /* 0x000000062f067209 */ /* 0x000fe20007810000 */
[----:B0-----:R-:W-:Y:S01]  /*2780*/  FMUL.FTZ R58, R0, R61 ;  /* 0x0000003d003a7220 */ /* 0x001fe20000410000 */
[----:B------:R-:W-:Y:S01]  /*2790*/  ISETP.GT.AND P3, PT, R10, 0x31, PT ;  /* 0x000000310a00780c */ /* 0x000fe20003f64270 */
[----:B------:R-:W-:Y:S01]  /*27a0*/  FMUL.FTZ R61, R0, R64 ;  /* 0x00000040003d7220 */ /* 0x000fe20000410000 */
[----:B-1----:R-:W-:Y:S01]  /*27b0*/  FSEL R44, R44, -INF , P4 ;  /* 0xff8000002c2c7808 */ /* 0x002fe20002000000 */
[----:B------:R-:W-:Y:S01]  /*27c0*/  FMUL.FTZ R64, R0, R73 ;  /* 0x0000004900407220 */ /* 0x000fe20000410000 */
[----:B------:R-:W-:Y:S01]  /*27d0*/  FMNMX.FTZ R7, R45, R6, !PT ;  /* 0x000000062d077209 */ /* 0x000fe20007810000 */
[----:B------:R-:W0:Y:S01]  /*27e0*/  MUFU.TANH R63, R63 ;  /* 0x0000003f003f7308 */ /* 0x000e220000002400 */
[----:B------:R-:W-:Y:S01]  /*27f0*/  ISETP.GT.AND P4, PT, R10, 0x38, PT ;  /* 0x000000380a00780c */ /* 0x000fe20003f84270 */
[----:B------:R-:W-:Y:S01]  /*2800*/  IMAD.U32 R73, RZ, RZ, UR10 ;  /* 0x0000000aff497e24 */ /* 0x000fe2000f8e00ff */
[----:B------:R-:W-:-:S02]  /*2810*/  FSEL R43, R8, -INF , P3 ;  /* 0xff800000082b7808 */ /* 0x000fc40001800000 */
[----:B------:R-:W-:Y:S02]  /*2820*/  FMNMX.FTZ R6, R44, R7, !PT ;  /* 0x000000072c067209 */ /* 0x000fe40007810000 */
[----:B------:R-:W-:Y:S01]  /*2830*/  ISETP.GT.AND P3, PT, R10, 0x39, PT ;  /* 0x000000390a00780c */ /* 0x000fe20003f64270 */
[----:B------:R-:W1:Y:S01]  /*2840*/  MUFU.TANH R66, R66 ;  /* 0x0000004200427308 */ /* 0x000e620000002400 */
[----:B---3--:R-:W-:Y:S02]  /*2850*/  FSEL R42, R54, -INF , P4 ;  /* 0xff800000362a7808 */ /* 0x008fe40002000000 */
[----:B------:R-:W-:Y:S02]  /*2860*/  FMNMX.FTZ R7, R43, R6, !PT ;  /* 0x000000062b077209 */ /* 0x000fe40007810000 */
[----:B------:R-:W-:Y:S02]  /*2870*/  ISETP.GT.AND P4, PT, R10, 0x40, PT ;  /* 0x000000400a00780c */ /* 0x000fe40003f84270 */
[----:B------:R-:W-:Y:S01]  /*2880*/  FSEL R41, R41, -INF , P3 ;  /* 0xff80000029297808 */ /* 0x000fe20001800000 */
[----:B------:R-:W3:Y:S01]  /*2890*/  MUFU.TANH R30, R67 ;  /* 0x00000043001e7308 */ /* 0x000ee20000002400 */
[----:B------:R-:W-:-:S02]  /*28a0*/  FMNMX.FTZ R6, R42, R7, !PT ;  /* 0x000000072a067209 */ /* 0x000fc40007810000 */
[----:B------:R-:W-:Y:S02]  /*28b0*/  ISETP.GT.AND P3, PT, R10, 0x41, PT ;  /* 0x000000410a00780c */ /* 0x000fe40003f64270 */
[----:B----4-:R-:W-:Y:S02]  /*28c0*/  FSEL R40, R40, -INF , P4 ;  /* 0xff80000028287808 */ /* 0x010fe40002000000 */
[----:B------:R-:W-:Y:S01]  /*28d0*/  FMNMX.FTZ R7, R41, R6, !PT ;  /* 0x0000000629077209 */ /* 0x000fe20007810000 */
[----:B------:R4:W5:Y:S01]  /*28e0*/  MUFU.TANH R31, R70 ;  /* 0x00000046001f7308 */ /* 0x0009620000002400 */
[----:B------:R-:W-:Y:S02]  /*28f0*/  ISETP.GT.AND P4, PT, R10, 0x48, PT ;  /* 0x000000480a00780c */ /* 0x000fe40003f84270 */
[----:B------:R-:W-:Y:S02]  /*2900*/  FSEL R39, R9, -INF , P3 ;  /* 0xff80000009277808 */ /* 0x000fe40001800000 */
[----:B------:R-:W-:-:S02]  /*2910*/  FMNMX.FTZ R6, R40, R7, !PT ;  /* 0x0000000728067209 */ /* 0x000fc40007810000 */
[----:B------:R-:W-:Y:S01]  /*2920*/  ISETP.GT.AND P3, PT, R10, 0x49, PT ;  /* 0x000000490a00780c */ /* 0x000fe20003f64270 */
[----:B------:R-:W5:Y:S01]  /*2930*/  MUFU.TANH R13, R71 ;  /* 0x00000047000d7308 */ /* 0x000f620000002400 */
[----:B--2---:R-:W-:Y:S01]  /*2940*/  FSEL R38, R62, -INF , P4 ;  /* 0xff8000003e267808 */ /* 0x004fe20002000000 */
[C---:B------:R-:W-:Y:S01]  /*2950*/  FMUL.FTZ R62, R0.reuse, R69 ;  /* 0x00000045003e7220 */ /* 0x040fe20000410000 */
[----:B------:R-:W-:Y:S01]  /*2960*/  FMNMX.FTZ R7, R39, R6, !PT ;  /* 0x0000000627077209 */ /* 0x000fe20007810000 */
[----:B------:R-:W-:Y:S01]  /*2970*/  FMUL.FTZ R69, R0, R81 ;  /* 0x0000005100457220 */ /* 0x000fe20000410000 */
[----:B------:R-:W-:Y:S01]  /*2980*/  ISETP.GT.AND P4, PT, R10, 0x50, PT ;  /* 0x000000500a00780c */ /* 0x000fe20003f84270 */
[----:B----4-:R-:W-:Y:S01]  /*2990*/  FMUL.FTZ R70, R0, R85 ;  /* 0x0000005500467220 */ /* 0x010fe20000410000 */
[----:B0-----:R-:W-:Y:S01]  /*29a0*/  FSEL R34, R63, -INF , P3 ;  /* 0xff8000003f227808 */ /* 0x001fe20001800000 */
[----:B------:R-:W0:Y:S01]  /*29b0*/  MUFU.TANH R15, R74 ;  /* 0x0000004a000f7308 */ /* 0x000e220000002400 */
[----:B------:R-:W-:-:S02]  /*29c0*/  FMNMX.FTZ R7, R38, R7, !PT ;  /* 0x0000000726077209 */ /* 0x000fc40007810000 */
[----:B------:R-:W-:Y:S02]  /*29d0*/  ISETP.GT.AND P3, PT, R10, 0x51, PT ;  /* 0x000000510a00780c */ /* 0x000fe40003f64270 */
[----:B-1----:R-:W-:Y:S01]  /*29e0*/  FSEL R35, R66, -INF , P4 ;  /* 0xff80000042237808 */ /* 0x002fe20002000000 */
[----:B------:R-:W-:Y:S01]  /*29f0*/  FMUL.FTZ R66, R0, R77 ;  /* 0x0000004d00427220 */ /* 0x000fe20000410000 */
[----:B------:R-:W-:Y:S01]  /*2a00*/  FMNMX.FTZ R6, R34, R7, !PT ;  /* 0x0000000722067209 */ /* 0x000fe20007810000 */
[----:B------:R-:W1:Y:S01]  /*2a10*/  MUFU.TANH R75, R75 ;  /* 0x0000004b004b7308 */ /* 0x000e620000002400 */
[----:B------:R-:W-:Y:S02]  /*2a20*/  ISETP.GT.AND P4, PT, R10, 0x58, PT ;  /* 0x000000580a00780c */ /* 0x000fe40003f84270 */
[----:B---3--:R-:W-:Y:S02]  /*2a30*/  FSEL R30, R30, -INF , P3 ;  /* 0xff8000001e1e7808 */ /* 0x008fe40001800000 */
[----:B------:R-:W-:-:S02]  /*2a40*/  FMNMX.FTZ R7, R35, R6, !PT ;  /* 0x0000000623077209 */ /* 0x000fc40007810000 */
[----:B------:R-:W-:Y:S01]  /*2a50*/  ISETP.GT.AND P3, PT, R10, 0x59, PT ;  /* 0x000000590a00780c */ /* 0x000fe20003f64270 */
[----:B------:R-:W2:Y:S01]  /*2a60*/  MUFU.TANH R78, R78 ;  /* 0x0000004e004e7308 */ /* 0x000ea20000002400 */
[----:B-----5:R-:W-:Y:S02]  /*2a70*/  FSEL R31, R31, -INF , P4 ;  /* 0xff8000001f1f7808 */ /* 0x020fe40002000000 */
[----:B------:R-:W-:Y:S02]  /*2a80*/  FMNMX.FTZ R6, R30, R7, !PT ;  /* 0x000000071e067209 */ /* 0x000fe40007810000 */
[----:B------:R-:W-:Y:S02]  /*2a90*/  ISETP.GT.AND P4, PT, R10, 0x60, PT ;  /* 0x000000600a00780c */ /* 0x000fe40003f84270 */
[----:B------:R-:W-:Y:S01]  /*2aa0*/  FSEL R13, R13, -INF , P3 ;  /* 0xff8000000d0d7808 */ /* 0x000fe20001800000 */
[----:B------:R-:W3:Y:S01]  /*2ab0*/  MUFU.TANH R79, R79 ;  /* 0x0000004f004f7308 */ /* 0x000ee20000002400 */
[----:B------:R-:W-:-:S02]  /*2ac0*/  FMNMX.FTZ R6, R31, R6, !PT ;  /* 0x000000061f067209 */ /* 0x000fc40007810000 */
[C---:B------:R-:W-:Y:S02]  /*2ad0*/  ISETP.GT.AND P3, PT, R10.reuse, 0x61, PT ;  /* 0x000000610a00780c */ /* 0x040fe40003f64270 */
[----:B0-----:R-:W-:Y:S02]  /*2ae0*/  FSEL R15, R15, -INF , P4 ;  /* 0xff8000000f0f7808 */ /* 0x001fe40002000000 */
[----:B------:R-:W-:Y:S01]  /*2af0*/  FMNMX.FTZ R8, R13, R6, !PT ;  /* 0x000000060d087209 */ /* 0x000fe20007810000 */
[----:B------:R-:W0:Y:S01]  /*2b00*/  MUFU.TANH R82, R82 ;  /* 0x0000005200527308 */ /* 0x000e220000002400 */
[----:B------:R-:W-:Y:S02]  /*2b10*/  ISETP.GT.AND P4, PT, R10, 0x68, PT ;  /* 0x000000680a00780c */ /* 0x000fe40003f84270 */
[----:B-1----:R-:W-:Y:S02]  /*2b20*/  FSEL R6, R75, -INF , P3 ;  /* 0xff8000004b067808 */ /* 0x002fe40001800000 */
[----:B------:R-:W-:-:S02]  /*2b30*/  FMNMX.FTZ R7, R15, R8, !PT ;  /* 0x000000080f077209 */ /* 0x000fc40007810000 */
[----:B------:R-:W-:Y:S01]  /*2b40*/  ISETP.GT.AND P3, PT, R10, 0x69, PT ;  /* 0x000000690a00780c */ /* 0x000fe20003f64270 */
[----:B------:R-:W1:Y:S01]  /*2b50*/  MUFU.TANH R83, R83 ;  /* 0x0000005300537308 */ /* 0x000e620000002400 */
[----:B--2---:R-:W-:Y:S02]  /*2b60*/  FSEL R9, R78, -INF , P4 ;  /* 0xff8000004e097808 */ /* 0x004fe40002000000 */
[----:B------:R-:W-:Y:S02]  /*2b70*/  FMNMX.FTZ R12, R6, R7, !PT ;  /* 0x00000007060c7209 */ /* 0x000fe40007810000 */
[----:B------:R-:W-:Y:S02]  /*2b80*/  ISETP.GT.AND P4, PT, R10, 0x70, PT ;  /* 0x000000700a00780c */ /* 0x000fe40003f84270 */
[----:B---3--:R-:W-:Y:S01]  /*2b90*/  FSEL R8, R79, -INF , P3 ;  /* 0xff8000004f087808 */ /* 0x008fe20001800000 */
[----:B------:R-:W2:Y:S01]  /*2ba0*/  MUFU.TANH R86, R86 ;  /* 0x0000005600567308 */ /* 0x000ea20000002400 */
[----:B------:R-:W-:-:S02]  /*2bb0*/  FMNMX.FTZ R7, R9, R12, !PT ;  /* 0x0000000c09077209 */ /* 0x000fc40007810000 */
[----:B------:R-:W-:Y:S02]  /*2bc0*/  ISETP.GT.AND P3, PT, R10, 0x71, PT ;  /* 0x000000710a00780c */ /* 0x000fe40003f64270 */
[----:B0-----:R-:W-:Y:S02]  /*2bd0*/  FSEL R12, R82, -INF , P4 ;  /* 0xff800000520c7808 */ /* 0x001fe40002000000 */
[----:B------:R-:W-:Y:S01]  /*2be0*/  FMNMX.FTZ R11, R8, R7, !PT ;  /* 0x00000007080b7209 */ /* 0x000fe20007810000 */
[----:B------:R-:W0:Y:S01]  /*2bf0*/  MUFU.TANH R87, R87 ;  /* 0x0000005700577308 */ /* 0x000e220000002400 */
[----:B------:R-:W-:Y:S02]  /*2c00*/  ISETP.GT.AND P4, PT, R10, 0x78, PT ;  /* 0x000000780a00780c */ /* 0x000fe40003f84270 */
[----:B-1----:R-:W-:Y:S02]  /*2c10*/  FSEL R7, R83, -INF , P3 ;  /* 0xff80000053077808 */ /* 0x002fe40001800000 */
[----:B------:R-:W-:-:S02]  /*2c20*/  FMNMX.FTZ R26, R12, R11, !PT ;  /* 0x0000000b0c1a7209 */ /* 0x000fc40007810000 */
[----:B------:R-:W-:Y:S01]  /*2c30*/  ISETP.GT.AND P3, PT, R10, 0x79, PT ;  /* 0x000000790a00780c */ /* 0x000fe20003f64270 */
[----:B------:R-:W-:Y:S01]  /*2c40*/  MUFU.TANH R88, R88 ;  /* 0x0000005800587308 */ /* 0x000fe20000002400 */
[----:B--2---:R-:W-:Y:S02]  /*2c50*/  FSEL R11, R86, -INF , P4 ;  /* 0xff800000560b7808 */ /* 0x004fe40002000000 */
[----:B------:R-:W-:Y:S02]  /*2c60*/  FMNMX.FTZ R26, R7, R26, !PT ;  /* 0x0000001a071a7209 */ /* 0x000fe40007810000 */
[----:B------:R-:W-:Y:S02]  /*2c70*/  ISETP.GT.AND P4, PT, R72, 0x1, PT ;  /* 0x000000014800780c */ /* 0x000fe40003f84270 */
[----:B------:R-:W-:Y:S01]  /*2c80*/  FMNMX.FTZ R63, R11, R26, !PT ;  /* 0x0000001a0b3f7209 */ /* 0x000fe20007810000 */
[----:B------:R-:W1:Y:S01]  /*2c90*/  MUFU.TANH R25, R25 ;  /* 0x0000001900197308 */ /* 0x000e620000002400 */
[----:B0-----:R-:W-:-:S04]  /*2ca0*/  FSEL R10, R87, -INF , P3 ;  /* 0xff800000570a7808 */ /* 0x001fc80001800000 */
[----:B------:R-:W-:Y:S01]  /*2cb0*/  FMNMX.FTZ R26, R10, R63, !PT ;  /* 0x0000003f0a1a7209 */ /* 0x000fe20007810000 */
[C---:B------:R-:W-:Y:S01]  /*2cc0*/  FMUL.FTZ R63, R0.reuse, R68 ;  /* 0x00000044003f7220 */ /* 0x040fe20000410000 */
[----:B------:R-:W-:Y:S01]  /*2cd0*/  FMUL.FTZ R68, R0, R80 ;  /* 0x0000005000447220 */ /* 0x000fe20000410000 */
[----:B------:R-:W0:Y:S02]  /*2ce0*/  MUFU.TANH R92, R92 ;  /* 0x0000005c005c7308 */ /* 0x000e240000002400 */
[----:B------:R-:W2:Y:S06]  /*2cf0*/  SHFL.BFLY PT, R67, R26, 0x2, 0x1f ;  /* 0x0c401f001a437f89 */ /* 0x000eac00000e0000 */
[----:B------:R-:W-:Y:S01]  /*2d00*/  MUFU.TANH R93, R93 ;  /* 0x0000005d005d7308 */ /* 0x000fe20000002400 */
[----:B-1----:R-:W-:-:S02]  /*2d10*/  FSEL R55, R25, -INF , P4 ;  /* 0xff80000019377808 */ /* 0x002fc40002000000 */
[----:B------:R-:W-:-:S05]  /*2d20*/  ISETP.GT.AND P4, PT, R72, 0x10, PT ;  /* 0x000000104800780c */ /* 0x000fca0003f84270 */
[----:B------:R-:W1:Y:S01]  /*2d30*/  MUFU.TANH R91, R91 ;  /* 0x0000005b005b7308 */ /* 0x000e620000002400 */
[----:B0-----:R-:W-:-:S07]  /*2d40*/  FSEL R92, R92, -INF , P5 ;  /* 0xff8000005c5c7808 */ /* 0x001fce0002800000 */
[----:B------:R-:W-:Y:S01]  /*2d50*/  MUFU.TANH R89, R89 ;  /* 0x0000005900597308 */ /* 0x000fe20000002400 */
[----:B--2---:R-:W-:Y:S01]  /*2d60*/  FMNMX.FTZ R46, R26, R67, !PT ;  /* 0x000000431a2e7209 */ /* 0x004fe20007810000 */
[----:B------:R-:W-:-:S04]  /*2d70*/  FMUL.FTZ R67, R0, R76 ;  /* 0x0000004c00437220 */ /* 0x000fc80000410000 */
[----:B------:R-:W0:Y:S02]  /*2d80*/  SHFL.BFLY PT, R71, R46, 0x1, 0x1f ;  /* 0x0c201f002e477f89 */ /* 0x000e2400000e0000 */
[----:B------:R-:W2:Y:S01]  /*2d90*/  MUFU.TANH R90, R90 ;  /* 0x0000005a005a7308 */ /* 0x000ea20000002400 */
[----:B-1----:R-:W-:Y:S02]  /*2da0*/  FSEL R91, R91, -INF , P4 ;  /* 0xff8000005b5b7808 */ /* 0x002fe40002000000 */
[----:B------:R-:W-:-:S05]  /*2db0*/  ISETP.GT.AND P4, PT, R72, 0x18, PT ;  /* 0x000000184800780c */ /* 0x000fca0003f84270 */
[----:B------:R-:W1:Y:S08]  /*2dc0*/  MUFU.TANH R37, R37 ;  /* 0x0000002500257308 */ /* 0x000e700000002400 */
[----:B------:R-:W3:Y:S01]  /*2dd0*/  MUFU.TANH R36, R36 ;  /* 0x0000002400247308 */ /* 0x000ee20000002400 */
[----:B--2---:R-:W-:Y:S02]  /*2de0*/  FSEL R90, R90, -INF , P4 ;  /* 0xff8000005a5a7808 */ /* 0x004fe40002000000 */
[----:B------:R-:W-:-:S02]  /*2df0*/  ISETP.GT.AND P4, PT, R72, 0x20, PT ;  /* 0x000000204800780c */ /* 0x000fc40003f84270 */
[----:B0-----:R-:W-:-:S03]  /*2e00*/  FMNMX.FTZ R46, R46, R71, !PT ;  /* 0x000000472e2e7209 */ /* 0x001fc60007810000 */
[----:B------:R-:W0:Y:S01]  /*2e10*/  MUFU.TANH R33, R33 ;  /* 0x0000002100217308 */ /* 0x000e220000002400 */
[----:B------:R-:W-:Y:S01]  /*2e20*/  FMUL.FTZ R71, R0, R84 ;  /* 0x0000005400477220 */ /* 0x000fe20000410000 */
[C---:B------:R-:W-:Y:S01]  /*2e30*/  FSETP.NEU.FTZ.AND P3, PT, R46.reuse, -INF , PT ;  /* 0xff8000002e00780b */ /* 0x040fe20003f7d000 */
[----:B------:R-:W-:-:S05]  /*2e40*/  FFMA.FTZ R54, R46, R73, -8 ;  /* 0xc10000002e367423 */ /* 0x000fca0000010049 */
[----:B------:R-:W2:Y:S01]  /*2e50*/  MUFU.TANH R32, R32 ;  /* 0x0000002000207308 */ /* 0x000ea20000002400 */
[----:B------:R-:W-:Y:S02]  /*2e60*/  FSEL R54, R54, RZ, P3 ;  /* 0x000000ff36367208 */ /* 0x000fe40001800000 */
[----:B------:R-:W-:-:S03]  /*2e70*/  ISETP.GT.AND P3, PT, R72, RZ, PT ;  /* 0x000000ff4800720c */ /* 0x000fc60003f64270 */
[--C-:B------:R-:W-:Y:S01]  /*2e80*/  FFMA.FTZ R24, R59, UR10, -R54.reuse ;  /* 0x0000000a3b187c23 */ /* 0x100fe20008010836 */
[----:B------:R-:W-:Y:S01]  /*2e90*/  FSEL R88, R88, -INF , P3 ;  /* 0xff80000058587808 */ /* 0x000fe20001800000 */
[--C-:B------:R-:W-:Y:S01]  /*2ea0*/  FFMA.FTZ R59, R57, UR10, -R54.reuse ;  /* 0x0000000a393b7c23 */ /* 0x100fe20008010836 */
[----:B------:R-:W-:Y:S01]  /*2eb0*/  ISETP.GT.AND P3, PT, R72, 0x9, PT ;  /* 0x000000094800780c */ /* 0x000fe20003f64270 */
[----:B------:R-:W4:Y:S01]  /*2ec0*/  MUFU.TANH R28, R28 ;  /* 0x0000001c001c7308 */ /* 0x000f220000002400 */
[----:B------:R-:W-:Y:S01]  /*2ed0*/  FMNMX.FTZ R57, R88, R55, !PT ;  /* 0x0000003758397209 */ /* 0x000fe20007810000 */
[--C-:B------:R-:W-:Y:S01]  /*2ee0*/  FFMA.FTZ R26, R53, UR10, -R54.reuse ;  /* 0x0000000a351a7c23 */ /* 0x100fe20008010836 */
[----:B------:R-:W-:Y:S01]  /*2ef0*/  FSEL R93, R93, -INF , P3 ;  /* 0xff8000005d5d7808 */ /* 0x000fe20001800000 */
[--C-:B------:R-:W-:Y:S01]  /*2f00*/  FFMA.FTZ R21, R95, UR10, -R54.reuse ;  /* 0x0000000a5f157c23 */ /* 0x100fe20008010836 */
[----:B------:R-:W-:Y:S01]  /*2f10*/  FMNMX.FTZ R74, R92, R57, !PT ;  /* 0x000000395c4a7209 */ /* 0x000fe20007810000 */
[--C-:B------:R-:W-:Y:S01]  /*2f20*/  FFMA.FTZ R27, R27, UR10, -R54.reuse ;  /* 0x0000000a1b1b7c23 */ /* 0x100fe20008010836 */
[----:B------:R-:W-:Y:S01]  /*2f30*/  ISETP.GT.AND P3, PT, R72, 0x11, PT ;  /* 0x000000114800780c */ /* 0x000fe20003f64270 */
[----:B------:R5:W-:Y:S01]  /*2f40*/  MUFU.EX2 R25, R59 ;  /* 0x0000003b00197308 */ /* 0x000be20000000800 */
[----:B------:R-:W-:Y:S01]  /*2f50*/  FMNMX.FTZ R74, R93, R74, !PT ;  /* 0x0000004a5d4a7209 */ /* 0x000fe20007810000 */
[--C-:B------:R-:W-:Y:S01]  /*2f60*/  FFMA.FTZ R45, R45, UR10, -R54.reuse ;  /* 0x0000000a2d2d7c23 */ /* 0x100fe20008010836 */
[----:B------:R-:W-:Y:S01]  /*2f70*/  FSEL R89, R89, -INF , P3 ;  /* 0xff80000059597808 */ /* 0x000fe20001800000 */
[--C-:B------:R-:W-:Y:S01]  /*2f80*/  FFMA.FTZ R44, R44, UR10, -R54.reuse ;  /* 0x0000000a2c2c7c23 */ /* 0x100fe20008010836 */
[----:B------:R-:W-:Y:S01]  /*2f90*/  FMNMX.FTZ R74, R91, R74, !PT ;  /* 0x0000004a5b4a7209 */ /* 0x000fe20007810000 */
[--C-:B------:R-:W-:Y:S01]  /*2fa0*/  FFMA.FTZ R43, R43, UR10, -R54.reuse ;  /* 0x0000000a2b2b7c23 */ /* 0x100fe20008010836 */
[----:B------:R-:W-:Y:S01]  /*2fb0*/  ISETP.GT.AND P3, PT, R72, 0x19, PT ;  /* 0x000000194800780c */ /* 0x000fe20003f64270 */
[----:B------:R-:W4:Y:S01]  /*2fc0*/  MUFU.TANH R29, R29 ;  /* 0x0000001d001d7308 */ /* 0x000f220000002400 */
[----:B------:R-:W-:Y:S01]  /*2fd0*/  FMNMX.FTZ R57, R89, R74, !PT ;  /* 0x0000004a59397209 */ /* 0x000fe20007810000 */
[--C-:B-----5:R-:W-:Y:S01]  /*2fe0*/  FFMA.FTZ R59, R52, UR10, -R54.reuse ;  /* 0x0000000a343b7c23 */ /* 0x120fe20008010836 */
[----:B-1----:R-:W-:Y:S01]  /*2ff0*/  FSEL R53, R37, -INF , P3 ;  /* 0xff80000025357808 */ /* 0x002fe20001800000 */
[--C-:B------:R-:W-:Y:S01]  /*3000*/  FFMA.FTZ R42, R42, UR10, -R54.reuse ;  /* 0x0000000a2a2a7c23 */ /* 0x100fe20008010836 */
[----:B------:R-:W-:Y:S01]  /*3010*/  FMNMX.FTZ R74, R90, R57, !PT ;  /* 0x000000395a4a7209 */ /* 0x000fe20007810000 */
[--C-:B------:R-:W-:Y:S01]  /*3020*/  FFMA.FTZ R57, R51, UR10, -R54.reuse ;  /* 0x0000000a33397c23 */ /* 0x100fe20008010836 */
[----:B------:R-:W-:Y:S01]  /*3030*/  ISETP.GT.AND P3, PT, R72, 0x21, PT ;  /* 0x000000214800780c */ /* 0x000fe20003f64270 */
[----:B------:R-:W-:Y:S01]  /*3040*/  MUFU.TANH R14, R14 ;  /* 0x0000000e000e7308 */ /* 0x000fe20000002400 */
[----:B---3--:R-:W-:Y:S01]  /*3050*/  FSEL R52, R36, -INF , P4 ;  /* 0xff80000024347808 */ /* 0x008fe20002000000 */
[--C-:B------:R-:W-:Y:S01]  /*3060*/  FFMA.FTZ R41, R41, UR10, -R54.reuse ;  /* 0x0000000a29297c23 */ /* 0x100fe20008010836 */
[----:B------:R-:W-:Y:S01]  /*3070*/  FMNMX.FTZ R37, R53, R74, !PT ;  /* 0x0000004a35257209 */ /* 0x000fe20007810000 */
[--C-:B------:R-:W-:Y:S01]  /*3080*/  FFMA.FTZ R40, R40, UR10, -R54.reuse ;  /* 0x0000000a28287c23 */ /* 0x100fe20008010836 */
[----:B------:R-:W-:Y:S01]  /*3090*/  ISETP.GT.AND P4, PT, R72, 0x28, PT ;  /* 0x000000284800780c */ /* 0x000fe20003f84270 */
[--C-:B------:R-:W-:Y:S01]  /*30a0*/  FFMA.FTZ R39, R39, UR10, -R54.reuse ;  /* 0x0000000a27277c23 */ /* 0x100fe20008010836 */
[----:B0-----:R-:W-:Y:S01]  /*30b0*/  FSEL R33, R33, -INF , P3 ;  /* 0xff80000021217808 */ /* 0x001fe20001800000 */
[----:B------:R-:W0:Y:S01]  /*30c0*/  MUFU.TANH R20, R20 ;  /* 0x0000001400147308 */ /* 0x000e220000002400 */
[----:B------:R-:W-:Y:S01]  /*30d0*/  FMNMX.FTZ R74, R52, R37, !PT ;  /* 0x00000025344a7209 */ /* 0x000fe20007810000 */
[--C-:B------:R-:W-:Y:S01]  /*30e0*/  FFMA.FTZ R38, R38, UR10, -R54.reuse ;  /* 0x0000000a26267c23 */ /* 0x100fe20008010836 */
[----:B------:R-:W-:Y:S01]  /*30f0*/  ISETP.GT.AND P3, PT, R72, 0x29, PT ;  /* 0x000000294800780c */ /* 0x000fe20003f64270 */
[--C-:B------:R-:W-:Y:S01]  /*3100*/  FFMA.FTZ R13, R13, UR10, -R54.reuse ;  /* 0x0000000a0d0d7c23 */ /* 0x100fe20008010836 */
[----:B--2---:R-:W-:Y:S01]  /*3110*/  FSEL R51, R32, -INF , P4 ;  /* 0xff80000020337808 */ /* 0x004fe20002000000 */
[--C-:B------:R-:W-:Y:S01]  /*3120*/  FFMA.FTZ R15, R15, UR10, -R54.reuse ;  /* 0x0000000a0f0f7c23 */ /* 0x100fe20008010836 */
[----:B------:R-:W-:Y:S01]  /*3130*/  FMNMX.FTZ R74, R33, R74, !PT ;  /* 0x0000004a214a7209 */ /* 0x000fe20007810000 */
[----:B------:R-:W-:Y:S01]  /*3140*/  MUFU.TANH R3, R3 ;  /* 0x0000000300037308 */ /* 0x000fe20000002400 */
[----:B------:R-:W-:Y:S01]  /*3150*/  ISETP.GT.AND P4, PT, R72, 0x30, PT ;  /* 0x000000304800780c */ /* 0x000fe20003f84270 */
[--C-:B------:R-:W-:Y:S01]  /*3160*/  FFMA.FTZ R6, R6, UR10, -R54.reuse ;  /* 0x0000000a06067c23 */ /* 0x100fe20008010836 */
[----:B----4-:R-:W-:Y:S01]  /*3170*/  FSEL R28, R28, -INF , P3 ;  /* 0xff8000001c1c7808 */ /* 0x010fe20001800000 */
[--C-:B------:R-:W-:Y:S01]  /*3180*/  FFMA.FTZ R9, R9, UR10, -R54.reuse ;  /* 0x0000000a09097c23 */ /* 0x100fe20008010836 */
[----:B------:R-:W-:Y:S01]  /*3190*/  FMNMX.FTZ R37, R51, R74, !PT ;  /* 0x0000004a33257209 */ /* 0x000fe20007810000 */
[--C-:B------:R-:W-:Y:S01]  /*31a0*/  FFMA.FTZ R8, R8, UR10, -R54.reuse ;  /* 0x0000000a08087c23 */ /* 0x100fe20008010836 */
[----:B------:R-:W-:Y:S01]  /*31b0*/  ISETP.GT.AND P3, PT, R72, 0x31, PT ;  /* 0x000000314800780c */ /* 0x000fe20003f64270 */
[----:B------:R1:W-:Y:S01]  /*31c0*/  MUFU.EX2 R36, R59 ;  /* 0x0000003b00247308 */ /* 0x0003e20000000800 */
[----:B------:R-:W-:Y:S01]  /*31d0*/  FMNMX.FTZ R37, R28, R37, !PT ;  /* 0x000000251c257209 */ /* 0x000fe20007810000 */
[--C-:B------:R-:W-:Y:S01]  /*31e0*/  FFMA.FTZ R12, R12, UR10, -R54.reuse ;  /* 0x0000000a0c0c7c23 */ /* 0x100fe20008010836 */
[----:B------:R-:W-:-:S01]  /*31f0*/  FFMA.FTZ R7, R7, UR10, -R54 ;  /* 0x0000000a07077c23 */ /* 0x000fc20008010836 */
[--C-:B------:R-:W-:Y:S01]  /*3200*/  FFMA.FTZ R11, R11, UR10, -R54.reuse ;  /* 0x0000000a0b0b7c23 */ /* 0x100fe20008010836 */
[----:B------:R-:W-:-:S01]  /*3210*/  FFMA.FTZ R10, R10, UR10, -R54 ;  /* 0x0000000a0a0a7c23 */ /* 0x000fc20008010836 */
[----:B------:R-:W-:-:S02]  /*3220*/  CS2R R94, SRZ ;  /* 0x00000000005e7805 */ /* 0x000fc4000001ff00 */
[----:B------:R-:W2:Y:S01]  /*3230*/  MUFU.TANH R5, R5 ;  /* 0x0000000500057308 */ /* 0x000ea20000002400 */
[----:B-1----:R-:W-:-:S01]  /*3240*/  FFMA.FTZ R59, R50, UR10, -R54 ;  /* 0x0000000a323b7c23 */ /* 0x002fc20008010836 */
[----:B------:R-:W-:Y:S02]  /*3250*/  FSEL R50, R29, -INF , P4 ;  /* 0xff8000001d327808 */ /* 0x000fe40002000000 */
[----:B------:R-:W-:Y:S02]  /*3260*/  ISETP.GT.AND P4, PT, R72, 0x38, PT ;  /* 0x000000384800780c */ /* 0x000fe40003f84270 */
[----:B------:R-:W-:Y:S02]  /*3270*/  FMNMX.FTZ R74, R50, R37, !PT ;  /* 0x00000025324a7209 */ /* 0x000fe40007810000 */
[----:B------:R-:W1:Y:S01]  /*3280*/  MUFU.TANH R4, R4 ;  /* 0x0000000400047308 */ /* 0x000e620000002400 */
[----:B0-----:R-:W-:Y:S02]  /*3290*/  FSEL R20, R20, -INF , P4 ;  /* 0xff80000014147808 */ /* 0x001fe40002000000 */
[----:B------:R-:W-:-:S05]  /*32a0*/  ISETP.GT.AND P4, PT, R72, 0x40, PT ;  /* 0x000000404800780c */ /* 0x000fca0003f84270 */
[----:B------:R0:W-:Y:S01]  /*32b0*/  MUFU.EX2 R32, R57 ;  /* 0x0000003900207308 */ /* 0x0001e20000000800 */
[----:B--2---:R-:W-:Y:S02]  /*32c0*/  FSEL R5, R5, -INF , P4 ;  /* 0xff80000005057808 */ /* 0x004fe40002000000 */
[----:B------:R-:W-:-:S05]  /*32d0*/  ISETP.GT.AND P4, PT, R72, 0x48, PT ;  /* 0x000000484800780c */ /* 0x000fca0003f84270 */
        /* <DEDUP_REMOVED lines=27> */
[----:B------:R-:W-:Y:S02]  /*3490*/  ISETP.GT.AND P3, PT, R72, 0x51, PT ;  /* 0x000000514800780c */ /* 0x000fe40003f64270 */
        /* <DEDUP_REMOVED lines=108> */
[----:B------:R-:W-:Y:S01]  /*3b60*/  FFMA.FTZ R71, R71, UR10, -R59 ;  /* 0x0000000a47477c23 */ /* 0x000fe2000801083b */
[----:B------:R-:W-:-:S02]  /*3b70*/  CS2R R92, SRZ ;  /* 0x00000000005c7805 */ /* 0x000fc4000001ff00 */
[----:B------:R-:W-:Y:S02]  /*3b80*/  CS2R R90, SRZ ;  /* 0x00000000005a7805 */ /* 0x000fe4000001ff00 */
[----:B------:R-:W-:Y:S01]  /*3b90*/  CS2R R88, SRZ ;  /* 0x0000000000587805 */ /* 0x000fe2000001ff00 */
[----:B------:R-:W0:Y:S08]  /*3ba0*/  MUFU.EX2 R55, R55 ;  /* 0x0000003700377308 */ /* 0x000e300000000800 */
        /* <DEDUP_REMOVED lines=15> */
[----:B---3--:R-:W-:-:S07]  /*3ca0*/  FADD.FTZ R48, R72, R79 ;  /* 0x0000004f48307221 */ /* 0x008fce0000010000 */
[----:B------:R2:W-:Y:S08]  /*3cb0*/  MUFU.EX2 R77, R58 ;  /* 0x0000003a004d7308 */ /* 0x0005f00000000800 */
[----:B------:R-:W3:Y:S01]  /*3cc0*/  MUFU.EX2 R53, R53 ;  /* 0x0000003500357308 */ /* 0x000ee20000000800 */
[----:B--2---:R-:W-:-:S04]  /*3cd0*/  FADD.FTZ R58, R32, R81 ;  /* 0x00000051203a7221 */ /* 0x004fc80000010000 */
[----:B------:R-:W-:-:S03]  /*3ce0*/  FADD.FTZ R79, R29, R58 ;  /* 0x0000003a1d4f7221 */ /* 0x000fc60000010000 */
[----:B------:R4:W-:Y:S01]  /*3cf0*/  MUFU.EX2 R2, R61 ;  /* 0x0000003d00027308 */ /* 0x0009e20000000800 */
[----:B------:R-:W-:-:S07]  /*3d00*/  FADD.FTZ R60, R14, R79 ;  /* 0x0000004f0e3c7221 */ /* 0x000fce0000010000 */
[----:B------:R-:W2:Y:S01]  /*3d10*/  MUFU.EX2 R78, R78 ;  /* 0x0000004e004e7308 */ /* 0x000ea20000000800 */
[----:B----4-:R-:W-:-:S01]  /*3d20*/  FADD.FTZ R61, R75, R48 ;  /* 0x000000304b3d7221 */ /* 0x010fc20000010000 */
[--C-:B------:R-:W-:Y:S01]  /*3d30*/  FFMA.FTZ R48, R65, UR10, -R59.reuse ;  /* 0x0000000a41307c23 */ /* 0x100fe2000801083b */
[----:B------:R-:W-:-:S01]  /*3d40*/  FFMA.FTZ R59, R70, UR10, -R59 ;  /* 0x0000000a463b7c23 */ /* 0x000fc2000801083b */
[C---:B-----5:R-:W-:Y:S01]  /*3d50*/  F2FP.SATFINITE.E4M3.F32.PACK_AB_MERGE_C R75, R76.reuse, R75, RZ ;  /* 0x0000004b4c4b723e */ /* 0x060fe200048070ff */
[----:B------:R-:W-:-:S03]  /*3d60*/  FADD.FTZ R61, R76, R61 ;  /* 0x0000003d4c3d7221 */ /* 0x000fc60000010000 */
[----:B------:R-:W4:Y:S01]  /*3d70*/  MUFU.EX2 R28, R28 ;  /* 0x0000001c001c7308 */ /* 0x000f220000000800 */
[----:B-1----:R-:W-:-:S01]  /*3d80*/  FADD.FTZ R58, R52, R61 ;  /* 0x0000003d343a7221 */ /* 0x002fc20000010000 */
[----:B------:R-:W-:Y:S01]  /*3d90*/  FADD.FTZ R61, R3, R60 ;  /* 0x0000003c033d7221 */ /* 0x000fe20000010000 */
[----:B------:R-:W-:Y:S02]  /*3da0*/  F2FP.SATFINITE.E4M3.F32.PACK_AB_MERGE_C R150, R72, R55, R75 ;  /* 0x000000374896723e */ /* 0x000fe4000480704b */
[----:B0-----:R-:W-:Y:S01]  /*3db0*/  FADD.FTZ R58, R33, R58 ;  /* 0x0000003a213a7221 */ /* 0x001fe20000010000 */
[----:B------:R-:W-:-:S02]  /*3dc0*/  FADD.FTZ R60, R4, R61 ;  /* 0x0000003d043c7221 */ /* 0x000fc40000010000 */
[----:B------:R-:W0:Y:S01]  /*3dd0*/  MUFU.EX2 R51, R51 ;  /* 0x0000003300337308 */ /* 0x000e220000000800 */
[----:B---3--:R-:W-:-:S01]  /*3de0*/  FADD.FTZ R61, R53, R58 ;  /* 0x0000003a353d7221 */ /* 0x008fc20000010000 */
[----:B------:R-:W-:Y:S01]  /*3df0*/  FADD.FTZ R65, R45, R60 ;  /* 0x0000003c2d417221 */ /* 0x000fe20000010000 */
[----:B--2---:R-:W-:-:S02]  /*3e00*/  F2FP.SATFINITE.E4M3.F32.PACK_AB_MERGE_C R53, R78, R53, RZ ;  /* 0x000000354e35723e */ /* 0x004fc400048070ff */
[----:B------:R-:W-:Y:S01]  /*3e10*/  FADD.FTZ R61, R78, R61 ;  /* 0x0000003d4e3d7221 */ /* 0x000fe20000010000 */
[----:B------:R-:W-:-:S01]  /*3e20*/  FADD.FTZ R60, R44, R65 ;  /* 0x000000412c3c7221 */ /* 0x000fc20000010000 */
[----:B------:R-:W-:Y:S01]  /*3e30*/  F2FP.SATFINITE.E4M3.F32.PACK_AB_MERGE_C R144, R33, R52, R53 ;  /* 0x000000342190723e */ /* 0x000fe20004807035 */
[----:B------:R-:W1:Y:S01]  /*3e40*/  MUFU.EX2 R42, R42 ;  /* 0x0000002a002a7308 */ /* 0x000e620000000800 */
[----:B----4-:R-:W-:-:S01]  /*3e50*/  FADD.FTZ R58, R28, R61 ;  /* 0x0000003d1c3a7221 */ /* 0x010fc20000010000 */
[----:B------:R-:W-:-:S06]  /*3e60*/  FADD.FTZ R61, R43, R60 ;  /* 0x0000003c2b3d7221 */ /* 0x000fcc0000010000 */
        /* <DEDUP_REMOVED lines=55> */
[----:B-1----:R-:W-:-:S07]  /*41e0*/  F2FP.SATFINITE.E4M3.F32.PACK_AB_MERGE_C R21, R8, R9, RZ ;  /* 0x000000090815723e */ /* 0x002fce00048070ff */
[----:B------:R-:W1:Y:S01]  /*41f0*/  MUFU.EX2 R25, R64 ;  /* 0x0000004000197308 */ /* 0x000e620000000800 */
[----:B0-----:R-:W-:-:S07]  /*4200*/  FADD.FTZ R4, R48, R3 ;  /* 0x0000000330047221 */ /* 0x001fce0000010000 */
[----:B------:R-:W0:Y:S01]  /*4210*/  MUFU.EX2 R67, R67 ;  /* 0x0000004300437308 */ /* 0x000e220000000800 */
[C---:B--2---:R-:W-:Y:S01]  /*4220*/  F2FP.SATFINITE.E4M3.F32.PACK_AB_MERGE_C R137, R6.reuse, R15, R21 ;  /* 0x0000000f0689723e */ /* 0x044fe20004807015 */
[----:B------:R-:W-:-:S04]  /*4230*/  FADD.FTZ R14, R6, R13 ;  /* 0x0000000d060e7221 */ /* 0x000fc80000010000 */
[----:B------:R-:W-:Y:S02]  /*4240*/  FADD.FTZ R9, R9, R14 ;  /* 0x0000000e09097221 */ /* 0x000fe40000010000 */
[----:B------:R-:W2:Y:S01]  /*4250*/  MUFU.EX2 R66, R66 ;  /* 0x0000004200427308 */ /* 0x000ea20000000800 */
[----:B-1----:R-:W-:-:S01]  /*4260*/  FADD.FTZ R6, R25, R4 ;  /* 0x0000000419067221 */ /* 0x002fc20000010000 */
[----:B------:R-:W-:-:S06]  /*4270*/  FADD.FTZ R9, R8, R9 ;  /* 0x0000000908097221 */ /* 0x000fcc0000010000 */
[----:B------:R-:W1:Y:S01]  /*4280*/  MUFU.EX2 R12, R12 ;  /* 0x0000000c000c7308 */ /* 0x000e620000000800 */
[----:B0-----:R-:W-:-:S07]  /*4290*/  FADD.FTZ R3, R67, R6 ;  /* 0x0000000643037221 */ /* 0x001fce0000010000 */
[----:B------:R-:W0:Y:S01]  /*42a0*/  MUFU.EX2 R68, R68 ;  /* 0x0000004400447308 */ /* 0x000e220000000800 */
[----:B--2---:R-:W-:-:S01]  /*42b0*/  FADD.FTZ R3, R66, R3 ;  /* 0x0000000342037221 */ /* 0x004fc20000010000 */
[----:B------:R-:W-:-:S04]  /*42c0*/  F2FP.SATFINITE.E4M3.F32.PACK_AB_MERGE_C R67, R66, R67, RZ ;  /* 0x000000434243723e */ /* 0x000fc800048070ff */
[----:B------:R-:W-:Y:S02]  /*42d0*/  F2FP.SATFINITE.E4M3.F32.PACK_AB_MERGE_C R136, R25, R48, R67 ;  /* 0x000000301988723e */ /* 0x000fe40004807043 */
[----:B------:R-:W2:Y:S01]  /*42e0*/  MUFU.EX2 R7, R7 ;  /* 0x0000000700077308 */ /* 0x000ea20000000800 */
[----:B-1----:R-:W-:-:S07]  /*42f0*/  FADD.FTZ R8, R12, R9 ;  /* 0x000000090c087221 */ /* 0x002fce0000010000 */
[----:B------:R-:W1:Y:S01]  /*4300*/  MUFU.EX2 R69, R69 ;  /* 0x0000004500457308 */ /* 0x000e620000000800 */
[----:B0-----:R-:W-:-:S07]  /*4310*/  FADD.FTZ R6, R68, R3 ;  /* 0x0000000344067221 */ /* 0x001fce0000010000 */
[----:B------:R-:W-:Y:S01]  /*4320*/  MUFU.EX2 R11, R11 ;  /* 0x0000000b000b7308 */ /* 0x000fe20000000800 */
[----:B--2---:R-:W-:-:S07]  /*4330*/  FADD.FTZ R8, R7, R8 ;  /* 0x0000000807087221 */ /* 0x004fce0000010000 */
[----:B------:R-:W0:Y:S01]  /*4340*/  MUFU.EX2 R10, R10 ;  /* 0x0000000a000a7308 */ /* 0x000e220000000800 */
[----:B-1----:R-:W-:-:S07]  /*4350*/  FADD.FTZ R6, R69, R6 ;  /* 0x0000000645067221 */ /* 0x002fce0000010000 */
[----:B------:R-:W1:Y:S08]  /*4360*/  MUFU.EX2 R71, R71 ;  /* 0x0000004700477308 */ /* 0x000e700000000800 */
[----:B------:R-:W2:Y:S01]  /*4370*/  MUFU.EX2 R4, R59 ;  /* 0x0000003b00047308 */ /* 0x000ea20000000800 */
[----:B0-----:R-:W-:Y:S01]  /*4380*/  F2FP.SATFINITE.E4M3.F32.PACK_AB_MERGE_C R13, R10, R11, RZ ;  /* 0x0000000b0a0d723e */ /* 0x001fe200048070ff */
[----:B------:R-:W-:-:S03]  /*4390*/  FADD.FTZ R11, R11, R8 ;  /* 0x000000080b0b7221 */ /* 0x000fc60000010000 */
[----:B------:R-:W-:Y:S01]  /*43a0*/  F2FP.SATFINITE.E4M3.F32.PACK_AB_MERGE_C R139, R7, R12, R13 ;  /* 0x0000000c078b723e */ /* 0x000fe2000480700d */
[----:B-1----:R-:W-:-:S01]  /*43b0*/  FADD.FTZ R3, R71, R6 ;  /* 0x0000000647037221 */ /* 0x002fc20000010000 */
[----:B--2---:R-:W-:-:S03]  /*43c0*/  F2FP.SATFINITE.E4M3.F32.PACK_AB_MERGE_C R2, R4, R71, RZ ;  /* 0x000000470402723e */ /* 0x004fc600048070ff */
[----:B------:R-:W-:Y:S01]  /*43d0*/  FADD.FTZ R3, R4, R3 ;  /* 0x0000000304037221 */ /* 0x000fe20000010000 */
[----:B------:R-:W-:Y:S01]  /*43e0*/  F2FP.SATFINITE.E4M3.F32.PACK_AB_MERGE_C R138, R69, R68, R2 ;  /* 0x00000044458a723e */ /* 0x000fe20004807002 */
[----:B------:R-:W-:Y:S01]  /*43f0*/  FADD.FTZ R2, R10, R11 ;  /* 0x0000000b0a027221 */ /* 0x000fe20000010000 */
[----:B------:R-:W-:Y:S06]  /*4400*/  @!P3 BRA `(.L_x_1760) ;  /* 0x0000002c004cb947 */ /* 0x000fec0003800000 */
[----:B------:R-:W-:Y:S01]  /*4410*/  IMAD.MOV.U32 R4, RZ, RZ, R46 ;  /* 0x000000ffff047224 */ /* 0x000fe200078e002e */
[----:B------:R-:W-:Y:S01]  /*4420*/  UMOV UR20, UR37 ;  /* 0x0000002500147c82 */ /* 0x000fe20008000000 */
[----:B------:R-:W-:Y:S01]  /*4430*/  IMAD.MOV.U32 R5, RZ, RZ, R37 ;  /* 0x000000ffff057224 */ /* 0x000fe200078e0025 */
[----:B------:R-:W-:Y:S01]  /*4440*/  UMOV UR21, UR38 ;  /* 0x0000002600157c82 */ /* 0x000fe20008000000 */
[----:B------:R-:W-:Y:S01]  /*4450*/  IMAD.MOV.U32 R135, RZ, RZ, RZ ;  /* 0x000000ffff877224 */ /* 0x000fe200078e00ff */
[----:B------:R-:W-:-:S06]  /*4460*/  ULDC UR19, c[0x0][0x988] ;  /* 0x0002620000137ab9 */ /* 0x000fcc0000000800 */
.L_x_1770:
[----:B------:R-:W-:-:S04]  /*4470*/  UISETP.NE.AND UP1, UPT, UR21, 0x1, UPT ;  /* 0x000000011500788c */ /* 0x000fc8000bf25270 */
[----:B------:R-:W-:-:S04]  /*4480*/  USEL UR37, URZ, 0x1, UP1 ;  /* 0x000000013f257887 */ /* 0x000fc80008800000 */
[----:B------:R-:W-:Y:S01]  /*4490*/  ULOP3.LUT UR37, UR20, UR37, URZ, 0x3c, !UPT ;  /* 0x0000002514257292 */ /* 0x000fe2000f8e3c3f */
[----:B------:R-:W-:Y:S11]  /*44a0*/  @!P0 BRA `(.L_x_1761) ;  /* 0x0000000000048947 */ /* 0x000ff60003800000 */
[----:B------:R-:W-:Y:S01]  /*44b0*/  BPT.TRAP 0x1 ;  /* 0x000000040000795c */ /* 0x000fe20000300000 */
.L_x_1761:
        /* <DEDUP_REMOVED lines=9> */
.L_x_1762:
[----:B-1----:R-:W-:Y:S05]  /*4550*/  @P3 BRA `(.L_x_1763) ;  /* 0x0000000000083947 */ /* 0x002fea0003800000 */
[----:B------:R-:W1:Y:S02]  /*4560*/  SYNCS.PHASECHK.TRANS64.TRYWAIT P3, [UR22+0x19c30], R6 ;  /* 0x019c3006ff0075a7 */ /* 0x000e640008060156 */
[----:B-1----:R-:W-:Y:S05]  /*4570*/  @!P3 BRA `(.L_x_1764) ;  /* 0x000000d0002cb947 */ /* 0x002fea0003800000 */
.L_x_1763:
        /* <DEDUP_REMOVED lines=17> */
.L_x_1765:
[----:B------:R-:W-:Y:S01]  /*4690*/  ULEA UR14, UR21, UR45, 0x3 ;  /* 0x0000002d150e7291 */ /* 0x000fe2000f8e183f */
[----:B01----:R-:W-:-:S05]  /*46a0*/  IMAD.U32 R6, RZ, RZ, UR20 ;  /* 0x00000014ff067e24 */ /* 0x003fca000f8e00ff */
[----:B------:R-:W-:-:S04]  /*46b0*/  SHF.L.U32 R6, R6, 0x1f, RZ ;  /* 0x0000001f06067819 */ /* 0x000fc800000006ff */
[----:B------:R0:W1:Y:S01]  /*46c0*/  SYNCS.PHASECHK.TRANS64.TRYWAIT P3, [UR14+0x19c50], R6 ;  /* 0x019c5006ff0075a7 */ /* 0x000062000806014e */
[----:B------:R-:W-:Y:S05]  /*46d0*/  @!P0 BRA `(.L_x_1766) ;  /* 0x0000000000048947 */ /* 0x000fea0003800000 */
[----:B------:R-:W-:Y:S01]  /*46e0*/  BPT.TRAP 0x1 ;  /* 0x000000040000795c */ /* 0x000fe20000300000 */
.L_x_1766:
[----:B-1----:R-:W-:Y:S05]  /*46f0*/  @P3 BRA `(.L_x_1767) ;  /* 0x0000000000083947 */ /* 0x002fea0003800000 */
[----:B------:R-:W1:Y:S02]  /*4700*/  SYNCS.PHASECHK.TRANS64.TRYWAIT P3, [UR14+0x19c50], R6 ;  /* 0x019c5006ff0075a7 */ /* 0x000e64000806014e */
[----:B-1----:R-:W-:Y:S05]  /*4710*/  @!P3 BRA `(.L_x_1768) ;  /* 0x000000cc00dcb947 */ /* 0x002fea0003800000 */
.L_x_1767:
        /* <DEDUP_REMOVED lines=17> */
[----:B01----:R-:W-:Y:S01]  /*4830*/  FMUL.FTZ R6, R0, R24 ;  /* 0x0000001800067220 */ /* 0x003fe20000410000 */
[----:B------:R-:W-:-:S02]  /*4840*/  IMAD.MOV.U32 R47, RZ, RZ, -0x2 ;  /* 0xfffffffeff2f7424 */ /* 0x000fc400078e00ff */
[C---:B------:R-:W-:Y:S01]  /*4850*/  FMUL.FTZ R8, R0.reuse, R26 ;  /* 0x0000001a00087220 */ /* 0x040fe20000410000 */
[C---:B------:R-:W-:Y:S01]  /*4860*/  FMUL.FTZ R26, R0.reuse, R38 ;  /* 0x00000026001a7220 */ /* 0x040fe20000410000 */
[C---:B------:R-:W-:Y:S01]  /*4870*/  FMUL.FTZ R38, R0.reuse, R50 ;  /* 0x0000003200267220 */ /* 0x040fe20000410000 */
[----:B------:R-:W-:Y:S01]  /*4880*/  FMUL.FTZ R7, R0, R25 ;  /* 0x0000001900077220 */ /* 0x000fe20000410000 */
[----:B------:R-:W-:Y:S01]  /*4890*/  UMOV UR6, UR11 ;  /* 0x0000000b00067c82 */ /* 0x000fe20008000000 */
[----:B------:R-:W-:Y:S01]  /*48a0*/  IMAD.U32 R50, RZ, RZ, UR49 ;  /* 0x00000031ff327e24 */ /* 0x000fe2000f8e00ff */
[----:B------:R-:W-:Y:S01]  /*48b0*/  QGMMA.64x96x32.F32.E4M3.E4M3 R88, R148, gdesc[UR4], R88, gsb0 ;  /* 0x0160000494587df3 */ /* 0x000fe20008000858 */
[----:B------:R-:W-:Y:S01]  /*48c0*/  @UP0 ULDC UR6, c[0x0][0x44c] ;  /* 0x0001130000060ab9 */ /* 0x000fe20000000800 */
[----:B------:R-:W-:Y:S01]  /*48d0*/  @UP0 ULDC UR7, c[0x0][0x450] ;  /* 0x0001140000070ab9 */ /* 0x000fe20000000800 */
[----:B------:R-:W-:Y:S01]  /*48e0*/  @P2 IMAD.HI.U32 R44, R42, UR6, RZ ;  /* 0x000000062a2c2c27 */ /* 0x000fe2000f8e00ff */
[----:B------:R-:W-:Y:S01]  /*48f0*/  UIADD3 UR6, UR11, 0x2, URZ ;  /* 0x000000020b067890 */ /* 0x000fe2000fffe03f */
[----:B------:R-:W0:Y:S02]  /*4900*/  MUFU.TANH R6, R6 ;  /* 0x0000000600067308 */ /* 0x000e240000002400 */
[C---:B------:R-:W-:Y:S01]  /*4910*/  FMUL.FTZ R11, R0.reuse, R29 ;  /* 0x0000001d000b7220 */ /* 0x040fe20000410000 */
[C---:B------:R-:W-:Y:S01]  /*4920*/  FMUL.FTZ R25, R0.reuse, R37 ;  /* 0x0000002500197220 */ /* 0x040fe20000410000 */
[----:B------:R-:W-:Y:S01]  /*4930*/  @P2 SHF.R.U32.HI R42, RZ, UR7, R44 ;  /* 0x00000007ff2a2c19 */ /* 0x000fe2000801162c */
[----:B------:R-:W-:Y:S01]  /*4940*/  UMOV UR7, 0x40000040 ;  /* 0x4000004000077882 */ /* 0x000fe20000000000 */
[C---:B------:R-:W-:Y:S01]  /*4950*/  FMUL.FTZ R37, R0.reuse, R49 ;  /* 0x0000003100257220 */ /* 0x040fe20000410000 */
[C---:B------:R-:W-:Y:S01]  /*4960*/  FMUL.FTZ R15, R0.reuse, R33 ;  /* 0x00000021000f7220 */ /* 0x040fe20000410000 */
[C---:B------:R-:W-:Y:S01]  /*4970*/  FMUL.FTZ R13, R0.reuse, R31 ;  /* 0x0000001f000d7220 */ /* 0x040fe20000410000 */
[----:B------:R-:W1:Y:S01]  /*4980*/  SHFL.IDX PT, R52, R42, RZ, 0x1c1f ;  /* 0x001c1fff2a347589 */ /* 0x000e6200000e0000 */
[----:B------:R-:W2:Y:S01]  /*4990*/  MUFU.TANH R7, R7 ;  /* 0x0000000700077308 */ /* 0x000ea20000002400 */
        /* <DEDUP_REMOVED lines=22> */
[C---:B------:R-:W-:Y:S01]  /*4b00*/  FMUL.FTZ R68, R0.reuse, R84 ;  /* 0x0000005400447220 */ /* 0x040fe20000410000 */
[----:B------:R-:W5:Y:S01]  /*4b10*/  MUFU.TANH R14, R14 ;  /* 0x0000000e000e7308 */ /* 0x000f620000002400 */
[C---:B------:R-:W-:Y:S01]  /*4b20*/  FMUL.FTZ R85, R0.reuse, R85 ;  /* 0x0000005500557220 */ /* 0x040fe20000410000 */
[----:B------:R-:W0:Y:S01]  /*4b30*/  SHFL.IDX PT, R42, R42, 0x1, 0x1c1f ;  /* 0x003c1f002a2a7f89 */ /* 0x000e2200000e0000 */
[----:B------:R-:W-:Y:S01]  /*4b40*/  UMOV UR10, UR19 ;  /* 0x00000013000a7c82 */ /* 0x000fe20008000000 */
[C---:B------:R-:W-:Y:S01]  /*4b50*/  FMUL.FTZ R76, R0.reuse, R83 ;  /* 0x00000053004c7220 */ /* 0x040fe20000410000 */
[C---:B------:R-:W-:Y:S01]  /*4b60*/  FMUL.FTZ R63, R0.reuse, R63 ;  /* 0x0000003f003f7220 */ /* 0x040fe20000410000 */
[C---:B------:R-:W-:Y:S01]  /*4b70*/  FMUL.FTZ R66, R0.reuse, R66 ;  /* 0x0000004200427220 */ /* 0x040fe20000410000 */
[----:B------:R-:W-:Y:S01]  /*4b80*/  FMUL.FTZ R67, R0, R67 ;  /* 0x0000004300437220 */ /* 0x000fe20000410000 */
        /* <DEDUP_REMOVED lines=12> */
[----:B------:R-:W-:Y:S01]  /*4c50*/  UMOV UR6, 0xffffff80 ;  /* 0xffffff8000067882 */ /* 0x000fe20000000000 */
[----:B------:R-:W-:Y:S01]  /*4c60*/  UMOV UR7, 0x40000040 ;  /* 0x4000004000077882 */ /* 0x000fe20000000000 */
[----:B------:R-:W-:-:S04]  /*4c70*/  UIMAD UR6, UR18, UR6, 0x1 ;  /* 0x00000001120674a4 */ /* 0x000fc8000f8e0206 */
[----:B------:R-:W5:Y:S02]  /*4c80*/  MUFU.TANH R40, R40 ;  /* 0x0000002800287308 */ /* 0x000f640000002400 */
[----:B------:R-:W-:Y:S01]  /*4c90*/  IMAD R47, R16, R47, UR6 ;  /* 0x00000006102f7e24 */ /* 0x000fe2000f8e022f */
[----:B------:R-:W-:-:S05]  /*4ca0*/  UIADD3 UR6, UR11, 0x4, URZ ;  /* 0x000000040b067890 */ /* 0x000fca000fffe03f */
[----:B------:R-:W5:Y:S01]  /*4cb0*/  MUFU.TANH R41, R41 ;  /* 0x0000002900297308 */ /* 0x000f620000002400 */
[----:B------:R-:W-:Y:S01]  /*4cc0*/  IADD3 R47, -R50, UR48, R47 ;  /* 0x00000030322f7c10 */ /* 0x000fe2000fffe12f */
[----:B------:R-:W-:-:S04]  /*4cd0*/  FMUL.FTZ R50, R0, R59 ;  /* 0x0000003b00327220 */ /* 0x000fc80000410000 */
[C---:B-1----:R-:W-:Y:S02]  /*4ce0*/  IMAD.IADD R49, R47.reuse, 0x1, R52 ;  /* 0x000000012f317824 */ /* 0x042fe400078e0234 */
[----:B------:R-:W1:Y:S01]  /*4cf0*/  MUFU.TANH R45, R45 ;  /* 0x0000002d002d7308 */ /* 0x000e620000002400 */
[C---:B------:R-:W-:Y:S01]  /*4d00*/  FMUL.FTZ R52, R0.reuse, R61 ;  /* 0x0000003d00347220 */ /* 0x040fe20000410000 */
[----:B------:R-:W-:Y:S01]  /*4d10*/  FMUL.FTZ R61, R0, R77 ;  /* 0x0000004d003d7220 */ /* 0x000fe20000410000 */
[----:B0-----:R-:W-:Y:S01]  /*4d20*/  IMAD.IADD R47, R47, 0x1, R42 ;  /* 0x000000012f2f7824 */ /* 0x001fe200078e022a */
[C---:B------:R-:W-:Y:S02]  /*4d30*/  ISETP.GT.AND P3, PT, R49.reuse, RZ, PT ;  /* 0x000000ff3100720c */ /* 0x040fe40003f64270 */
[C---:B------:R-:W-:Y:S02]  /*4d40*/  ISETP.GT.AND P4, PT, R49.reuse, 0x1, PT ;  /* 0x000000013100780c */ /* 0x040fe40003f84270 */
[----:B------:R-:W-:Y:S01]  /*4d50*/  FSEL R6, R6, -INF , P3 ;  /* 0xff80000006067808 */ /* 0x000fe20001800000 */
[----:B------:R-:W0:Y:S01]  /*4d60*/  MUFU.TANH R46, R46 ;  /* 0x0000002e002e7308 */ /* 0x000e220000002400 */
[----:B------:R-:W-:-:S02]  /*4d70*/  ISETP.GT.AND P3, PT, R49, 0x8, PT ;  /* 0x000000083100780c */ /* 0x000fc40003f64270 */
[----:B--2---:R-:W-:Y:S02]  /*4d80*/  FSEL R7, R7, -INF , P4 ;  /* 0xff80000007077808 */ /* 0x004fe40002000000 */
[----:B------:R-:W-:Y:S02]  /*4d90*/  FMNMX.FTZ R54, R6, R5, !PT ;  /* 0x0000000506367209 */ /* 0x000fe40007810000 */
[----:B------:R-:W-:Y:S01]  /*4da0*/  ISETP.GT.AND P4, PT, R49, 0x9, PT ;  /* 0x000000093100780c */ /* 0x000fe20003f84270 */
[----:B------:R-:W2:Y:S01]  /*4db0*/  MUFU.TANH R51, R51 ;  /* 0x0000003300337308 */ /* 0x000ea20000002400 */
[----:B---3--:R-:W-:Y:S02]  /*4dc0*/  FSEL R10, R10, -INF , P3 ;  /* 0xff8000000a0a7808 */ /* 0x008fe40001800000 */
[----:B------:R-:W-:Y:S02]  /*4dd0*/  FMNMX.FTZ R53, R7, R54, !PT ;  /* 0x0000003607357209 */ /* 0x000fe40007810000 */
[----:B------:R-:W-:-:S02]  /*4de0*/  ISETP.GT.AND P3, PT, R49, 0x10, PT ;  /* 0x000000103100780c */ /* 0x000fc40003f64270 */
[----:B----4-:R-:W-:Y:S01]  /*4df0*/  FSEL R11, R11, -INF , P4 ;  /* 0xff8000000b0b7808 */ /* 0x010fe20002000000 */
[----:B------:R-:W3:Y:S01]  /*4e00*/  MUFU.TANH R52, R52 ;  /* 0x0000003400347308 */ /* 0x000ee20000002400 */
[----:B------:R-:W-:Y:S01]  /*4e10*/  FMNMX.FTZ R54, R10, R53, !PT ;  /* 0x000000350a367209 */ /* 0x000fe20007810000 */
[----:B------:R-:W-:Y:S01]  /*4e20*/  FMUL.FTZ R53, R0, R64 ;  /* 0x0000004000357220 */ /* 0x000fe20000410000 */
        /* <DEDUP_REMOVED lines=9> */
[----:B------:R-:W-:Y:S01]  /*4ec0*/  MUFU.TANH R56, R56 ;  /* 0x0000003800387308 */ /* 0x000fe20000002400 */
[----:B------:R-:W-:Y:S02]  /*4ed0*/  FSEL R24, R24, -INF , P3 ;  /* 0xff80000018187808 */ /* 0x000fe40001800000 */
[----:B------:R-:W-:Y:S02]  /*4ee0*/  FMNMX.FTZ R57, R15, R54, !PT ;  /* 0x000000360f397209 */ /* 0x000fe40007810000 */
[----:B------:R-:W-:-:S02]  /*4ef0*/  ISETP.GT.AND P3, PT, R49, 0x20, PT ;  /* 0x000000203100780c */ /* 0x000fc40003f64270 */
[----:B------:R-:W-:Y:S01]  /*4f00*/  FSEL R25, R25, -INF , P4 ;  /* 0xff80000019197808 */ /* 0x000fe20002000000 */
[----:B------:R-:W5:Y:S01]  /*4f10*/  MUFU.TANH R55, R55 ;  /* 0x0000003700377308 */ /* 0x000f620000002400 */
[----:B------:R-:W-:Y:S02]  /*4f20*/  FMNMX.FTZ R54, R24, R57, !PT ;  /* 0x0000003918367209 */ /* 0x000fe40007810000 */
[----:B------:R-:W-:Y:S02]  /*4f30*/  ISETP.GT.AND P4, PT, R49, 0x21, PT ;  /* 0x000000213100780c */ /* 0x000fe40003f84270 */
[----:B------:R-:W-:Y:S02]  /*4f40*/  FSEL R28, R28, -INF , P3 ;  /* 0xff8000001c1c7808 */ /* 0x000fe40001800000 */
[----:B------:R-:W-:Y:S01]  /*4f50*/  FMNMX.FTZ R57, R25, R54, !PT ;  /* 0x0000003619397209 */ /* 0x000fe20007810000 */
[----:B------:R-:W-:Y:S01]  /*4f60*/  MUFU.TANH R58, R58 ;  /* 0x0000003a003a7308 */ /* 0x000fe20000002400 */
        /* <DEDUP_REMOVED lines=16> */
[----:B------:R-:W-:-:S02]  /*5070*/  FSEL R54, R37, -INF , P4 ;  /* 0xff80000025367808 */ /* 0x000fc40002000000 */
[C---:B------:R-:W-:Y:S02]  /*5080*/  ISETP.GT.AND P3, PT, R49.reuse, 0x38, PT ;  /* 0x000000383100780c */ /* 0x040fe40003f64270 */
[----:B------:R-:W-:Y:S01]  /*5090*/  FMNMX.FTZ R37, R36, R59, !PT ;  /* 0x0000003b24257209 */ /* 0x000fe20007810000 */
[----:B------:R-:W-:Y:S01]  /*50a0*/  FMUL.FTZ R59, R0, R73 ;  /* 0x00000049003b7220 */ /* 0x000fe20000410000 */
[C---:B------:R-:W-:Y:S01]  /*50b0*/  ISETP.GT.AND P4, PT, R49.reuse, 0x39, PT ;  /* 0x000000393100780c */ /* 0x040fe20003f84270 */
[----:B------:R-:W-:Y:S01]  /*50c0*/  MUFU.TANH R68, R68 ;  /* 0x0000004400447308 */ /* 0x000fe20000002400 */
[----:B------:R-:W-:Y:S01]  /*50d0*/  FSEL R40, R40, -INF , P3 ;  /* 0xff80000028287808 */ /* 0x000fe20001800000 */
[----:B------:R-:W-:Y:S01]  /*50e0*/  FMUL.FTZ R73, R0, R78 ;  /* 0x0000004e00497220 */ /* 0x000fe20000410000 */
[----:B------:R-:W-:Y:S01]  /*50f0*/  FMNMX.FTZ R37, R54, R37, !PT ;  /* 0x0000002536257209 */ /* 0x000fe20007810000 */
[----:B------:R-:W-:Y:S01]  /*5100*/  FMUL.FTZ R78, R0, R86 ;  /* 0x00000056004e7220 */ /* 0x000fe20000410000 */
[----:B------:R-:W-:Y:S01]  /*5110*/  ISETP.GT.AND P3, PT, R49, 0x40, PT ;  /* 0x000000403100780c */ /* 0x000fe20003f64270 */
[----:B------:R-:W-:-:S02]  /*5120*/  WARPGROUP.DEPBAR.LE gsb0, 0x0 ;  /* 0x00008000000079c5 */ /* 0x000fc40000010000 */
[----:B------:R-:W-:Y:S01]  /*5130*/  FSEL R41, R41, -INF , P4 ;  /* 0xff80000029297808 */ /* 0x000fe20002000000 */
[----:B------:R-:W5:Y:S01]  /*5140*/  MUFU.TANH R59, R59 ;  /* 0x0000003b003b7308 */ /* 0x000f620000002400 */
[----:B------:R-:W-:Y:S01]  /*5150*/  FMNMX.FTZ R64, R40, R37, !PT ;  /* 0x0000002528407209 */ /* 0x000fe20007810000 */
[----:B------:R-:W-:Y:S01]  /*5160*/  WARPGROUP.ARRIVE ;  /* 0x00000000000079c5 */ /* 0x000fe20000000000 */
[----:B------:R-:W-:Y:S02]  /*5170*/  ISETP.GT.AND P4, PT, R49, 0x41, PT ;  /* 0x000000413100780c */ /* 0x000fe40003f84270 */
[----:B-1----:R-:W-:Y:S02]  /*5180*/  FSEL R45, R45, -INF , P3 ;  /* 0xff8000002d2d7808 */ /* 0x002fe40001800000 */
[----:B------:R-:W-:Y:S01]  /*5190*/  FMNMX.FTZ R64, R41, R64, !PT ;  /* 0x0000004029407209 */ /* 0x000fe20007810000 */
[----:B------:R-:W-:Y:S01]  /*51a0*/  MUFU.TANH R85, R85 ;  /* 0x0000005500557308 */ /* 0x000fe20000002400 */
[----:B------:R-:W-:Y:S01]  /*51b0*/  ISETP.GT.AND P3, PT, R49, 0x48, PT ;  /* 0x000000483100780c */ /* 0x000fe20003f64270 */
[----:B------:R-:W-:Y:S01]  /*51c0*/  QGMMA.64x96x32.F32.E4M3.E4M3 R88, R140, gdesc[UR4], R88, gsb0 ;  /* 0x016000048c587df3 */ /* 0x000fe20008000858 */
[----:B0-----:R-:W-:Y:S01]  /*51d0*/  FSEL R46, R46, -INF , P4 ;  /* 0xff8000002e2e7808 */ /* 0x001fe20002000000 */
[----:B------:R-:W-:Y:S01]  /*51e0*/  UIADD3 UR6, UR11, 0x6, URZ ;  /* 0x000000060b067890 */ /* 0x000fe2000fffe03f */
[----:B------:R-:W-:Y:S01]  /*51f0*/  FMNMX.FTZ R37, R45, R64, !PT ;  /* 0x000000402d257209 */ /* 0x000fe20007810000 */
[----:B------:R-:W-:Y:S01]  /*5200*/  UMOV UR7, 0x40000040 ;  /* 0x4000004000077882 */ /* 0x000fe20000000000 */
[----:B------:R-:W-:Y:S01]  /*5210*/  ISETP.GT.AND P4, PT, R49, 0x49, PT ;  /* 0x000000493100780c */ /* 0x000fe20003f84270 */
[----:B------:R-:W-:Y:S01]  /*5220*/  MUFU.TANH R8, R8 ;  /* 0x0000000800087308 */ /* 0x000fe20000002400 */
[----:B--2---:R-:W-:-:S02]  /*5230*/  FSEL R51, R51, -INF , P3 ;  /* 0xff80000033337808 */ /* 0x004fc40001800000 */
[----:B------:R-:W-:Y:S01]  /*5240*/  FMNMX.FTZ R64, R46, R37, !PT ;  /* 0x000000252e407209 */ /* 0x000fe20007810000 */
[----:B------:R-:W-:Y:S01]  /*5250*/  FMUL.FTZ R37, R0, R80 ;  /* 0x0000005000257220 */ /* 0x000fe20000410000 */
        /* <DEDUP_REMOVED lines=9> */
[----:B------:R-:W0:Y:S01]  /*52f0*/  MUFU.TANH R37, R37 ;  /* 0x0000002500257308 */ /* 0x000e220000002400 */
[----:B-----5:R-:W-:Y:S02]  /*5300*/  FSEL R55, R55, -INF , P4 ;  /* 0xff80000037377808 */ /* 0x020fe40002000000 */
[----:B------:R-:W-:Y:S02]  /*5310*/  FMNMX.FTZ R64, R53, R64, !PT ;  /* 0x0000004035407209 */ /* 0x000fe40007810000 */
[----:B------:R-:W-:Y:S02]  /*5320*/  ISETP.GT.AND P4, PT, R49, 0x59, PT ;  /* 0x000000593100780c */ /* 0x000fe40003f84270 */
[----:B------:R-:W-:Y:S01]  /*5330*/  FSEL R56, R56, -INF , P3 ;  /* 0xff80000038387808 */ /* 0x000fe20001800000 */
[----:B------:R-:W1:Y:S01]  /*5340*/  MUFU.TANH R65, R65 ;  /* 0x0000004100417308 */ /* 0x000e620000002400 */
[----:B------:R-:W-:-:S02]  /*5350*/  FMNMX.FTZ R69, R55, R64, !PT ;  /* 0x0000004037457209 */ /* 0x000fc40007810000 */
[----:B------:R-:W-:Y:S02]  /*5360*/  ISETP.GT.AND P3, PT, R49, 0x60, PT ;  /* 0x000000603100780c */ /* 0x000fe40003f64270 */
[----:B------:R-:W-:Y:S02]  /*5370*/  FSEL R57, R57, -INF , P4 ;  /* 0xff80000039397808 */ /* 0x000fe40002000000 */
[----:B------:R-:W-:Y:S01]  /*5380*/  FMNMX.FTZ R64, R56, R69, !PT ;  /* 0x0000004538407209 */ /* 0x000fe20007810000 */
[----:B------:R-:W2:Y:S01]  /*5390*/  MUFU.TANH R12, R12 ;  /* 0x0000000c000c7308 */ /* 0x000ea20000002400 */
[----:B------:R-:W-:Y:S02]  /*53a0*/  ISETP.GT.AND P4, PT, R49, 0x61, PT ;  /* 0x000000613100780c */ /* 0x000fe40003f84270 */
[----:B------:R-:W-:Y:S02]  /*53b0*/  FSEL R58, R58, -INF , P3 ;  /* 0xff8000003a3a7808 */ /* 0x000fe40001800000 */
[----:B------:R-:W-:-:S02]  /*53c0*/  FMNMX.FTZ R69, R57, R64, !PT ;  /* 0x0000004039457209 */ /* 0x000fc40007810000 */
[----:B------:R-:W-:Y:S01]  /*53d0*/  ISETP.GT.AND P3, PT, R49, 0x68, PT ;  /* 0x000000683100780c */ /* 0x000fe20003f64270 */
[----:B------:R-:W3:Y:S01]  /*53e0*/  MUFU.TANH R13, R13 ;  /* 0x0000000d000d7308 */ /* 0x000ee20000002400 */
[----:B------:R-:W-:Y:S02]  /*53f0*/  FSEL R59, R59, -INF , P4 ;  /* 0xff8000003b3b7808 */ /* 0x000fe40002000000 */
[----:B------:R-:W-:Y:S02]  /*5400*/  FMNMX.FTZ R64, R58, R69, !PT ;  /* 0x000000453a407209 */ /* 0x000fe40007810000 */
[----:B------:R-:W-:Y:S02]  /*5410*/  ISETP.GT.AND P4, PT, R49, 0x69, PT ;  /* 0x000000693100780c */ /* 0x000fe40003f84270 */
[----:B------:R-:W-:Y:S01]  /*5420*/  FSEL R60, R60, -INF , P3 ;  /* 0xff8000003c3c7808 */ /* 0x000fe20001800000 */
[----:B------:R-:W4:Y:S01]  /*5430*/  MUFU.TANH R20, R20 ;  /* 0x0000001400147308 */ /* 0x000f220000002400 */
[----:B------:R-:W-:Y:S01]  /*5440*/  FMNMX.FTZ R69, R59, R64, !PT ;  /* 0x000000403b457209 */ /* 0x000fe20007810000 */
[----:B------:R-:W-:Y:S01]  /*5450*/  FMUL.FTZ R64, R0, R62 ;  /* 0x0000003e00407220 */ /* 0x000fe20000410000 */
[----:B------:R-:W-:-:S02]  /*5460*/  ISETP.GT.AND P3, PT, R49, 0x70, PT ;  /* 0x000000703100780c */ /* 0x000fc40003f64270 */
[----:B------:R-:W-:Y:S02]  /*5470*/  FSEL R61, R61, -INF , P4 ;  /* 0xff8000003d3d7808 */ /* 0x000fe40002000000 */
[----:B------:R-:W-:Y:S01]  /*5480*/  FMNMX.FTZ R72, R60, R69, !PT ;  /* 0x000000453c487209 */ /* 0x000fe20007810000 */
[----:B------:R-:W5:Y:S01]  /*5490*/  MUFU.TANH R21, R21 ;  /* 0x0000001500157308 */ /* 0x000f620000002400 */
[----:B0-----:R-:W-:Y:S01]  /*54a0*/  FSEL R62, R37, -INF , P3 ;  /* 0xff800000253e7808 */ /* 0x001fe20001800000 */
[C---:B------:R-:W-:Y:S01]  /*54b0*/  FMUL.FTZ R69, R0.reuse, R70 ;  /* 0x0000004600457220 */ /* 0x040fe20000410000 */
[----:B------:R-:W-:Y:S01]  /*54c0*/  ISETP.GT.AND P4, PT, R49, 0x71, PT ;  /* 0x000000713100780c */ /* 0x000fe20003f84270 */
[C---:B------:R-:W-:Y:S01]  /*54d0*/  FMUL.FTZ R70, R0.reuse, R71 ;  /* 0x0000004700467220 */ /* 0x040fe20000410000 */
[----:B------:R-:W-:Y:S01]  /*54e0*/  FMNMX.FTZ R37, R61, R72, !PT ;  /* 0x000000483d257209 */ /* 0x000fe20007810000 */
[C---:B------:R-:W-:Y:S01]  /*54f0*/  FMUL.FTZ R71, R0.reuse, R74 ;  /* 0x0000004a00477220 */ /* 0x040fe20000410000 */
[----:B------:R-:W-:Y:S01]  /*5500*/  ISETP.GT.AND P3, PT, R49, 0x78, PT ;  /* 0x000000783100780c */ /* 0x000fe20003f64270 */
[----:B------:R-:W0:Y:S01]  /*5510*/  MUFU.TANH R26, R26 ;  /* 0x0000001a001a7308 */ /* 0x000e220000002400 */
[----:B-1----:R-:W-:Y:S01]  /*5520*/  FSEL R65, R65, -INF , P4 ;  /* 0xff80000041417808 */ /* 0x002fe20002000000 */
[----:B------:R-:W-:Y:S01]  /*5530*/  FMUL.FTZ R74, R0, R79 ;  /* 0x0000004f004a7220 */ /* 0x000fe20000410000 */
[----:B------:R-:W-:Y:S01]  /*5540*/  FMNMX.FTZ R72, R62, R37, !PT ;  /* 0x000000253e487209 */ /* 0x000fe20007810000 */
[----:B------:R-:W-:Y:S01]  /*5550*/  FMUL.FTZ R79, R0, R87 ;  /* 0x00000057004f7220 */ /* 0x000fe20000410000 */
[----:B------:R-:W-:-:S02]  /*5560*/  ISETP.GT.AND P4, PT, R49, 0x79, PT ;  /* 0x000000793100780c */ /* 0x000fc40003f84270 */
[----:B------:R-:W-:Y:S01]  /*5570*/  FSEL R49, R68, -INF , P3 ;  /* 0xff80000044317808 */ /* 0x000fe20001800000 */
[----:B------:R-:W1:Y:S01]  /*5580*/  MUFU.TANH R27, R27 ;  /* 0x0000001b001b7308 */ /* 0x000e620000002400 */
[----:B------:R-:W-:Y:S02]  /*5590*/  FMNMX.FTZ R72, R65, R72, !PT ;  /* 0x0000004841487209 */ /* 0x000fe40007810000 */
[----:B------:R-:W-:Y:S02]  /*55a0*/  FSEL R68, R85, -INF , P4 ;  /* 0xff80000055447808 */ /* 0x000fe40002000000 */
[----:B------:R-:W-:Y:S02]  /*55b0*/  FMNMX.FTZ R37, R49, R72, !PT ;  /* 0x0000004831257209 */ /* 0x000fe40007810000 */
[----:B------:R-:W-:Y:S01]  /*55c0*/  ISETP.GT.AND P4, PT, R47, RZ, PT ;  /* 0x000000ff2f00720c */ /* 0x000fe20003f84270 */
[----:B------:R-:W1:Y:S01]  /*55d0*/  MUFU.TANH R30, R30 ;  /* 0x0000001e001e7308 */ /* 0x000e620000002400 */
[----:B------:R-:W-:-:S02]  /*55e0*/  FMNMX.FTZ R37, R68, R37, !PT ;  /* 0x0000002544257209 */ /* 0x000fc40007810000 */
[C---:B------:R-:W-:Y:S02]  /*55f0*/  ISETP.GT.AND P5, PT, R47.reuse, 0x1, PT ;  /* 0x000000012f00780c */ /* 0x040fe40003fa4270 */
[----:B------:R-:W-:Y:S01]  /*5600*/  FSEL R81, R8, -INF , P4 ;  /* 0xff80000008517808 */ /* 0x000fe20002000000 */
[----:B------:R-:W0:Y:S01]  /*5610*/  SHFL.BFLY PT, R72, R37, 0x2, 0x1f ;  /* 0x0c401f0025487f89 */ /* 0x000e2200000e0000 */
[----:B------:R-:W-:Y:S01]  /*5620*/  ISETP.GT.AND P4, PT, R47, 0x8, PT ;  /* 0x000000082f00780c */ /* 0x000fe20003f84270 */
[----:B------:R-:W1:Y:S01]  /*5630*/  MUFU.TANH R31, R31 ;  /* 0x0000001f001f7308 */ /* 0x000e620000002400 */
[----:B------:R-:W-:Y:S02]  /*5640*/  FSEL R9, R9, -INF , P5 ;  /* 0xff80000009097808 */ /* 0x000fe40002800000 */
[----:B------:R-:W-:Y:S02]  /*5650*/  ISETP.GT.AND P5, PT, R47, 0x9, PT ;  /* 0x000000092f00780c */ /* 0x000fe40003fa4270 */
[----:B--2---:R-:W-:-:S02]  /*5660*/  FSEL R12, R12, -INF , P4 ;  /* 0xff8000000c0c7808 */ /* 0x004fc40002000000 */
[----:B------:R-:W-:Y:S01]  /*5670*/  ISETP.GT.AND P4, PT, R47, 0x10, PT ;  /* 0x000000102f00780c */ /* 0x000fe20003f84270 */
[----:B------:R-:W2:Y:S01]  /*5680*/  MUFU.TANH R34, R34 ;  /* 0x0000002200227308 */ /* 0x000ea20000002400 */
[----:B---3--:R-:W-:Y:S02]  /*5690*/  FSEL R13, R13, -INF , P5 ;  /* 0xff8000000d0d7808 */ /* 0x008fe40002800000 */
[C---:B------:R-:W-:Y:S02]  /*56a0*/  ISETP.GT.AND P5, PT, R47.reuse, 0x11, PT ;  /* 0x000000112f00780c */ /* 0x040fe40003fa4270 */
[----:B----4-:R-:W-:Y:S01]  /*56b0*/  FSEL R20, R20, -INF , P4 ;  /* 0xff80000014147808 */ /* 0x010fe20002000000 */
[----:B------:R-:W-:Y:S02]  /*56c0*/  WARPGROUP.DEPBAR.LE gsb0, 0x0 ;  /* 0x00008000000079c5 */ /* 0x000fe40000010000 */
[----:B------:R-:W-:Y:S01]  /*56d0*/  ISETP.GT.AND P4, PT, R47, 0x18, PT ;  /* 0x000000182f00780c */ /* 0x000fe20003f84270 */
[----:B------:R-:W3:Y:S01]  /*56e0*/  MUFU.TANH R35, R35 ;  /* 0x0000002300237308 */ /* 0x000ee20000002400 */
[----:B-----5:R-:W-:Y:S01]  /*56f0*/  FSEL R21, R21, -INF , P5 ;  /* 0xff80000015157808 */ /* 0x020fe20002800000 */
[----:B------:R-:W-:Y:S01]  /*5700*/  WARPGROUP.ARRIVE ;  /* 0x00000000000079c5 */ /* 0x000fe20000000000 */
[----:B------:R-:W-:-:S02]  /*5710*/  ISETP.GT.AND P5, PT, R47, 0x19, PT ;  /* 0x000000192f00780c */ /* 0x000fc40003fa4270 */
[----:B0-----:R-:W-:Y:S01]  /*5720*/  FMNMX.FTZ R77, R37, R72, !PT ;  /* 0x00000048254d7209 */ /* 0x001fe20007810000 */
[----:B------:R-:W-:Y:S01]  /*5730*/  FMUL.FTZ R72, R0, R75 ;  /* 0x0000004b00487220 */ /* 0x000fe20000410000 */
[----:B------:R-:W-:Y:S01]  /*5740*/  FSEL R26, R26, -INF , P4 ;  /* 0xff8000001a1a7808 */ /* 0x000fe20002000000 */
[----:B------:R-:W0:Y:S01]  /*5750*/  MUFU.TANH R38, R38 ;  /* 0x0000002600267308 */ /* 0x000e220000002400 */
[----:B------:R-:W-:Y:S01]  /*5760*/  ISETP.GT.AND P4, PT, R47, 0x20, PT ;  /* 0x000000202f00780c */ /* 0x000fe20003f84270 */
[----:B------:R-:W4:Y:S01]  /*5770*/  SHFL.BFLY PT, R80, R77, 0x1, 0x1f ;  /* 0x0c201f004d507f89 */ /* 0x000f2200000e0000 */
[----:B-1----:R-:W-:Y:S01]  /*5780*/  FSEL R27, R27, -INF , P5 ;  /* 0xff8000001b1b7808 */ /* 0x002fe20002800000 */
[----:B------:R-:W-:Y:S01]  /*5790*/  FMUL.FTZ R75, R0, R82 ;  /* 0x00000052004b7220 */ /* 0x000fe20000410000 */
[C---:B------:R-:W-:Y:S01]  /*57a0*/  ISETP.GT.AND P5, PT, R47.reuse, 0x21, PT ;  /* 0x000000212f00780c */ /* 0x040fe20003fa4270 */
[----:B------:R-:W-:Y:S01]  /*57b0*/  QGMMA.64x96x32.F32.E4M3.E4M3 R88, R136, gdesc[UR4], R88, gsb0 ;  /* 0x0160000488587df3 */ /* 0x000fe20008000858 */
[----:B------:R-:W-:Y:S01]  /*57c0*/  FSEL R30, R30, -INF , P4 ;  /* 0xff8000001e1e7808 */ /* 0x000fe20002000000 */
[----:B------:R-:W1:Y:S01]  /*57d0*/  MUFU.TANH R39, R39 ;  /* 0x0000002700277308 */ /* 0x000e620000002400 */
[----:B------:R-:W-:-:S02]  /*57e0*/  ISETP.GT.AND P4, PT, R47, 0x28, PT ;  /* 0x000000282f00780c */ /* 0x000fc40003f84270 */
[----:B------:R-:W-:Y:S02]  /*57f0*/  FSEL R31, R31, -INF , P5 ;  /* 0xff8000001f1f7808 */ /* 0x000fe40002800000 */
[C---:B------:R-:W-:Y:S02]  /*5800*/  ISETP.GT.AND P5, PT, R47.reuse, 0x29, PT ;  /* 0x000000292f00780c */ /* 0x040fe40003fa4270 */
[----:B--2---:R-:W-:Y:S01]  /*5810*/  FSEL R34, R34, -INF , P4 ;  /* 0xff80000022227808 */ /* 0x004fe20002000000 */
[----:B------:R-:W2:Y:S01]  /*5820*/  MUFU.TANH R43, R43 ;  /* 0x0000002b002b7308 */ /* 0x000ea20000002400 */
[----:B------:R-:W-:Y:S02]  /*5830*/  ISETP.GT.AND P4, PT, R47, 0x30, PT ;  /* 0x000000302f00780c */ /* 0x000fe40003f84270 */
[----:B---3--:R-:W-:Y:S02]  /*5840*/  FSEL R35, R35, -INF , P5 ;  /* 0xff80000023237808 */ /* 0x008fe40002800000 */
[----:B------:R-:W-:-:S02]  /*5850*/  ISETP.GT.AND P5, PT, R47, 0x31, PT ;  /* 0x000000312f00780c */ /* 0x000fc40003fa4270 */
[----:B0-----:R-:W-:Y:S01]  /*5860*/  FSEL R38, R38, -INF , P4 ;  /* 0xff80000026267808 */ /* 0x001fe20002000000 */
[----:B------:R-:W0:Y:S01]  /*5870*/  MUFU.TANH R44, R44 ;  /* 0x0000002c002c7308 */ /* 0x000e220000002400 */
[----:B------:R-:W-:Y:S02]  /*5880*/  ISETP.GT.AND P4, PT, R47, 0x38, PT ;  /* 0x000000382f00780c */ /* 0x000fe40003f84270 */
[----:B----4-:R-:W-:Y:S01]  /*5890*/  FMNMX.FTZ R37, R77, R80, !PT ;  /* 0x000000504d257209 */ /* 0x010fe20007810000 */
[----:B------:R-:W-:Y:S01]  /*58a0*/  IMAD.U32 R80, RZ, RZ, UR10 ;  /* 0x0000000aff507e24 */ /* 0x000fe2000f8e00ff */
[----:B-1----:R-:W-:Y:S02]  /*58b0*/  FSEL R39, R39, -INF , P5 ;  /* 0xff80000027277808 */ /* 0x002fe40002800000 */
[C---:B------:R-:W-:Y:S01]  /*58c0*/  FSETP.NEU.FTZ.AND P3, PT, R37.reuse, -INF , PT ;  /* 0xff8000002500780b */ /* 0x040fe20003f7d000 */
[----:B------:R-:W-:-:S01]  /*58d0*/  FFMA.FTZ R77, R37, R80, -8 ;  /* 0xc1000000254d7423 */ /* 0x000fc20000010050 */
[----:B------:R-:W1:Y:S01]  /*58e0*/  MUFU.TANH R48, R48 ;  /* 0x0000003000307308 */ /* 0x000e620000002400 */
[----:B------:R-:W-:-:S02]  /*58f0*/  ISETP.GT.AND P5, PT, R47, 0x39, PT ;  /* 0x000000392f00780c */ /* 0x000fc40003fa4270 */
[----:B--2---:R-:W-:Y:S02]  /*5900*/  FSEL R43, R43, -INF , P4 ;  /* 0xff8000002b2b7808 */ /* 0x004fe40002000000 */
[----:B------:R-:W-:Y:S02]  /*5910*/  FSEL R77, R77, RZ, P3 ;  /* 0x000000ff4d4d7208 */ /* 0x000fe40001800000 */
[----:B------:R-:W-:Y:S01]  /*5920*/  ISETP.GT.AND P4, PT, R47, 0x40, PT ;  /* 0x000000402f00780c */ /* 0x000fe20003f84270 */
[----:B------:R-:W2:Y:S01]  /*5930*/  MUFU.TANH R50, R50 ;  /* 0x0000003200327308 */ /* 0x000ea20000002400 */
[----:B0-----:R-:W-:Y:S01]  /*5940*/  FSEL R44, R44, -INF , P5 ;  /* 0xff8000002c2c7808 */ /* 0x001fe20002800000 */
[--C-:B------:R-:W-:Y:S01]  /*5950*/  FFMA.FTZ R8, R10, UR10, -R77.reuse ;  /* 0x0000000a0a087c23 */ /* 0x100fe2000801084d */
[----:B------:R-:W-:Y:S01]  /*5960*/  FMNMX.FTZ R10, R81, R4, !PT ;  /* 0x00000004510a7209 */ /* 0x000fe20007810000 */
[--C-:B------:R-:W-:Y:S01]  /*5970*/  FFMA.FTZ R54, R54, UR10, -R77.reuse ;  /* 0x0000000a36367c23 */ /* 0x100fe2000801084d */
[----:B------:R-:W-:Y:S01]  /*5980*/  ISETP.GT.AND P5, PT, R47, 0x41, PT ;  /* 0x000000412f00780c */ /* 0x000fe20003fa4270 */
[--C-:B------:R-:W-:Y:S01]  /*5990*/  FFMA.FTZ R80, R46, UR10, -R77.reuse ;  /* 0x0000000a2e507c23 */ /* 0x100fe2000801084d */
[----:B------:R-:W-:Y:S01]  /*59a0*/  FMNMX.FTZ R83, R9, R10, !PT ;  /* 0x0000000a09537209 */ /* 0x000fe20007810000 */
[----:B------:R-:W0:Y:S01]  /*59b0*/  MUFU.TANH R64, R64 ;  /* 0x0000004000407308 */ /* 0x000e220000002400 */
[----:B-1----:R-:W-:Y:S01]  /*59c0*/  FSEL R48, R48, -INF , P4 ;  /* 0xff80000030307808 */ /* 0x002fe20002000000 */
[--C-:B------:R-:W-:Y:S01]  /*59d0*/  FFMA.FTZ R6, R6, UR10, -R77.reuse ;  /* 0x0000000a06067c23 */ /* 0x100fe2000801084d */
[----:B------:R-:W-:Y:S01]  /*59e0*/  FMNMX.FTZ R10, R12, R83, !PT ;  /* 0x000000530c0a7209 */ /* 0x000fe20007810000 */
[--C-:B------:R-:W-:Y:S01]  /*59f0*/  FFMA.FTZ R7, R7, UR10, -R77.reuse ;  /* 0x0000000a07077c23 */ /* 0x100fe2000801084d */
[----:B------:R-:W-:Y:S01]  /*5a00*/  ISETP.GT.AND P4, PT, R47, 0x48, PT ;  /* 0x000000482f00780c */ /* 0x000fe20003f84270 */
[--C-:B------:R-:W-:Y:S01]  /*5a10*/  FFMA.FTZ R11, R11, UR10, -R77.reuse ;  /* 0x0000000a0b0b7c23 */ /* 0x100fe2000801084d */
[----:B------:R-:W-:Y:S01]  /*5a20*/  FMNMX.FTZ R83, R13, R10, !PT ;  /* 0x0000000a0d537209 */ /* 0x000fe20007810000 */
[--C-:B------:R-:W-:Y:S01]  /*5a30*/  FFMA.FTZ R10, R14, UR10, -R77.reuse ;  /* 0x0000000a0e0a7c23 */ /* 0x100fe2000801084d */
[----:B------:R-:W1:Y:S01]  /*5a40*/  MUFU.TANH R63, R63 ;  /* 0x0000003f003f7308 */ /* 0x000e620000002400 */
[----:B--2---:R-:W-:Y:S01]  /*5a50*/  FSEL R50, R50, -INF , P5 ;  /* 0xff80000032327808 */ /* 0x004fe20002800000 */
[--C-:B------:R-:W-:Y:S01]  /*5a60*/  FFMA.FTZ R15, R15, UR10, -R77.reuse ;  /* 0x0000000a0f0f7c23 */ /* 0x100fe2000801084d */
[----:B------:R-:W-:Y:S01]  /*5a70*/  FMNMX.FTZ R14, R20, R83, !PT ;  /* 0x00000053140e7209 */ /* 0x000fe20007810000 */
[--C-:B------:R-:W-:Y:S01]  /*5a80*/  FFMA.FTZ R25, R25, UR10, -R77.reuse ;  /* 0x0000000a19197c23 */ /* 0x100fe2000801084d */
[----:B------:R-:W-:Y:S01]  /*5a90*/  ISETP.GT.AND P5, PT, R47, 0x49, PT ;  /* 0x000000492f00780c */ /* 0x000fe20003fa4270 */
[--C-:B------:R-:W-:Y:S01]  /*5aa0*/  FFMA.FTZ R29, R29, UR10, -R77.reuse ;  /* 0x0000000a1d1d7c23 */ /* 0x100fe2000801084d */
[----:B------:R-:W-:Y:S01]  /*5ab0*/  FMNMX.FTZ R83, R21, R14, !PT ;  /* 0x0000000e15537209 */ /* 0x000fe20007810000 */
        /* <DEDUP_REMOVED lines=8> */
[--C-:B------:R-:W-:Y:S01]  /*5b40*/  FFMA.FTZ R14, R24, UR10, -R77.reuse ;  /* 0x0000000a180e7c23 */ /* 0x100fe2000801084d */
[----:B------:R-:W0:Y:S01]  /*5b50*/  MUFU.TANH R67, R67 ;  /* 0x0000004300437308 */ /* 0x000e220000002400 */
[----:B-1----:R-:W-:Y:S01]  /*5b60*/  FSEL R63, R63, -INF , P5 ;  /* 0xff8000003f3f7808 */ /* 0x002fe20002800000 */
[--C-:B------:R-:W-:Y:S01]  /*5b70*/  FFMA.FTZ R52, R52, UR10, -R77.reuse ;  /* 0x0000000a34347c23 */ /* 0x100fe2000801084d */
[----:B------:R-:W-:Y:S01]  /*5b80*/  FMNMX.FTZ R24, R30, R83, !PT ;  /* 0x000000531e187209 */ /* 0x000fe20007810000 */
[--C-:B------:R-:W-:Y:S01]  /*5b90*/  FFMA.FTZ R49, R49, UR10, -R77.reuse ;  /* 0x0000000a31317c23 */ /* 0x100fe2000801084d */
[----:B------:R-:W-:Y:S01]  /*5ba0*/  ISETP.GT.AND P5, PT, R47, 0x51, PT ;  /* 0x000000512f00780c */ /* 0x000fe20003fa4270 */
[----:B------:R-:W-:Y:S01]  /*5bb0*/  FFMA.FTZ R68, R68, UR10, -R77 ;  /* 0x0000000a44447c23 */ /* 0x000fe2000801084d */
[----:B------:R-:W-:Y:S01]  /*5bc0*/  FMNMX.FTZ R83, R31, R24, !PT ;  /* 0x000000181f537209 */ /* 0x000fe20007810000 */
[----:B------:R-:W1:Y:S01]  /*5bd0*/  MUFU.TANH R69, R69 ;  /* 0x0000004500457308 */ /* 0x000e620000002400 */
[----:B--2---:R-:W-:-:S02]  /*5be0*/  FSEL R66, R66, -INF , P4 ;  /* 0xff80000042427808 */ /* 0x004fc40002000000 */
[----:B------:R-:W-:Y:S02]  /*5bf0*/  FMNMX.FTZ R24, R34, R83, !PT ;  /* 0x0000005322187209 */ /* 0x000fe40007810000 */
[----:B------:R-:W-:Y:S02]  /*5c00*/  ISETP.GT.AND P4, PT, R47, 0x58, PT ;  /* 0x000000582f00780c */ /* 0x000fe40003f84270 */
[----:B------:R-:W-:Y:S01]  /*5c10*/  FMNMX.FTZ R83, R35, R24, !PT ;  /* 0x0000001823537209 */ /* 0x000fe20007810000 */
[----:B------:R-:W-:-:S01]  /*5c20*/  FFMA.FTZ R24, R28, UR10, -R77 ;  /* 0x0000000a1c187c23 */ /* 0x000fc2000801084d */
[----:B------:R-:W2:Y:S01]  /*5c30*/  MUFU.TANH R70, R70 ;  /* 0x0000004600467308 */ /* 0x000ea20000002400 */
[----:B0-----:R-:W-:Y:S02]  /*5c40*/  FSEL R67, R67, -INF , P5 ;  /* 0xff80000043437808 */ /* 0x001fe40002800000 */
[----:B------:R-:W-:Y:S02]  /*5c50*/  FMNMX.FTZ R28, R38, R83, !PT ;  /* 0x00000053261c7209 */ /* 0x000fe40007810000 */
[----:B------:R-:W-:-:S02]  /*5c60*/  ISETP.GT.AND P5, PT, R47, 0x59, PT ;  /* 0x000000592f00780c */ /* 0x000fc40003fa4270 */
[----:B------:R-:W-:Y:S01]  /*5c70*/  FMNMX.FTZ R28, R39, R28, !PT ;  /* 0x0000001c271c7209 */ /* 0x000fe20007810000 */
[----:B------:R-:W-:Y:S01]  /*5c80*/  MUFU.TANH R71, R71 ;  /* 0x0000004700477308 */ /* 0x000fe20000002400 */
[----:B-1----:R-:W-:Y:S02]  /*5c90*/  FSEL R69, R69, -INF , P4 ;  /* 0xff80000045457808 */ /* 0x002fe40002000000 */
[----:B------:R-:W-:Y:S01]  /*5ca0*/  FMNMX.FTZ R83, R43, R28, !PT ;  /* 0x0000001c2b537209 */ /* 0x000fe20007810000 */
[----:B------:R-:W-:-:S01]  /*5cb0*/  FFMA.FTZ R28, R32, UR10, -R77 ;  /* 0x0000000a201c7c23 */ /* 0x000fc2000801084d */
[----:B------:R-:W-:Y:S02]  /*5cc0*/  ISETP.GT.AND P4, PT, R47, 0x60, PT ;  /* 0x000000602f00780c */ /* 0x000fe40003f84270 */
[----:B------:R-:W-:Y:S01]  /*5cd0*/  FMNMX.FTZ R83, R44, R83, !PT ;  /* 0x000000532c537209 */ /* 0x000fe20007810000 */
[----:B------:R-:W0:Y:S01]  /*5ce0*/  MUFU.TANH R72, R72 ;  /* 0x0000004800487308 */ /* 0x000e220000002400 */
[----:B--2---:R-:W-:-:S02]  /*5cf0*/  FSEL R70, R70, -INF , P5 ;  /* 0xff80000046467808 */ /* 0x004fc40002800000 */
[----:B------:R-:W-:Y:S02]  /*5d00*/  FMNMX.FTZ R83, R48, R83, !PT ;  /* 0x0000005330537209 */ /* 0x000fe40007810000 */
[----:B------:R-:W-:Y:S02]  /*5d10*/  ISETP.GT.AND P5, PT, R47, 0x61, PT ;  /* 0x000000612f00780c */ /* 0x000fe40003fa4270 */
[----:B------:R-:W-:Y:S01]  /*5d20*/  FMNMX.FTZ R83, R50, R83, !PT ;  /* 0x0000005332537209 */ /* 0x000fe20007810000 */
[----:B------:R-:W1:Y:S01]  /*5d30*/  MUFU.TANH R73, R73 ;  /* 0x0000004900497308 */ /* 0x000e620000002400 */
[----:B------:R-:W-:Y:S01]  /*5d40*/  FSEL R82, R37, RZ, P3 ;  /* 0x000000ff25527208 */ /* 0x000fe20001800000 */
[----:B------:R-:W-:Y:S02]  /*5d50*/  WARPGROUP.DEPBAR.LE gsb0, 0x0 ;  /* 0x00008000000079c5 */ /* 0x000fe40000010000 */
[----:B------:R-:W-:Y:S02]  /*5d60*/  FMNMX.FTZ R32, R64, R83, !PT ;  /* 0x0000005340207209 */ /* 0x000fe40007810000 */
[----:B------:R-:W-:-:S02]  /*5d70*/  FADD.FTZ R82, -R82, R5 ;  /* 0x0000000552527221 */ /* 0x000fc40000010100 */
[----:B------:R-:W-:Y:S01]  /*5d80*/  FMNMX.FTZ R83, R63, R32, !PT ;  /* 0x000000203f537209 */ /* 0x000fe20007810000 */
[----:B------:R-:W-:Y:S01]  /*5d90*/  FFMA.FTZ R32, R36, UR10, -R77 ;  /* 0x0000000a24207c23 */ /* 0x000fe2000801084d */
[----:B------:R-:W2:Y:S01]  /*5da0*/  MUFU.TANH R74, R74 ;  /* 0x0000004a004a7308 */ /* 0x000ea20000002400 */
[----:B0-----:R-:W-:Y:S02]  /*5db0*/  FSEL R72, R72, -INF , P5 ;  /* 0xff80000048487808 */ /* 0x001fe40002800000 */
[----:B------:R-:W-:Y:S02]  /*5dc0*/  FMNMX.FTZ R36, R66, R83, !PT ;  /* 0x0000005342247209 */ /* 0x000fe40007810000 */
[----:B------:R-:W-:Y:S02]  /*5dd0*/  ISETP.GT.AND P5, PT, R47, 0x69, PT ;  /* 0x000000692f00780c */ /* 0x000fe40003fa4270 */
[----:B------:R-:W-:Y:S01]  /*5de0*/  FMNMX.FTZ R36, R67, R36, !PT ;  /* 0x0000002443247209 */ /* 0x000fe20007810000 */
[----:B------:R-:W0:Y:S03]  /*5df0*/  MUFU.TANH R75, R75 ;  /* 0x0000004b004b7308 */ /* 0x000e260000002400 */
[----:B------:R-:W-:-:S02]  /*5e00*/  FMNMX.FTZ R83, R69, R36, !PT ;  /* 0x0000002445537209 */ /* 0x000fc40007810000 */
[----:B------:R-:W-:Y:S02]  /*5e10*/  FSEL R36, R71, -INF , P4 ;  /* 0xff80000047247808 */ /* 0x000fe40002000000 */
[----:B------:R-:W-:Y:S01]  /*5e20*/  FMNMX.FTZ R83, R70, R83, !PT ;  /* 0x0000005346537209 */ /* 0x000fe20007810000 */
[----:B------:R-:W3:Y:S01]  /*5e30*/  MUFU.TANH R76, R76 ;  /* 0x0000004c004c7308 */ /* 0x000ee20000002400 */
[----:B------:R-:W-:Y:S02]  /*5e40*/  ISETP.GT.AND P4, PT, R47, 0x68, PT ;  /* 0x000000682f00780c */ /* 0x000fe40003f84270 */
[----:B------:R-:W-:Y:S02]  /*5e50*/  FMNMX.FTZ R83, R36, R83, !PT ;  /* 0x0000005324537209 */ /* 0x000fe40007810000 */
[----:B-1----:R-:W-:Y:S02]  /*5e60*/  FSEL R73, R73, -INF , P4 ;  /* 0xff80000049497808 */ /* 0x002fe40002000000 */
[----:B------:R-:W-:Y:S01]  /*5e70*/  FMNMX.FTZ R42, R72, R83, !PT ;  /* 0x00000053482a7209 */ /* 0x000fe20007810000 */
[----:B------:R-:W1:Y:S01]  /*5e80*/  MUFU.TANH R78, R78 ;  /* 0x0000004e004e7308 */ /* 0x000e620000002400 */
[----:B------:R-:W-:-:S02]  /*5e90*/  ISETP.GT.AND P4, PT, R47, 0x70, PT ;  /* 0x000000702f00780c */ /* 0x000fc40003f84270 */
[----:B--2---:R-:W-:Y:S02]  /*5ea0*/  FSEL R74, R74, -INF , P5 ;  /* 0xff8000004a4a7808 */ /* 0x004fe40002800000 */
[----:B------:R-:W-:Y:S02]  /*5eb0*/  FMNMX.FTZ R83, R73, R42, !PT ;  /* 0x0000002a49537209 */ /* 0x000fe40007810000 */
[----:B------:R-:W-:Y:S01]  /*5ec0*/  ISETP.GT.AND P5, PT, R47, 0x71, PT ;  /* 0x000000712f00780c */ /* 0x000fe20003fa4270 */
[----:B------:R-:W2:Y:S01]  /*5ed0*/  MUFU.TANH R79, R79 ;  /* 0x0000004f004f7308 */ /* 0x000ea20000002400 */
[----:B0-----:R-:W-:Y:S02]  /*5ee0*/  FSEL R75, R75, -INF , P4 ;  /* 0xff8000004b4b7808 */ /* 0x001fe40002000000 */
[----:B------:R-:W-:Y:S02]  /*5ef0*/  FMNMX.FTZ R42, R74, R83, !PT ;  /* 0x000000534a2a7209 */ /* 0x000fe40007810000 */
[----:B------:R-:W-:-:S02]  /*5f00*/  ISETP.GT.AND P4, PT, R47, 0x78, PT ;  /* 0x000000782f00780c */ /* 0x000fc40003f84270 */
[----:B---3--:R-:W-:Y:S01]  /*5f10*/  FSEL R76, R76, -INF , P5 ;  /* 0xff8000004c4c7808 */ /* 0x008fe20002800000 */
[----:B------:R0:W-:Y:S01]  /*5f20*/  MUFU.EX2 R71, R54 ;  /* 0x0000003600477308 */ /* 0x0001e20000000800 */
[----:B------:R-:W-:Y:S01]  /*5f30*/  ISETP.GT.AND P5, PT, R47, 0x79, PT ;  /* 0x000000792f00780c */ /* 0x000fe20003fa4270 */
[--C-:B------:R-:W-:Y:S01]  /*5f40*/  FFMA.FTZ R47, R51, UR10, -R77.reuse ;  /* 0x0000000a332f7c23 */ /* 0x100fe2000801084d */
[----:B-1----:R-:W-:Y:S01]  /*5f50*/  FSEL R78, R78, -INF , P4 ;  /* 0xff8000004e4e7808 */ /* 0x002fe20002000000 */
[--C-:B------:R-:W-:Y:S01]  /*5f60*/  FFMA.FTZ R51, R53, UR10, -R77.reuse ;  /* 0x0000000a35337c23 */ /* 0x100fe2000801084d */
[----:B------:R-:W-:-:S01]  /*5f70*/  FFMA.FTZ R53, R56, UR10, -R77 ;  /* 0x0000000a38357c23 */ /* 0x000fc2000801084d */
[--C-:B------:R-:W-:Y:S01]  /*5f80*/  FFMA.FTZ R56, R57, UR10, -R77.reuse ;  /* 0x0000000a39387c23 */ /* 0x100fe2000801084d */
[----:B------:R-:W-:-:S01]  /*5f90*/  FFMA.FTZ R57, R60, UR10, -R77 ;  /* 0x0000000a3c397c23 */ /* 0x000fc2000801084d */
[--C-:B------:R-:W-:Y:S01]  /*5fa0*/  FFMA.FTZ R60, R61, UR10, -R77.reuse ;  /* 0x0000000a3d3c7c23 */ /* 0x100fe2000801084d */
[----:B0-----:R-:W-:-:S01]  /*5fb0*/  FFMA.FTZ R54, R45, UR10, -R77 ;  /* 0x0000000a2d367c23 */ /* 0x001fc2000801084d */
[----:B------:R-:W-:Y:S01]  /*5fc0*/  FMNMX.FTZ R45, R75, R42, !PT ;  /* 0x0000002a4b2d7209 */ /* 0x000fe20007810000 */
[----:B------:R-:W-:Y:S01]  /*5fd0*/  IMAD.U32 R61, RZ, RZ, UR10 ;  /* 0x0000000aff3d7e24 */ /* 0x000fe2000f8e00ff */
[----:B--2---:R-:W-:Y:S01]  /*5fe0*/  FSEL R79, R79, -INF , P5 ;  /* 0xff8000004f4f7808 */ /* 0x004fe20002800000 */
[----:B------:R0:W-:Y:S01]  /*5ff0*/  MUFU.EX2 R42, R54 ;  /* 0x00000036002a7308 */ /* 0x0001e20000000800 */
[----:B------:R-:W-:-:S04]  /*6000*/  FMNMX.FTZ R45, R76, R45, !PT ;  /* 0x0000002d4c2d7209 */ /* 0x000fc80007810000 */
[----:B------:R-:W-:-:S03]  /*6010*/  FMNMX.FTZ R46, R78, R45, !PT ;  /* 0x0000002d4e2e7209 */ /* 0x000fc60007810000 */
[----:B------:R1:W-:Y:S01]  /*6020*/  MUFU.EX2 R45, R80 ;  /* 0x00000050002d7308 */ /* 0x0003e20000000800 */
[----:B------:R-:W-:Y:S01]  /*6030*/  FMNMX.FTZ R46, R79, R46, !PT ;  /* 0x0000002e4f2e7209 */ /* 0x000fe20007810000 */
[--C-:B0-----:R-:W-:Y:S01]  /*6040*/  FFMA.FTZ R54, R55, UR10, -R77.reuse ;  /* 0x0000000a37367c23 */ /* 0x101fe2000801084d */
[----:B------:R-:W-:-:S01]  /*6050*/  FFMA.FTZ R55, R58, UR10, -R77 ;  /* 0x0000000a3a377c23 */ /* 0x000fc2000801084d */
[--C-:B------:R-:W-:Y:S01]  /*6060*/  FFMA.FTZ R58, R59, UR10, -R77.reuse ;  /* 0x0000000a3b3a7c23 */ /* 0x100fe2000801084d */
[----:B------:R-:W-:-:S01]  /*6070*/  FFMA.FTZ R59, R62, UR10, -R77 ;  /* 0x0000000a3e3b7c23 */ /* 0x000fc2000801084d */
[----:B------:R-:W0:Y:S01]  /*6080*/  SHFL.BFLY PT, R83, R46, 0x2, 0x1f ;  /* 0x0c401f002e537f89 */ /* 0x000e2200000e0000 */
[----:B------:R-:W-:-:S01]  /*6090*/  FFMA.FTZ R62, R65, UR10, -R77 ;  /* 0x0000000a413e7c23 */ /* 0x000fc2000801084d */
        /* <DEDUP_REMOVED lines=14> */
[----:B------:R-:W-:Y:S01]  /*6180*/  MUFU.EX2 R24, R24 ;  /* 0x0000001800187308 */ /* 0x000fe20000000800 */
[----:B-1----:R-:W-:-:S01]  /*6190*/  FFMA.FTZ R80, R9, UR10, -R61 ;  /* 0x0000000a09507c23 */ /* 0x002fc2000801083d */
[--C-:B------:R-:W-:Y:S01]  /*61a0*/  FFMA.FTZ R9, R12, UR10, -R61.reuse ;  /* 0x0000000a0c097c23 */ /* 0x100fe2000801083d */
[----:B------:R-:W-:-:S01]  /*61b0*/  FFMA.FTZ R12, R13, UR10, -R61 ;  /* 0x0000000a0d0c7c23 */ /* 0x000fc2000801083d */
[--C-:B------:R-:W-:Y:S01]  /*61c0*/  FFMA.FTZ R13, R20, UR10, -R61.reuse ;  /* 0x0000000a140d7c23 */ /* 0x100fe2000801083d */
[----:B------:R-:W-:-:S01]  /*61d0*/  FFMA.FTZ R20, R21, UR10, -R61 ;  /* 0x0000000a15147c23 */ /* 0x000fc2000801083d */
[--C-:B------:R-:W-:Y:S01]  /*61e0*/  FFMA.FTZ R5, R43, UR10, -R61.reuse ;  /* 0x0000000a2b057c23 */ /* 0x100fe2000801083d */
[----:B------:R-:W-:-:S01]  /*61f0*/  FFMA.FTZ R21, R26, UR10, -R61 ;  /* 0x0000000a1a157c23 */ /* 0x000fc2000801083d */
[----:B------:R-:W-:Y:S01]  /*6200*/  FSEL R43, R46, RZ, P4 ;  /* 0x000000ff2e2b7208 */ /* 0x000fe20002000000 */
[----:B------:R-:W-:-:S01]  /*6210*/  FFMA.FTZ R26, R27, UR10, -R61 ;  /* 0x0000000a1b1a7c23 */ /* 0x000fc2000801083d */
[--C-:B------:R-:W-:Y:S01]  /*6220*/  FFMA.FTZ R27, R30, UR10, -R61.reuse ;  /* 0x0000000a1e1b7c23 */ /* 0x100fe2000801083d */
[----:B------:R-:W-:-:S01]  /*6230*/  FFMA.FTZ R30, R31, UR10, -R61 ;  /* 0x0000000a1f1e7c23 */ /* 0x000fc2000801083d */
[--C-:B------:R-:W-:Y:S01]  /*6240*/  FFMA.FTZ R31, R34, UR10, -R61.reuse ;  /* 0x0000000a221f7c23 */ /* 0x100fe2000801083d */
[----:B------:R-:W-:-:S01]  /*6250*/  FFMA.FTZ R34, R35, UR10, -R61 ;  /* 0x0000000a23227c23 */ /* 0x000fc2000801083d */
[----:B------:R-:W-:Y:S01]  /*6260*/  FADD.FTZ R43, -R43, R4 ;  /* 0x000000042b2b7221 */ /* 0x000fe20000010100 */
[----:B------:R-:W-:-:S01]  /*6270*/  FFMA.FTZ R35, R38, UR10, -R61 ;  /* 0x0000000a26237c23 */ /* 0x000fc2000801083d */
[--C-:B------:R-:W-:Y:S01]  /*6280*/  FFMA.FTZ R38, R39, UR10, -R61.reuse ;  /* 0x0000000a27267c23 */ /* 0x100fe2000801083d */
[----:B------:R-:W-:Y:S01]  /*6290*/  FMUL.FTZ R39, R82, UR10 ;  /* 0x0000000a52277c20 */ /* 0x000fe20008410000 */
[--C-:B------:R-:W-:Y:S01]  /*62a0*/  FFMA.FTZ R65, R81, UR10, -R61.reuse ;  /* 0x0000000a51417c23 */ /* 0x100fe2000801083d */
        /* <DEDUP_REMOVED lines=142> */
.L_x_1769:
        /* <DEDUP_REMOVED lines=91> */
.L_x_1760:
[----:B------:R-:W-:-:S13]  /*7140*/  ISETP.LE.AND P2, PT, RZ, UR18, PT ;  /* 0x00000012ff007c0c */ /* 0x000fda000bf43270 */
[----:B------:R-:W-:Y:S05]  /*7150*/  @!P2 BRA `(.L_x_1771) ;  /* 0x0000002000f4a947 */ /* 0x000fea0003800000 */
[----:B------:R-:W-:Y:S01]  /*7160*/  IMAD.MOV.U32 R5, RZ, RZ, R46 ;  /* 0x000000ffff057224 */ /* 0x000fe200078e002e */
[----:B------:R-:W-:Y:S01]  /*7170*/  UMOV UR19, UR37 ;  /* 0x0000002500137c82 */ /* 0x000fe20008000000 */
[----:B------:R-:W-:Y:S01]  /*7180*/  IMAD.MOV.U32 R4, RZ, RZ, R37 ;  /* 0x000000ffff047224 */ /* 0x000fe200078e0025 */
[----:B------:R-:W-:Y:S01]  /*7190*/  UMOV UR20, UR38 ;  /* 0x0000002600147c82 */ /* 0x000fe20008000000 */
[----:B------:R-:W-:-:S05]  /*71a0*/  ULDC UR17, c[0x0][0x988] ;  /* 0x0002620000117ab9 */ /* 0x000fca0000000800 */
.L_x_1781:
[----:B------:R-:W-:-:S04]  /*71b0*/  UIADD3 UR38, UR20, 0x1, URZ ;  /* 0x0000000114267890 */ /* 0x000fc8000fffe03f */
[----:B------:R-:W-:-:S04]  /*71c0*/  UISETP.NE.AND UP0, UPT, UR38, 0x2, UPT ;  /* 0x000000022600788c */ /* 0x000fc8000bf05270 */
[----:B------:R-:W-:Y:S02]  /*71d0*/  USEL UR37, URZ, 0x1, UP0 ;  /* 0x000000013f257887 */ /* 0x000fe40008000000 */
[----:B------:R-:W-:Y:S02]  /*71e0*/  USEL UR38, UR38, URZ, UP0 ;  /* 0x0000003f26267287 */ /* 0x000fe40008000000 */
[----:B------:R-:W-:Y:S01]  /*71f0*/  ULOP3.LUT UR37, UR19, UR37, URZ, 0x3c, !UPT ;  /* 0x0000002513257292 */ /* 0x000fe2000f8e3c3f */
[----:B------:R-:W-:Y:S11]  /*7200*/  @!P0 BRA `(.L_x_1772) ;  /* 0x0000000000048947 */ /* 0x000ff60003800000 */
[----:B------:R-:W-:Y:S01]  /*7210*/  BPT.TRAP 0x1 ;  /* 0x000000040000795c */ /* 0x000fe20000300000 */
.L_x_1772:
[----:B------:R-:W-:Y:S01]  /*7220*/  ULEA UR6, UR38, UR45, 0x3 ;  /* 0x0000002d26067291 */ /* 0x000fe2000f8e183f */
[----:B------:R-:W-:-:S05]  /*7230*/  IMAD.U32 R6, RZ, RZ, UR37 ;  /* 0x00000025ff067e24 */ /* 0x000fca000f8e00ff */
[----:B------:R-:W-:-:S04]  /*7240*/  SHF.L.U32 R6, R6, 0x1f, RZ ;  /* 0x0000001f06067819 */ /* 0x000fc800000006ff */
[----:B------:R0:W1:Y:S01]  /*7250*/  SYNCS.PHASECHK.TRANS64.TRYWAIT P2, [UR6+0x19c30], R6 ;  /* 0x019c3006ff0075a7 */ /* 0x0000620008040146 */
[----:B------:R-:W-:Y:S05]  /*7260*/  @!P0 BRA `(.L_x_1773) ;  /* 0x0000000000048947 */ /* 0x000fea0003800000 */
[----:B------:R-:W-:Y:S01]  /*7270*/  BPT.TRAP 0x1 ;  /* 0x000000040000795c */ /* 0x000fe20000300000 */
.L_x_1773:
[----:B-1----:R-:W-:Y:S05]  /*7280*/  @P2 BRA `(.L_x_1774) ;  /* 0x0000000000082947 */ /* 0x002fea0003800000 */
[----:B------:R-:W1:Y:S02]  /*7290*/  SYNCS.PHASECHK.TRANS64.TRYWAIT P2, [UR6+0x19c30], R6 ;  /* 0x019c3006ff0075a7 */ /* 0x000e640008040146 */
[----:B-1----:R-:W-:Y:S05]  /*72a0*/  @!P2 BRA `(.L_x_1775) ;  /* 0x000000a40010a947 */ /* 0x002fea0003800000 */
.L_x_1774:
        /* <DEDUP_REMOVED lines=17> */
.L_x_1776:
[----:B------:R-:W-:Y:S01]  /*73c0*/  ULEA UR14, UR20, UR45, 0x3 ;  /* 0x0000002d140e7291 */ /* 0x000fe2000f8e183f */
[----:B01----:R-:W-:-:S05]  /*73d0*/  IMAD.U32 R6, RZ, RZ, UR19 ;  /* 0x00000013ff067e24 */ /* 0x003fca000f8e00ff */
[----:B------:R-:W-:-:S04]  /*73e0*/  SHF.L.U32 R6, R6, 0x1f, RZ ;  /* 0x0000001f06067819 */ /* 0x000fc800000006ff */
[----:B------:R0:W1:Y:S01]  /*73f0*/  SYNCS.PHASECHK.TRANS64.TRYWAIT P2, [UR14+0x19c50], R6 ;  /* 0x019c5006ff0075a7 */ /* 0x000062000804014e */
[----:B------:R-:W-:Y:S05]  /*7400*/  @!P0 BRA `(.L_x_1777) ;  /* 0x0000000000048947 */ /* 0x000fea0003800000 */
[----:B------:R-:W-:Y:S01]  /*7410*/  BPT.TRAP 0x1 ;  /* 0x000000040000795c */ /* 0x000fe20000300000 */
.L_x_1777:
[----:B-1----:R-:W-:Y:S05]  /*7420*/  @P2 BRA `(.L_x_1778) ;  /* 0x0000000000082947 */ /* 0x002fea0003800000 */
[----:B------:R-:W1:Y:S02]  /*7430*/  SYNCS.PHASECHK.TRANS64.TRYWAIT P2, [UR14+0x19c50], R6 ;  /* 0x019c5006ff0075a7 */ /* 0x000e64000804014e */
[----:B-1----:R-:W-:Y:S05]  /*7440*/  @!P2 BRA `(.L_x_1779) ;  /* 0x000000a000c0a947 */ /* 0x002fea0003800000 */
.L_x_1778:
        /* <DEDUP_REMOVED lines=435> */
.L_x_1780:
        /* <DEDUP_REMOVED lines=91> */
.L_x_1771:
[----:B------:R-:W-:Y:S06]  /*9530*/  BAR.ARV 0x8, 0x200 ;  /* 0x0208000000007b1d */ /* 0x000fec0000002000 */
[----:B------:R-:W-:Y:S05]  /*9540*/  @!P0 BRA `(.L_x_1782) ;  /* 0x0000000000048947 */ /* 0x000fea0003800000 */
[----:B------:R-:W-:Y:S01]  /*9550*/  BPT.TRAP 0x1 ;  /* 0x000000040000795c */ /* 0x000fe20000300000 */
.L_x_1782:
[----:B------:R-:W-:Y:S01]  /*9560*/  ULEA UR16, UR38, UR45, 0x3 ;  /* 0x0000002d26107291 */ /* 0x000fe2000f8e183f */
[----:B------:R-:W-:-:S05]  /*9570*/  IMAD.U32 R0, RZ, RZ, UR37 ;  /* 0x00000025ff007e24 */ /* 0x000fca000f8e00ff */
[----:B------:R-:W-:-:S04]  /*9580*/  SHF.L.U32 R0, R0, 0x1f, RZ ;  /* 0x0000001f00007819 */ /* 0x000fc800000006ff */
[----:B------:R0:W1:Y:S01]  /*9590*/  SYNCS.PHASECHK.TRANS64.TRYWAIT P1, [UR16+0x19c50], R0 ;  /* 0x019c5000ff0075a7 */ /* 0x0000620008020150 */
[----:B------:R-:W-:Y:S05]  /*95a0*/  @!P0 BRA `(.L_x_1783) ;  /* 0x0000000000048947 */ /* 0x000fea0003800000 */
[----:B------:R-:W-:Y:S01]  /*95b0*/  BPT.TRAP 0x1 ;  /* 0x000000040000795c */ /* 0x000fe20000300000 */
.L_x_1783:
[----:B-1----:R-:W-:Y:S05]  /*95c0*/  @P1 BRA `(.L_x_1784) ;  /* 0x0000000000081947 */ /* 0x002fea0003800000 */
[----:B------:R-:W1:Y:S02]  /*95d0*/  SYNCS.PHASECHK.TRANS64.TRYWAIT P1, [UR16+0x19c50], R0 ;  /* 0x019c5000ff0075a7 */ /* 0x000e640008020150 */
[----:B-1----:R-:W-:Y:S05]  /*95e0*/  @!P1 BRA `(.L_x_1785) ;  /* 0x0000008000709947 */ /* 0x002fea0003800000 */
.L_x_1784:
        /* <DEDUP_REMOVED lines=10> */
[----:B------:R-:W-:Y:S01]  /*9690*/  @UP0 ULDC.64 UR12, c[0x0][0x9c8] ;  /* 0x00027200000c0ab9 */ /* 0x000fe20000000a00 */
[----:B------:R-:W-:Y:S02]  /*96a0*/  @UP0 USHF.R.S32.HI UR11, URZ, 0x1f, UR47 ;  /* 0x0000001f3f0b0899 */ /* 0x000fe4000801142f */
[----:B------:R-:W-:Y:S02]  /*96b0*/  @UP0 UIMAD UR6, UR41, UR12, URZ ;  /* 0x0000000c290602a4 */ /* 0x000fe4000f8e023f */
[----:B------:R-:W-:Y:S02]  /*96c0*/  @UP0 UIMAD.WIDE.U32 UR8, UR39, UR12, URZ ;  /* 0x0000000c270802a5 */ /* 0x000fe4000f8e003f */
[----:B------:R-:W-:Y:S02]  /*96d0*/  @UP0 UIMAD UR7, UR39, UR13, UR6 ;  /* 0x0000000d270702a4 */ /* 0x000fe4000f8e0206 */
[----:B------:R-:W-:Y:S02]  /*96e0*/  UIMAD UR6, UR38, 0x300, UR45 ;  /* 0x00000300260678a4 */ /* 0x000fe4000f8e022d */
[----:B------:R-:W-:Y:S01]  /*96f0*/  @UP0 UIADD3 UR9, UR9, UR7, URZ ;  /* 0x0000000709090290 */ /* 0x000fe2000fffe03f */
[----:B------:R-:W-:-:S02]  /*9700*/  @UP0 ULDC.64 UR12, c[0x0][0x9d0] ;  /* 0x00027400000c0ab9 */ /* 0x000fc40000000a00 */
[----:B------:R-:W-:Y:S01]  /*9710*/  UMOV UR7, 0x40000040 ;  /* 0x4000004000077882 */ /* 0x000fe20000000000 */
[----:B------:R-:W-:Y:S02]  /*9720*/  @UP0 UIMAD UR11, UR11, UR12, URZ ;  /* 0x0000000c0b0b02a4 */ /* 0x000fe4000f8e023f */
[----:B------:R-:W-:Y:S01]  /*9730*/  @UP0 UIMAD.WIDE.U32 UR8, UR47, UR12, UR8 ;  /* 0x0000000c2f0802a5 */ /* 0x000fe2000f8e0008 */
[----:B------:R-:W-:Y:S01]  /*9740*/  QGMMA.64x96x32.F32.E4M3.E4M3 R88, R148, gdesc[UR4], R88, gsb0 ;  /* 0x0160000494587df3 */ /* 0x000fe20008000858 */
        /* <DEDUP_REMOVED lines=59> */
.L_x_1786:
        /* <DEDUP_REMOVED lines=58> */
.L_x_1753:
        /* <DEDUP_REMOVED lines=40> */
[----:B------:R-:W-:Y:S02]  /*a120*/  SEL R42, R27, R24, P0 ;  /* 0x000000181b2a7207 */ /* 0x000fe40000000000 */
[----:B------:R-:W-:Y:S01]  /*a130*/  SEL R27, R24, R27, P0 ;  /* 0x0000001b181b7207 */ /* 0x000fe20000000000 */
[----:B------:R-:W-:Y:S01]  /*a140*/  IMAD.WIDE R12, R156, 0x2, R4 ;  /* 0x000000029c0c7825 */ /* 0x000fe200078e0204 */
[----:B------:R-:W-:Y:S02]  /*a150*/  F2FP.BF16.F32.PACK_AB R33, R100, R33 ;  /* 0x000000216421723e */ /* 0x000fe400000010ff */
[----:B------:R-:W-:Y:S02]  /*a160*/  F2FP.BF16.F32.PACK_AB R30, R101, R30 ;  /* 0x0000001e651e723e */ /* 0x000fe400000010ff */
[C---:B------:R-:W-:Y:S02]  /*a170*/  IADD3 R51, P5, R12.reuse, 0x20, RZ ;  /* 0x000000200c337810 */ /* 0x040fe40007fbe0ff */
[----:B------:R-:W-:-:S02]  /*a180*/  IADD3 R53, P4, R12, 0x3000, RZ ;  /* 0x000030000c357810 */ /* 0x000fc40007f9e0ff */
[----:B------:R-:W-:Y:S02]  /*a190*/  LOP3.LUT R6, R51, 0x180, RZ, 0xc0, !PT ;  /* 0x0000018033067812 */ /* 0x000fe400078ec0ff */
[----:B------:R-:W-:Y:S02]  /*a1a0*/  F2FP.BF16.F32.PACK_AB R11, R132, R11 ;  /* 0x0000000b840b723e */ /* 0x000fe400000010ff */
[----:B------:R-:W-:Y:S02]  /*a1b0*/  SHF.R.U64 R6, R6, 0x3, RZ ;  /* 0x0000000306067819 */ /* 0x000fe400000012ff */
[----:B------:R-:W-:Y:S02]  /*a1c0*/  F2FP.BF16.F32.PACK_AB R8, R133, R8 ;  /* 0x000000088508723e */ /* 0x000fe400000010ff */
[----:B------:R-:W-:Y:S02]  /*a1d0*/  LOP3.LUT R24, R6, R51, RZ, 0x3c, !PT ;  /* 0x0000003306187212 */ /* 0x000fe400078e3cff */
[----:B------:R-:W-:-:S02]  /*a1e0*/  LOP3.LUT R6, R53, 0x180, RZ, 0xc0, !PT ;  /* 0x0000018035067812 */ /* 0x000fc400078ec0ff */
[----:B------:R-:W-:Y:S02]  /*a1f0*/  F2FP.BF16.F32.PACK_AB R35, R94, R35 ;  /* 0x000000235e23723e */ /* 0x000fe400000010ff */
[----:B------:R-:W-:Y:S02]  /*a200*/  F2FP.BF16.F32.PACK_AB R32, R95, R32 ;  /* 0x000000205f20723e */ /* 0x000fe400000010ff */
[----:B------:R-:W-:Y:S02]  /*a210*/  F2FP.BF16.F32.PACK_AB R29, R108, R29 ;  /* 0x0000001d6c1d723e */ /* 0x000fe400000010ff */
[----:B------:R-:W-:Y:S02]  /*a220*/  F2FP.BF16.F32.PACK_AB R26, R109, R26 ;  /* 0x0000001a6d1a723e */ /* 0x000fe400000010ff */
[----:B------:R-:W-:Y:S02]  /*a230*/  SEL R36, R37, R34, P0 ;  /* 0x0000002225247207 */ /* 0x000fe40000000000 */
[----:B------:R-:W-:-:S02]  /*a240*/  F2FP.BF16.F32.PACK_AB R21, R118, R21 ;  /* 0x000000157615723e */ /* 0x000fc400000010ff */
[----:B------:R-:W-:Y:S02]  /*a250*/  F2FP.BF16.F32.PACK_AB R14, R119, R14 ;  /* 0x0000000e770e723e */ /* 0x000fe400000010ff */
[----:B------:R-:W-:Y:S02]  /*a260*/  SEL R37, R34, R37, P0 ;  /* 0x0000002522257207 */ /* 0x000fe40000000000 */
[----:B------:R-:W-:Y:S02]  /*a270*/  IADD3 R55, P3, R12, 0x3020, RZ ;  /* 0x000030200c377810 */ /* 0x000fe40007f7e0ff */
[----:B------:R-:W-:Y:S02]  /*a280*/  F2FP.BF16.F32.PACK_AB R31, R102, R31 ;  /* 0x0000001f661f723e */ /* 0x000fe400000010ff */
[----:B------:R-:W-:Y:S01]  /*a290*/  F2FP.BF16.F32.PACK_AB R28, R103, R28 ;  /* 0x0000001c671c723e */ /* 0x000fe200000010ff */
[----:B------:R-:W-:Y:S01]  /*a2a0*/  IMAD.X R15, RZ, RZ, R13, P3 ;  /* 0x000000ffff0f7224 */ /* 0x000fe200018e060d */
[----:B------:R-:W-:-:S02]  /*a2b0*/  F2FP.BF16.F32.PACK_AB R25, R116, R25 ;  /* 0x000000197419723e */ /* 0x000fc400000010ff */
[----:B------:R-:W-:Y:S02]  /*a2c0*/  F2FP.BF16.F32.PACK_AB R20, R117, R20 ;  /* 0x000000147514723e */ /* 0x000fe400000010ff */
[----:B------:R-:W-:Y:S02]  /*a2d0*/  SEL R34, R33, R30, P0 ;  /* 0x0000001e21227207 */ /* 0x000fe40000000000 */
[----:B------:R-:W-:Y:S02]  /*a2e0*/  SEL R33, R30, R33, P0 ;  /* 0x000000211e217207 */ /* 0x000fe40000000000 */
[----:B------:R-:W-:Y:S02]  /*a2f0*/  SEL R40, R11, R8, P0 ;  /* 0x000000080b287207 */ /* 0x000fe40000000000 */
[----:B------:R-:W-:Y:S02]  /*a300*/  SEL R45, R8, R11, P0 ;  /* 0x0000000b082d7207 */ /* 0x000fe40000000000 */
[----:B------:R-:W-:-:S02]  /*a310*/  SHF.R.U64 R6, R6, 0x3, RZ ;  /* 0x0000000306067819 */ /* 0x000fc400000012ff */
[----:B------:R-:W-:Y:S02]  /*a320*/  F2FP.BF16.F32.PACK_AB R127, R127, R10 ;  /* 0x0000000a7f7f723e */ /* 0x000fe400000010ff */
[----:B------:R-:W-:Y:S02]  /*a330*/  SEL R30, R29, R26, P0 ;  /* 0x0000001a1d1e7207 */ /* 0x000fe40000000000 */
[----:B------:R-:W-:Y:S02]  /*a340*/  SEL R8, R35, R32, P0 ;  /* 0x0000002023087207 */ /* 0x000fe40000000000 */
[C---:B------:R-:W-:Y:S02]  /*a350*/  LOP3.LUT R7, R12.reuse, 0x180, RZ, 0xc0, !PT ;  /* 0x000001800c077812 */ /* 0x040fe400078ec0ff */
[----:B------:R-:W-:Y:S02]  /*a360*/  IADD3 R57, P2, R12, 0x6000, RZ ;  /* 0x000060000c397810 */ /* 0x000fe40007f5e0ff */
[----:B------:R-:W-:-:S02]  /*a370*/  SEL R29, R26, R29, P0 ;  /* 0x0000001d1a1d7207 */ /* 0x000fc40000000000 */
[----:B------:R-:W-:Y:S01]  /*a380*/  SEL R35, R32, R35, P0 ;  /* 0x0000002320237207 */ /* 0x000fe20000000000 */
[--C-:B------:R-:W-:Y:S01]  /*a390*/  IMAD.X R11, RZ, RZ, R13.reuse, P2 ;  /* 0x000000ffff0b7224 */ /* 0x100fe200010e060d */
[----:B------:R-:W-:Y:S02]  /*a3a0*/  SEL R44, R21, R14, P0 ;  /* 0x0000000e152c7207 */ /* 0x000fe40000000000 */
[----:B------:R-:W-:Y:S01]  /*a3b0*/  SEL R47, R14, R21, P0 ;  /* 0x000000150e2f7207 */ /* 0x000fe20000000000 */
[--C-:B------:R-:W-:Y:S01]  /*a3c0*/  IMAD.X R21, RZ, RZ, R13.reuse, P4 ;  /* 0x000000ffff157224 */ /* 0x100fe200020e060d */
[----:B------:R-:W-:Y:S02]  /*a3d0*/  LOP3.LUT R10, R55, 0x180, RZ, 0xc0, !PT ;  /* 0x00000180370a7812 */ /* 0x000fe400078ec0ff */
[----:B------:R-:W-:Y:S02]  /*a3e0*/  SEL R26, R25, R20, P0 ;  /* 0x00000014191a7207 */ /* 0x000fe40000000000 */
[----:B------:R-:W-:Y:S01]  /*a3f0*/  SEL R39, R20, R25, P0 ;  /* 0x0000001914277207 */ /* 0x000fe20000000000 */
[----:B------:R-:W-:Y:S01]  /*a400*/  IMAD.X R25, RZ, RZ, R13, P5 ;  /* 0x000000ffff197224 */ /* 0x000fe200028e060d */
[----:B------:R-:W-:-:S02]  /*a410*/  SEL R32, R31, R28, P0 ;  /* 0x0000001c1f207207 */ /* 0x000fc40000000000 */
[----:B------:R-:W-:Y:S02]  /*a420*/  SEL R31, R28, R31, P0 ;  /* 0x0000001f1c1f7207 */ /* 0x000fe40000000000 */
[----:B------:R-:W-:Y:S02]  /*a430*/  LOP3.LUT R20, R6, R53, RZ, 0x3c, !PT ;  /* 0x0000003506147212 */ /* 0x000fe400078e3cff */
[----:B------:R-:W-:Y:S02]  /*a440*/  SHF.R.U64 R7, R7, 0x3, RZ ;  /* 0x0000000307077819 */ /* 0x000fe400000012ff */
[----:B------:R-:W-:Y:S02]  /*a450*/  LOP3.LUT R28, R57, 0x180, RZ, 0xc0, !PT ;  /* 0x00000180391c7812 */ /* 0x000fe400078ec0ff */
[----:B------:R-:W-:Y:S02]  /*a460*/  SHF.R.U64 R10, R10, 0x3, RZ ;  /* 0x000000030a0a7819 */ /* 0x000fe400000012ff */
[----:B------:R-:W-:-:S02]  /*a470*/  IADD3 R59, P1, R12, 0x6020, RZ ;  /* 0x000060200c3b7810 */ /* 0x000fc40007f3e0ff */
[----:B------:R-:W-:Y:S02]  /*a480*/  MOV R53, R20 ;  /* 0x0000001400357202 */ /* 0x000fe40000000f00 */
[----:B------:R-:W-:Y:S01]  /*a490*/  LOP3.LUT R12, R7, R12, RZ, 0x3c, !PT ;  /* 0x0000000c070c7212 */ /* 0x000fe200078e3cff */
[----:B------:R-:W-:Y:S01]  /*a4a0*/  IMAD.X R7, RZ, RZ, R13, P1 ;  /* 0x000000ffff077224 */ /* 0x000fe200008e060d */
[----:B------:R-:W-:Y:S02]  /*a4b0*/  SHF.R.U64 R28, R28, 0x3, RZ ;  /* 0x000000031c1c7819 */ /* 0x000fe400000012ff */
[----:B------:R-:W-:Y:S02]  /*a4c0*/  LOP3.LUT R14, R10, R55, RZ, 0x3c, !PT ;  /* 0x000000370a0e7212 */ /* 0x000fe400078e3cff */
[----:B------:R-:W-:Y:S02]  /*a4d0*/  SEL R46, R126, R127, P0 ;  /* 0x0000007f7e2e7207 */ /* 0x000fe40000000000 */
[----:B------:R-:W-:-:S02]  /*a4e0*/  SEL R127, R127, R126, P0 ;  /* 0x0000007e7f7f7207 */ /* 0x000fc40000000000 */
[----:B------:R-:W-:Y:S02]  /*a4f0*/  MOV R55, R12 ;  /* 0x0000000c00377202 */ /* 0x000fe40000000f00 */
[----:B------:R-:W-:Y:S02]  /*a500*/  MOV R54, R24 ;  /* 0x0000001800367202 */ /* 0x000fe40000000f00 */
[----:B------:R-:W-:Y:S02]  /*a510*/  LOP3.LUT R10, R28, R57, RZ, 0x3c, !PT ;  /* 0x000000391c0a7212 */ /* 0x000fe400078e3cff */
[----:B------:R-:W-:Y:S02]  /*a520*/  MOV R52, R14 ;  /* 0x0000000e00347202 */ /* 0x000fe40000000f00 */
[----:B------:R-:W-:Y:S02]  /*a530*/  LOP3.LUT R50, R59, 0x180, RZ, 0xc0, !PT ;  /* 0x000001803b327812 */ /* 0x000fe400078ec0ff */
[----:B------:R-:W-:-:S02]  /*a540*/  MOV R51, R10 ;  /* 0x0000000a00337202 */ /* 0x000fc40000000f00 */
[----:B------:R-:W-:Y:S02]  /*a550*/  SHF.R.U64 R50, R50, 0x3, RZ ;  /* 0x0000000332327819 */ /* 0x000fe400000012ff */
[----:B------:R-:W-:Y:S02]  /*a560*/  PLOP3.LUT P2, PT, PT, PT, UP0, 0x80, 0x0 ;  /* 0x000000000000781c */ /* 0x000fe40003f4f008 */
[----:B------:R-:W-:-:S04]  /*a570*/  LOP3.LUT R6, R50, R59, RZ, 0x3c, !PT ;  /* 0x0000003b32067212 */ /* 0x000fc800078e3cff */
[----:B------:R-:W-:Y:S01]  /*a580*/  MOV R50, R6 ;  /* 0x0000000600327202 */ /* 0x000fe20000000f00 */
[----:B------:R-:W-:Y:S02]  /*a590*/  IMAD.U32 R6, RZ, RZ, UR6 ;  /* 0x00000006ff067e24 */ /* 0x000fe4000f8e00ff */
[----:B------:R-:W-:Y:S01]  /*a5a0*/  IMAD.U32 R7, RZ, RZ, UR7 ;  /* 0x00000007ff077e24 */ /* 0x000fe2000f8e00ff */
[----:B------:R-:W-:Y:S01]  /*a5b0*/  ULDC.64 UR6, c[0x0][0xc08] ;  /* 0x0003020000067ab9 */ /* 0x000fe20000000a00 */
[----:B--2---:R-:W-:Y:S01]  /*a5c0*/  LOP3.LUT R20, R9, 0x2, RZ, 0x3c, !PT ;  /* 0x0000000209147812 */ /* 0x004fe200078e3cff */
[----:B------:R-:W-:Y:S04]  /*a5d0*/  SHFL.IDX PT, R13, R8, R9, 0x1c1f ;  /* 0x001c1f09080d7589 */ /* 0x000fe800000e0000 */
[----:B------:R-:W0:Y:S04]  /*a5e0*/  SHFL.IDX PT, R24, R35, R20, 0x1c1f ;  /* 0x001c1f1423187589 */ /* 0x000e2800000e0000 */
[----:B------:R-:W-:Y:S04]  /*a5f0*/  SHFL.IDX PT, R36, R36, R9, 0x1c1f ;  /* 0x001c1f0924247589 */ /* 0x000fe800000e0000 */
[----:B------:R-:W1:Y:S04]  /*a600*/  SHFL.IDX PT, R37, R37, R20, 0x1c1f ;  /* 0x001c1f1425257589 */ /* 0x000e6800000e0000 */
[----:B------:R-:W-:Y:S04]  /*a610*/  SHFL.IDX PT, R15, R32, R9, 0x1c1f ;  /* 0x001c1f09200f7589 */ /* 0x000fe800000e0000 */
[----:B------:R-:W-:Y:S04]  /*a620*/  SHFL.IDX PT, R28, R31, R20, 0x1c1f ;  /* 0x001c1f141f1c7589 */ /* 0x000fe800000e0000 */
[----:B------:R-:W-:Y:S04]  /*a630*/  SHFL.IDX PT, R34, R34, R9, 0x1c1f ;  /* 0x001c1f0922227589 */ /* 0x000fe800000e0000 */
[----:B------:R-:W2:Y:S01]  /*a640*/  SHFL.IDX PT, R33, R33, R20, 0x1c1f ;  /* 0x001c1f1421217589 */ /* 0x000ea200000e0000 */
[----:B0-----:R-:W-:-:S03]  /*a650*/  SEL R11, R24, R13, P0 ;  /* 0x0000000d180b7207 */ /* 0x001fc60000000000 */
[----:B------:R-:W-:Y:S04]  /*a660*/  SHFL.IDX PT, R42, R42, R9, 0x1c1f ;  /* 0x001c1f092a2a7589 */ /* 0x000fe800000e0000 */
[----:B------:R-:W0:Y:S01]  /*a670*/  SHFL.IDX PT, R27, R27, R20, 0x1c1f ;  /* 0x001c1f141b1b7589 */ /* 0x000e2200000e0000 */
[----:B-1----:R-:W-:Y:S02]  /*a680*/  SEL R8, R36, R37, P0 ;  /* 0x0000002524087207 */ /* 0x002fe40000000000 */
[----:B------:R-:W-:Y:S01]  /*a690*/  SEL R10, R37, R36, P0 ;  /* 0x00000024250a7207 */ /* 0x000fe20000000000 */
[----:B------:R-:W-:Y:S04]  /*a6a0*/  SHFL.IDX PT, R30, R30, R9, 0x1c1f ;  /* 0x001c1f091e1e7589 */ /* 0x000fe800000e0000 */
[----:B------:R-:W1:Y:S04]  /*a6b0*/  SHFL.IDX PT, R29, R29, R20, 0x1c1f ;  /* 0x001c1f141d1d7589 */ /* 0x000e6800000e0000 */
[----:B------:R1:W-:Y:S04]  /*a6c0*/  SHFL.IDX PT, R21, R26, R9, 0x1c1f ;  /* 0x001c1f091a157589 */ /* 0x0003e800000e0000 */
[----:B------:R-:W-:Y:S01]  /*a6d0*/  SHFL.IDX PT, R44, R44, R9, 0x1c1f ;  /* 0x001c1f092c2c7589 */ /* 0x000fe200000e0000 */
[----:B--2---:R-:W-:-:S02]  /*a6e0*/  SEL R12, R34, R33, P0 ;  /* 0x00000021220c7207 */ /* 0x004fc40000000000 */
[----:B------:R-:W-:Y:S01]  /*a6f0*/  SEL R14, R33, R34, P0 ;  /* 0x00000022210e7207 */ /* 0x000fe20000000000 */
[----:B------:R-:W-:Y:S04]  /*a700*/  SHFL.IDX PT, R32, R39, R20, 0x1c1f ;  /* 0x001c1f1427207589 */ /* 0x000fe800000e0000 */
[----:B------:R-:W2:Y:S01]  /*a710*/  SHFL.IDX PT, R47, R47, R20, 0x1c1f ;  /* 0x001c1f142f2f7589 */ /* 0x000ea200000e0000 */
[----:B0-----:R-:W-:Y:S02]  /*a720*/  SEL R25, R42, R27, P0 ;  /* 0x0000001b2a197207 */ /* 0x001fe40000000000 */
[----:B------:R-:W-:Y:S01]  /*a730*/  SEL R27, R27, R42, P0 ;  /* 0x0000002a1b1b7207 */ /* 0x000fe20000000000 */
[----:B------:R-:W-:Y:S04]  /*a740*/  SHFL.IDX PT, R38, R38, R9, 0x1c1f ;  /* 0x001c1f0926267589 */ /* 0x000fe800000e0000 */
[----:B------:R-:W-:Y:S01]  /*a750*/  SHFL.IDX PT, R46, R46, R9, 0x1c1f ;  /* 0x001c1f092e2e7589 */ /* 0x000fe200000e0000 */
[----:B-1----:R-:W-:-:S03]  /*a760*/  SEL R26, R29, R30, P0 ;  /* 0x0000001e1d1a7207 */ /* 0x002fc60000000000 */
[----:B------:R-:W0:Y:S04]  /*a770*/  SHFL.IDX PT, R41, R41, R20, 0x1c1f ;  /* 0x001c1f1429297589 */ /* 0x000e2800000e0000 */
[----:B------:R-:W1:Y:S04]  /*a780*/  SHFL.IDX PT, R127, R127, R20, 0x1c1f ;  /* 0x001c1f147f7f7589 */ /* 0x000e6800000e0000 */
[----:B------:R-:W-:Y:S04]  /*a790*/  SHFL.IDX PT, R40, R40, R9, 0x1c1f ;  /* 0x001c1f0928287589 */ /* 0x000fe800000e0000 */
[----:B------:R3:W-:Y:S01]  /*a7a0*/  SHFL.IDX PT, R48, R48, R9, 0x1c1f ;  /* 0x001c1f0930307589 */ /* 0x0007e200000e0000 */
[----:B--2---:R-:W-:-:S03]  /*a7b0*/  SEL R31, R47, R44, P0 ;  /* 0x0000002c2f1f7207 */ /* 0x004fc60000000000 */
[----:B------:R-:W2:Y:S04]  /*a7c0*/  SHFL.IDX PT, R45, R45, R20, 0x1c1f ;  /* 0x001c1f142d2d7589 */ /* 0x000ea800000e0000 */
[----:B------:R-:W4:Y:S01]  /*a7d0*/  SHFL.IDX PT, R49, R49, R20, 0x1c1f ;  /* 0x001c1f1431317589 */ /* 0x000f2200000e0000 */
[----:B---3--:R-:W-:Y:S01]  /*a7e0*/  SEL R9, R13, R24, P0 ;  /* 0x000000180d097207 */ /* 0x008fe20000000000 */
[----:B------:R-:W-:Y:S01]  /*a7f0*/  BAR.SYNC.DEFER_BLOCKING 0x1, 0x180 ;  /* 0x0046000000007b1d */ /* 0x000fe20000010000 */
[----:B------:R-:W-:Y:S02]  /*a800*/  SEL R13, R15, R28, P0 ;  /* 0x0000001c0f0d7207 */ /* 0x000fe40000000000 */
[----:B------:R-:W-:Y:S02]  /*a810*/  SEL R15, R28, R15, P0 ;  /* 0x0000000f1c0f7207 */ /* 0x000fe40000000000 */
[----:B------:R-:W-:-:S02]  /*a820*/  SEL R24, R30, R29, P0 ;  /* 0x0000001d1e187207 */ /* 0x000fc40000000000 */
[----:B------:R-:W-:Y:S02]  /*a830*/  SEL R28, R21, R32, P0 ;  /* 0x00000020151c7207 */ /* 0x000fe40000000000 */
[----:B------:R-:W-:Y:S02]  /*a840*/  SEL R30, R32, R21, P0 ;  /* 0x00000015201e7207 */ /* 0x000fe40000000000 */
[----:B------:R-:W-:Y:S02]  /*a850*/  SEL R29, R44, R47, P0 ;  /* 0x0000002f2c1d7207 */ /* 0x000fe40000000000 */
[----:B0-----:R-:W-:Y:S02]  /*a860*/  SEL R32, R38, R41, P0 ;  /* 0x0000002926207207 */ /* 0x001fe40000000000 */
[----:B------:R-:W-:Y:S02]  /*a870*/  SEL R34, R41, R38, P0 ;  /* 0x0000002629227207 */ /* 0x000fe40000000000 */
[----:B-1----:R-:W-:Y:S01]  /*a880*/  SEL R33, R46, R127, P0 ;  /* 0x0000007f2e217207 */ /* 0x002fe20000000000 */
[----:B------:R-:W-:Y:S01]  /*a890*/  UISETP.NE.U32.AND UP1, UPT, UR6, URZ, UPT ;  /* 0x0000003f0600728c */ /* 0x000fe2000bf25070 */
[----:B------:R-:W-:Y:S01]  /*a8a0*/  SEL R35, R127, R46, P0 ;  /* 0x0000002e7f237207 */ /* 0x000fe20000000000 */
[----:B------:R-:W-:Y:S01]  /*a8b0*/  UMOV UR4, URZ ;  /* 0x0000003f00047c82 */ /* 0x000fe20008000000 */
[----:B--2---:R-:W-:Y:S01]  /*a8c0*/  SEL R36, R40, R45, P0 ;  /* 0x0000002d28247207 */ /* 0x004fe20000000000 */
[----:B------:R-:W-:Y:S01]  /*a8d0*/  ULDC UR8, c[0x0][0xa88] ;  /* 0x0002a20000087ab9 */ /* 0x000fe20000000800 */
[----:B------:R-:W-:Y:S01]  /*a8e0*/  SEL R38, R45, R40, P0 ;  /* 0x000000282d267207 */ /* 0x000fe20000000000 */
[----:B------:R0:W-:Y:S01]  /*a8f0*/  STSM.16.M88.4 [R55], R8 ;  /* 0x0000000837007844 */ /* 0x0001e20000000200 */
[----:B----4-:R-:W-:Y:S01]  /*a900*/  SEL R37, R48, R49, P0 ;  /* 0x0000003130257207 */ /* 0x010fe20000000000 */
[----:B------:R-:W1:Y:S01]  /*a910*/  LDC R41, c[0x0][0xbe8] ;  /* 0x0002fa00ff297b82 */ /* 0x000e620000000800 */
[----:B------:R-:W-:Y:S01]  /*a920*/  SEL R39, R49, R48, P0 ;  /* 0x0000003031277207 */ /* 0x000fe20000000000 */
        /* <DEDUP_REMOVED lines=8> */
[----:B-1----:R-:W-:Y:S01]  /*a9b0*/  ISETP.NE.AND P1, PT, R41, 0x1, PT ;  /* 0x000000012900780c */ /* 0x002fe20003f25270 */
[----:B--2---:R-:W-:-:S04]  /*a9c0*/  VIADD R12, R17, UR43 ;  /* 0x0000002b110c7c36 */ /* 0x004fc80008000000 */
[----:B------:R-:W-:-:S05]  /*a9d0*/  PLOP3.LUT P0, PT, PT, PT, UP1, 0x80, 0x0 ;  /* 0x000000000000781c */ /* 0x000fca0003f0f018 */
[----:B------:R-:W-:-:S03]  /*a9e0*/  @UP1 ULEA UR6, UP2, UR39, UR6, 0x2 ;  /* 0x0000000627061291 */ /* 0x000fc6000f84103f */
[----:B------:R-:W0:Y:S01]  /*a9f0*/  @P1 LDC R9, c[0x0][0xbec] ;  /* 0x0002fb00ff091b82 */ /* 0x000e220000000800 */
[----:B------:R-:W-:Y:S02]  /*aa00*/  @UP1 ULEA.HI.X UR7, UR39, UR7, UR41, 0x2, UP2 ;  /* 0x0000000727071291 */ /* 0x000fe400090f1429 */
[----:B------:R-:W-:-:S04]  /*aa10*/  IMAD.U32 R14, RZ, RZ, UR6 ;  /* 0x00000006ff0e7e24 */ /* 0x000fc8000f8e00ff */
        /* <DEDUP_REMOVED lines=10> */
.L_x_1789:
[----:B------:R-:W-:Y:S01]  /*aac0*/  USHF.R.S32.HI UR14, URZ, 0x1f, UR42 ;  /* 0x0000001f3f0e7899 */ /* 0x000fe2000801142a */
[----:B------:R-:W-:Y:S01]  /*aad0*/  @P1 IMAD.HI.U32 R7, R12, R9, RZ ;  /* 0x000000090c071227 */ /* 0x000fe200078e00ff */
[----:B------:R-:W-:Y:S01]  /*aae0*/  ULDC.64 UR12, c[0x0][0xb90] ;  /* 0x0002e400000c7ab9 */ /* 0x000fe20000000a00 */
[----:B------:R-:W-:Y:S01]  /*aaf0*/  USHF.R.S32.HI UR9, URZ, 0x1f, UR4 ;  /* 0x0000001f3f097899 */ /* 0x000fe20008011404 */
[----:B------:R-:W0:Y:S01]  /*ab00*/  @P1 LDC R47, c[0x0][0xbec] ;  /* 0x0002fb00ff2f1b82 */ /* 0x000e220000000800 */
[----:B------:R-:W-:Y:S01]  /*ab10*/  UIMAD UR10, UR14, UR12, URZ ;  /* 0x0000000c0e0a72a4 */ /* 0x000fe2000f8e023f */
[----:B------:R-:W-:Y:S01]  /*ab20*/  IMAD.MOV.U32 R6, RZ, RZ, R12 ;  /* 0x000000ffff067224 */ /* 0x000fe200078e000c */
[----:B------:R-:W-:Y:S01]  /*ab30*/  UMOV UR8, UR4 ;  /* 0x0000000400087c82 */ /* 0x000fe20008000000 */
[----:B------:R-:W-:Y:S01]  /*ab40*/  @P1 SHF.R.U32.HI R6, RZ, R10, R7 ;  /* 0x0000000aff061219 */ /* 0x000fe20000011607 */
[----:B------:R-:W-:Y:S01]  /*ab50*/  USEL UR41, UR41, URZ, !UP0 ;  /* 0x0000003f29297287 */ /* 0x000fe2000c000000 */
[----:B------:R-:W-:Y:S01]  /*ab60*/  IMAD R7, R152, 0x20, R18 ;  /* 0x0000002098077824 */ /* 0x000fe200078e0212 */
[----:B------:R-:W-:Y:S01]  /*ab70*/  UIMAD.WIDE.U32 UR6, UR42, UR12, UR8 ;  /* 0x0000000c2a0672a5 */ /* 0x000fe2000f8e0008 */
[----:B---3--:R-:W-:Y:S01]  /*ab80*/  VIADD R14, R155, UR43 ;  /* 0x0000002b9b0e7c36 */ /* 0x008fe20008000000 */
[----:B------:R-:W-:Y:S01]  /*ab90*/  UIMAD UR10, UR42, UR13, UR10 ;  /* 0x0000000d2a0a72a4 */ /* 0x000fe2000f8e020a */
[----:B------:R-:W-:Y:S01]  /*aba0*/  IMAD.MOV R10, RZ, RZ, -R6 ;  /* 0x000000ffff0a7224 */ /* 0x000fe200078e0a06 */
[----:B------:R-:W-:Y:S01]  /*abb0*/  USEL UR39, UR39, URZ, !UP0 ;  /* 0x0000003f27277287 */ /* 0x000fe2000c000000 */
[----:B------:R-:W-:Y:S01]  /*abc0*/  IMAD.WIDE R4, R7, 0x2, R4 ;  /* 0x0000000207047825 */ /* 0x000fe200078e0204 */
[----:B------:R-:W-:Y:S01]  /*abd0*/  ULDC.64 UR12, c[0x0][0xb98] ;  /* 0x0002e600000c7ab9 */ /* 0x000fe20000000a00 */
[----:B------:R-:W-:-:S02]  /*abe0*/  UIADD3 UR7, UR7, UR10, URZ ;  /* 0x0000000a07077290 */ /* 0x000fc4000fffe03f */
[----:B------:R-:W-:Y:S01]  /*abf0*/  UIMAD UR8, UR41, UR12, URZ ;  /* 0x0000000c290872a4 */ /* 0x000fe2000f8e023f */
[----:B------:R-:W-:Y:S01]  /*ac00*/  IMAD R9, R41, R10, R12 ;  /* 0x0000000a29097224 */ /* 0x000fe200078e020c */
[----:B------:R-:W-:Y:S01]  /*ac10*/  UIMAD.WIDE.U32 UR6, UR39, UR12, UR6 ;  /* 0x0000000c270672a5 */ /* 0x000fe2000f8e0006 */
[----:B------:R-:W-:Y:S01]  /*ac20*/  SHF.R.S32.HI R10, RZ, 0x1f, R6 ;  /* 0x0000001fff0a7819 */ /* 0x000fe20000011406 */
[----:B------:R-:W-:Y:S01]  /*ac30*/  UIMAD UR8, UR39, UR13, UR8 ;  /* 0x0000000d270872a4 */ /* 0x000fe2000f8e0208 */
[----:B------:R-:W-:Y:S01]  /*ac40*/  IADD3 R21, P2, R4, 0x1800, RZ ;  /* 0x0000180004157810 */ /* 0x000fe20007f5e0ff */
[----:B------:R-:W-:Y:S01]  /*ac50*/  ULDC.64 UR10, c[0x0][0xb88] ;  /* 0x0002e200000a7ab9 */ /* 0x000fe20000000a00 */
[----:B------:R-:W-:Y:S01]  /*ac60*/  SHF.R.S32.HI R7, RZ, 0x1f, R9 ;  /* 0x0000001fff077819 */ /* 0x000fe20000011409 */
[----:B-----5:R-:W-:Y:S01]  /*ac70*/  IMAD R45, R8, R41, RZ ;  /* 0x00000029082d7224 */ /* 0x020fe200078e02ff */
[----:B------:R-:W-:Y:S01]  /*ac80*/  IADD3 R6, P0, R6, UR6, RZ ;  /* 0x0000000606067c10 */ /* 0x000fe2000ff1e0ff */
[----:B------:R-:W-:Y:S01]  /*ac90*/  IMAD.U32 R11, RZ, RZ, UR8 ;  /* 0x00000008ff0b7e24 */ /* 0x000fe2000f8e00ff */
[----:B------:R-:W-:Y:S01]  /*aca0*/  LOP3.LUT R20, R21, 0x180, RZ, 0xc0, !PT ;  /* 0x0000018015147812 */ /* 0x000fe200078ec0ff */
[----:B------:R-:W-:Y:S01]  /*acb0*/  IMAD R12, R7, UR10, RZ ;  /* 0x0000000a070c7c24 */ /* 0x000fe2000f8e02ff */
[----:B------:R-:W-:-:S02]  /*acc0*/  IADD3 R29, P6, R4, 0x3000, RZ ;  /* 0x00003000041d7810 */ /* 0x000fc40007fde0ff */
[----:B------:R-:W-:Y:S01]  /*acd0*/  IADD3.X R7, R10, UR7, R11, P0, !PT ;  /* 0x000000070a077c10 */ /* 0x000fe200087fe40b */
[C---:B------:R-:W-:Y:S01]  /*ace0*/  IMAD R11, R9.reuse, UR11, R12 ;  /* 0x0000000b090b7c24 */ /* 0x040fe2000f8e020c */
[----:B------:R-:W-:Y:S01]  /*acf0*/  ULDC.64 UR6, c[0x0][0xb50] ;  /* 0x0002d40000067ab9 */ /* 0x000fe20000000a00 */
[----:B------:R-:W-:Y:S01]  /*ad00*/  SHF.R.U64 R20, R20, 0x3, RZ ;  /* 0x0000000314147819 */ /* 0x000fe200000012ff */
[----:B------:R-:W-:Y:S01]  /*ad10*/  IMAD.WIDE.U32 R6, R9, UR10, R6 ;  /* 0x0000000a09067c25 */ /* 0x000fe2000f8e0006 */
[----:B------:R-:W-:Y:S02]  /*ad20*/  ULDC.64 UR10, c[0x0][0xaa0] ;  /* 0x0002a800000a7ab9 */ /* 0x000fe40000000a00 */
[----:B------:R-:W-:Y:S01]  /*ad30*/  LOP3.LUT R20, R20, R21, RZ, 0x3c, !PT ;  /* 0x0000001514147212 */ /* 0x000fe200078e3cff */
[----:B------:R-:W-:Y:S01]  /*ad40*/  IMAD.IADD R7, R7, 0x1, R11 ;  /* 0x0000000107077824 */ /* 0x000fe200078e020b */
[----:B------:R-:W-:Y:S01]  /*ad50*/  LEA R10, P0, R6, UR6, 0x2 ;  /* 0x00000006060a7c11 */ /* 0x000fe2000f8010ff */
[----:B------:R-:W-:Y:S01]  /*ad60*/  IMAD.X R21, RZ, RZ, R5, P2 ;  /* 0x000000ffff157224 */ /* 0x000fe200010e0605 */
[----:B------:R-:W-:-:S02]  /*ad70*/  IADD3 R13, P5, R4, 0x4800, RZ ;  /* 0x00004800040d7810 */ /* 0x000fc40007fbe0ff */
[----:B------:R-:W-:Y:S01]  /*ad80*/  LEA.HI.X R11, R6, UR7, R7, 0x2, P0 ;  /* 0x00000007060b7c11 */ /* 0x000fe200080f1407 */
[----:B------:R-:W-:Y:S01]  /*ad90*/  SHFL.IDX PT, R36, R10, RZ, 0x1c1f ;  /* 0x001c1fff0a247589 */ /* 0x000fe200000e0000 */
[----:B------:R-:W-:Y:S01]  /*ada0*/  LOP3.LUT P0, RZ, R153, 0x3, RZ, 0xc0, !PT ;  /* 0x0000000399ff7812 */ /* 0x000fe2000780c0ff */
[----:B------:R-:W-:Y:S01]  /*adb0*/  VIADD R6, R14, 0x8 ;  /* 0x000000080e067836 */ /* 0x000fe20000000000 */
[----:B------:R-:W-:Y:S01]  /*adc0*/  IADD3 R33, P4, R4, 0x6000, RZ ;  /* 0x0000600004217810 */ /* 0x000fe20007f9e0ff */
[----:B------:R-:W1:Y:S01]  /*add0*/  SHFL.IDX PT, R37, R11, RZ, 0x1c1f ;  /* 0x001c1fff0b257589 */ /* 0x000e6200000e0000 */
[-C--:B------:R-:W-:Y:S02]  /*ade0*/  ISETP.GE.OR P2, PT, R14, R45.reuse, P0 ;  /* 0x0000002d0e00720c */ /* 0x080fe40000746670 */
[----:B------:R-:W-:Y:S01]  /*adf0*/  ISETP.GE.OR P0, PT, R6, R45, P0 ;  /* 0x0000002d0600720c */ /* 0x000fe20000706670 */
[----:B------:R-:W-:Y:S01]  /*ae00*/  SHFL.IDX PT, R38, R10, 0x1, 0x1c1f ;  /* 0x003c1f000a267f89 */ /* 0x000fe200000e0000 */
[----:B------:R-:W-:Y:S01]  /*ae10*/  UIMAD UR8, UR9, UR10, URZ ;  /* 0x0000000a090872a4 */ /* 0x000fe2000f8e023f */
[----:B------:R-:W-:-:S02]  /*ae20*/  LOP3.LUT R9, R4, 0x180, RZ, 0xc0, !PT ;  /* 0x0000018004097812 */ /* 0x000fc400078ec0ff */
[----:B------:R-:W2:Y:S01]  /*ae30*/  SHFL.IDX PT, R39, R11, 0x1, 0x1c1f ;  /* 0x003c1f000b277f89 */ /* 0x000ea200000e0000 */
[----:B------:R-:W-:Y:S01]  /*ae40*/  UIMAD.WIDE.U32 UR6, UR4, UR10, URZ ;  /* 0x0000000a040672a5 */ /* 0x000fe2000f8e003f */
[----:B------:R-:W-:Y:S02]  /*ae50*/  IADD3 R7, P3, R4, 0x7800, RZ ;  /* 0x0000780004077810 */ /* 0x000fe40007f7e0ff */
[----:B------:R-:W-:Y:S02]  /*ae60*/  LOP3.LUT R28, R29, 0x180, RZ, 0xc0, !PT ;  /* 0x000001801d1c7812 */ /* 0x000fe400078ec0ff */
[----:B------:R-:W-:Y:S02]  /*ae70*/  LOP3.LUT R12, R13, 0x180, RZ, 0xc0, !PT ;  /* 0x000001800d0c7812 */ /* 0x000fe400078ec0ff */
[----:B------:R-:W-:Y:S01]  /*ae80*/  LOP3.LUT R32, R33, 0x180, RZ, 0xc0, !PT ;  /* 0x0000018021207812 */ /* 0x000fe200078ec0ff */
[----:B-1----:R1:W-:Y:S01]  /*ae90*/  @!P2 ST.E desc[UR50][R36.64], R0 ;  /* 0x000000002400a985 */ /* 0x0023e2000c101932 */
[----:B------:R-:W-:Y:S01]  /*aea0*/  UIMAD UR8, UR4, UR11, UR8 ;  /* 0x0000000b040872a4 */ /* 0x000fe2000f8e0208 */
[----:B------:R-:W-:Y:S01]  /*aeb0*/  SHF.R.U64 R9, R9, 0x3, RZ ;  /* 0x0000000309097819 */ /* 0x000fe200000012ff */
[----:B------:R-:W-:Y:S01]  /*aec0*/  IMAD.X R25, RZ, RZ, R5, P3 ;  /* 0x000000ffff197224 */ /* 0x000fe200018e0605 */
[----:B------:R-:W-:Y:S01]  /*aed0*/  ULDC.64 UR10, c[0x0][0xae8] ;  /* 0x0002ba00000a7ab9 */ /* 0x000fe20000000a00 */
[----:B------:R-:W-:-:S02]  /*aee0*/  LOP3.LUT R6, R7, 0x180, RZ, 0xc0, !PT ;  /* 0x0000018007067812 */ /* 0x000fc400078ec0ff */
[----:B------:R-:W-:Y:S01]  /*aef0*/  SHF.R.U64 R28, R28, 0x3, RZ ;  /* 0x000000031c1c7819 */ /* 0x000fe200000012ff */
[----:B--2---:R2:W-:Y:S01]  /*af00*/  @!P0 ST.E desc[UR50][R38.64], R2 ;  /* 0x0000000226008985 */ /* 0x0045e2000c101932 */
[----:B------:R-:W-:Y:S02]  /*af10*/  SHF.R.U64 R12, R12, 0x3, RZ ;  /* 0x000000030c0c7819 */ /* 0x000fe400000012ff */
[----:B------:R-:W-:Y:S01]  /*af20*/  SHF.R.U64 R32, R32, 0x3, RZ ;  /* 0x0000000320207819 */ /* 0x000fe200000012ff */
[----:B-1----:R-:W-:Y:S01]  /*af30*/  IMAD R0, R23, 0x60, R152 ;  /* 0x0000006017007824 */ /* 0x002fe200078e0298 */
[----:B------:R-:W-:Y:S01]  /*af40*/  UIADD3 UR7, UR7, UR8, URZ ;  /* 0x0000000807077290 */ /* 0x000fe2000fffe03f */
[----:B------:R-:W-:Y:S01]  /*af50*/  LOP3.LUT R8, R9, R4, RZ, 0x3c, !PT ;  /* 0x0000000409087212 */ /* 0x000fe200078e3cff */
[----:B------:R-:W-:Y:S01]  /*af60*/  UIMAD UR4, UR14, UR10, URZ ;  /* 0x0000000a0e0472a4 */ /* 0x000fe2000f8e023f */
[----:B------:R-:W-:Y:S01]  /*af70*/  LOP3.LUT R28, R28, R29, RZ, 0x3c, !PT ;  /* 0x0000001d1c1c7212 */ /* 0x000fe200078e3cff */
[----:B--2---:R-:W1:Y:S01]  /*af80*/  @P1 LDC R39, c[0x0][0xbf0] ;  /* 0x0002fc00ff271b82 */ /* 0x004e620000000800 */
[----:B------:R-:W-:Y:S01]  /*af90*/  VIADD R36, R0, UR43 ;  /* 0x0000002b00247c36 */ /* 0x000fe20008000000 */
[----:B------:R-:W-:Y:S01]  /*afa0*/  UIMAD UR4, UR42, UR11, UR4 ;  /* 0x0000000b2a0472a4 */ /* 0x000fe2000f8e0204 */
[----:B------:R-:W-:Y:S01]  /*afb0*/  SHF.R.U64 R4, R6, 0x3, RZ ;  /* 0x0000000306047819 */ /* 0x000fe200000012ff */
[----:B------:R-:W-:Y:S01]  /*afc0*/  UIMAD.WIDE.U32 UR6, UR42, UR10, UR6 ;  /* 0x0000000a2a0672a5 */ /* 0x000fe2000f8e0006 */
[----:B0-----:R-:W-:Y:S01]  /*afd0*/  @P1 IMAD.HI.U32 R0, R36, R47, RZ ;  /* 0x0000002f24001227 */ /* 0x001fe200078e00ff */
[----:B------:R-:W-:Y:S01]  /*afe0*/  ULDC.64 UR8, c[0x0][0xaf0] ;  /* 0x0002bc0000087ab9 */ /* 0x000fe20000000a00 */
[----:B------:R-:W-:Y:S01]  /*aff0*/  LOP3.LUT R12, R12, R13, RZ, 0x3c, !PT ;  /* 0x0000000d0c0c7212 */ /* 0x000fe200078e3cff */
[----:B------:R-:W-:Y:S01]  /*b000*/  UIADD3 UR7, UR7, UR4, URZ ;  /* 0x0000000407077290 */ /* 0x000fe2000fffe03f */
[----:B------:R-:W-:Y:S01]  /*b010*/  IMAD.MOV.U32 R37, RZ, RZ, R36 ;  /* 0x000000ffff257224 */ /* 0x000fe200078e0024 */
[----:B------:R-:W-:Y:S01]  /*b020*/  UIMAD UR4, UR41, UR8, URZ ;  /* 0x00000008290472a4 */ /* 0x000fe2000f8e023f */
[----:B------:R-:W-:Y:S01]  /*b030*/  LOP3.LUT R32, R32, R33, RZ, 0x3c, !PT ;  /* 0x0000002120207212 */ /* 0x000fe200078e3cff */
[----:B------:R-:W-:Y:S01]  /*b040*/  UIMAD.WIDE.U32 UR6, UR39, UR8, UR6 ;  /* 0x00000008270672a5 */ /* 0x000fe2000f8e0006 */
[--C-:B------:R-:W-:Y:S01]  /*b050*/  IMAD.X R29, RZ, RZ, R5.reuse, P6 ;  /* 0x000000ffff1d7224 */ /* 0x100fe200030e0605 */
[----:B------:R-:W-:Y:S01]  /*b060*/  UIMAD UR4, UR39, UR9, UR4 ;  /* 0x00000009270472a4 */ /* 0x000fe2000f8e0204 */
[--C-:B------:R-:W-:Y:S01]  /*b070*/  IMAD.X R13, RZ, RZ, R5.reuse, P5 ;  /* 0x000000ffff0d7224 */ /* 0x100fe200028e0605 */
[----:B------:R-:W-:Y:S01]  /*b080*/  LOP3.LUT R24, R4, R7, RZ, 0x3c, !PT ;  /* 0x0000000704187212 */ /* 0x000fe200078e3cff */
[----:B------:R-:W-:Y:S01]  /*b090*/  ULDC.64 UR8, c[0x0][0xae0] ;  /* 0x0002b80000087ab9 */ /* 0x000fe20000000a00 */
[--C-:B------:R-:W-:Y:S01]  /*b0a0*/  IMAD.MOV.U32 R9, RZ, RZ, R5.reuse ;  /* 0x000000ffff097224 */ /* 0x100fe200078e0005 */
[----:B-1----:R-:W-:Y:S01]  /*b0b0*/  @P1 SHF.R.U32.HI R37, RZ, R39, R0 ;  /* 0x00000027ff251219 */ /* 0x002fe20000011600 */
[----:B------:R-:W-:Y:S01]  /*b0c0*/  UIADD3 UR4, UR7, UR4, URZ ;  /* 0x0000000407047290 */ /* 0x000fe2000fffe03f */
[----:B------:R-:W-:-:S03]  /*b0d0*/  IMAD.X R33, RZ, RZ, R5, P4 ;  /* 0x000000ffff217224 */ /* 0x000fc600020e0605 */
[----:B------:R-:W5:Y:S01]  /*b0e0*/  LD.E.128 R8, desc[UR50][R8.64] ;  /* 0x0000003208087980 */ /* 0x000f62000c101d00 */
[--C-:B------:R-:W-:Y:S01]  /*b0f0*/  SHF.R.S32.HI R0, RZ, 0x1f, R37.reuse ;  /* 0x0000001fff007819 */ /* 0x100fe20000011425 */
[----:B------:R-:W-:Y:S02]  /*b100*/  IMAD.MOV R2, RZ, RZ, -R37 ;  /* 0x000000ffff027224 */ /* 0x000fe400078e0a25 */
[----:B------:R0:W5:Y:S02]  /*b110*/  LD.E.128 R4, desc[UR50][R20.64] ;  /* 0x0000003214047980 */ /* 0x000164000c101d00 */
[----:B------:R-:W-:Y:S02]  /*b120*/  IMAD R0, R0, UR8, RZ ;  /* 0x0000000800007c24 */ /* 0x000fe4000f8e02ff */
[----:B------:R-:W-:Y:S01]  /*b130*/  IMAD R39, R41, R2, R36 ;  /* 0x0000000229277224 */ /* 0x000fe200078e0224 */
[----:B------:R-:W5:Y:S01]  /*b140*/  LD.E.128 R28, desc[UR50][R28.64] ;  /* 0x000000321c1c7980 */ /* 0x000f62000c101d00 */
[----:B------:R-:W-:-:S03]  /*b150*/  IMAD R41, R37, UR9, R0 ;  /* 0x0000000925297c24 */ /* 0x000fc6000f8e0200 */
[----:B------:R-:W-:Y:S01]  /*b160*/  SHF.R.S32.HI R0, RZ, 0x1f, R39 ;  /* 0x0000001fff007819 */ /* 0x000fe20000011427 */
[----:B0-----:R-:W-:Y:S01]  /*b170*/  IMAD.U32 R21, RZ, RZ, UR7 ;  /* 0x00000007ff157e24 */ /* 0x001fe2000f8e00ff */
[----:B------:R-:W5:Y:S01]  /*b180*/  LD.E.128 R12, desc[UR50][R12.64] ;  /* 0x000000320c0c7980 */ /* 0x000f62000c101d00 */
[----:B------:R-:W-:Y:S01]  /*b190*/  IMAD.U32 R20, RZ, RZ, UR6 ;  /* 0x00000006ff147e24 */ /* 0x000fe2000f8e00ff */
[----:B------:R-:W-:Y:S01]  /*b1a0*/  ULDC.64 UR6, c[0x0][0xad8] ;  /* 0x0002b60000067ab9 */ /* 0x000fe20000000a00 */
[----:B------:R-:W-:Y:S01]  /*b1b0*/  IMAD.U32 R21, RZ, RZ, UR4 ;  /* 0x00000004ff157e24 */ /* 0x000fe2000f8e00ff */
[----:B------:R-:W5:Y:S01]  /*b1c0*/  LD.E.128 R32, desc[UR50][R32.64] ;  /* 0x0000003220207980 */ /* 0x000f62000c101d00 */
[----:B------:R-:W-:-:S03]  /*b1d0*/  IMAD R0, R0, UR6, RZ ;  /* 0x0000000600007c24 */ /* 0x000fc6000f8e02ff */
[----:B------:R-:W5:Y:S01]  /*b1e0*/  LD.E.128 R24, desc[UR50][R24.64] ;  /* 0x0000003218187980 */ /* 0x000f62000c101d00 */
[----:B------:R-:W-:Y:S01]  /*b1f0*/  IMAD.WIDE.U32 R20, R37, UR8, R20 ;  /* 0x0000000825147c25 */ /* 0x000fe2000f8e0014 */
[----:B------:R-:W-:Y:S01]  /*b200*/  BSSY B1, `(.L_x_1790) ;  /* 0x0000023000017945 */ /* 0x000fe20003800000 */
[----:B------:R-:W-:Y:S01]  /*b210*/  SHF.R.S32.HI R42, RZ, 0x1f, R19 ;  /* 0x0000001fff2a7819 */ /* 0x000fe20000011413 */
[----:B------:R-:W-:Y:S01]  /*b220*/  @!PT LDS RZ, [RZ] ;  /* 0x00000000fffff984 */ /* 0x000fe20000000800 */
[----:B------:R-:W-:Y:S01]  /*b230*/  @!PT LDS RZ, [RZ] ;  /* 0x00000000fffff984 */ /* 0x000fe20000000800 */
[----:B------:R-:W-:Y:S01]  /*b240*/  @!PT LDS RZ, [RZ] ;  /* 0x00000000fffff984 */ /* 0x000fe20000000800 */
[----:B------:R-:W-:Y:S01]  /*b250*/  @!PT LDS RZ, [RZ] ;  /* 0x00000000fffff984 */ /* 0x000fe20000000800 */
[----:B------:R0:W-:Y:S06]  /*b260*/  MEMBAR.ALL.CTA ;  /* 0x0000000000007992 */ /* 0x0001ec0000008000 */
[----:B0-----:R-:W0:Y:S01]  /*b270*/  FENCE.VIEW.ASYNC.S ;  /* 0x00000000000073c6 */ /* 0x001e220000000000 */
[----:B------:R-:W-:-:S02]  /*b280*/  IMAD.IADD R21, R21, 0x1, R41 ;  /* 0x0000000115157824 */ /* 0x000fc400078e0229 */
        /* <DEDUP_REMOVED lines=10> */
[----:B0-----:R0:W1:Y:S04]  /*b330*/  SHFL.IDX PT, R20, R40, RZ, 0x1c1f ;  /* 0x001c1fff28147589 */ /* 0x00106800000e0000 */
[----:B------:R0:W2:Y:S01]  /*b340*/  SHFL.IDX PT, R21, R41, RZ, 0x1c1f ;  /* 0x001c1fff29157589 */ /* 0x0000a200000e0000 */
[----:B------:R0:W-:Y:S01]  /*b350*/  SYNCS.ARRIVE.TRANS64.RED.A1T0 RZ, [R3+URZ], RZ ;  /* 0x000000ff03ff79a7 */ /* 0x0001e2000810043f */
[----:B------:R-:W-:Y:S05]  /*b360*/  @P0 BRA `(.L_x_1791) ;  /* 0x0000000000300947 */ /* 0x000fea0003800000 */
        /* <DEDUP_REMOVED lines=12> */
.L_x_1791:
[----:B------:R-:W-:Y:S05]  /*b430*/  BSYNC B1 ;  /* 0x0000000000017941 */ /* 0x000fea0003800000 */
.L_x_1790:
        /* <DEDUP_REMOVED lines=19> */
.L_x_1788:
        /* <DEDUP_REMOVED lines=35> */
.L_x_1793:
[----:B------:R-:W-:Y:S01]  /*b7a0*/  USEL UR39, UR39, URZ, !UP0 ;  /* 0x0000003f27277287 */ /* 0x000fe2000c000000 */
[----:B------:R-:W-:Y:S01]  /*b7b0*/  BSSY B1, `(.L_x_1794) ;  /* 0x000002c000017945 */ /* 0x000fe20003800000 */
[----:B------:R-:W-:-:S03]  /*b7c0*/  USEL UR41, UR41, URZ, !UP0 ;  /* 0x0000003f29297287 */ /* 0x000fc6000c000000 */
[----:B------:R-:W-:Y:S09]  /*b7d0*/  @P1 BRA `(.L_x_1795) ;  /* 0x0000000000a41947 */ /* 0x000ff20003800000 */
        /* <DEDUP_REMOVED lines=41> */
.L_x_1795:
[----:B------:R-:W-:Y:S05]  /*ba70*/  BSYNC B1 ;  /* 0x0000000000017941 */ /* 0x000fea0003800000 */
.L_x_1794:
        /* <DEDUP_REMOVED lines=61> */
.L_x_1797:
[----:B------:R-:W-:Y:S05]  /*be50*/  BSYNC B1 ;  /* 0x0000000000017941 */ /* 0x000fea0003800000 */
.L_x_1796:
        /* <DEDUP_REMOVED lines=17> */
.L_x_1792:
[----:B------:R-:W-:Y:S05]  /*bf70*/  BSYNC B0 ;  /* 0x0000000000007941 */ /* 0x000fea0003800000 */
.L_x_1787:
[----:B------:R-:W-:Y:S02]  /*bf80*/  ULDC UR4, c[0x0][0xc3c] ;  /* 0x00030f0000047ab9 */ /* 0x000fe40000000800 */
[----:B------:R-:W-:-:S13]  /*bf90*/  ISETP.GE.AND P0, PT, R43, UR4, PT ;  /* 0x000000042b007c0c */ /* 0x000fda000bf06270 */
[----:B------:R-:W-:Y:S05]  /*bfa0*/  @!P0 BRA `(.L_x_1798) ;  /* 0xffffff4c00808947 */ /* 0x000fea000383ffff */
[----:B------:R-:W-:Y:S05]  /*bfb0*/  EXIT ;  /* 0x000000000000794d */ /* 0x000fea0003800000 */
.L_x_1748:
[----:B------:R-:W-:-:S08]  /*bfc0*/  NOP ;  /* 0x0000000000007918 */ /* 0x000fd00000000000 */
[----:B------:R-:W0:-:S00]  /*bfd0*/  USETMAXREG.DEALLOC.CTAPOOL 0x20 ;  /* 0x00000020000079c8 */ /* 0x000e0000080e0500 */
[----:B0-----:R-:W-:Y:S01]  /*bfe0*/  LOP3.LUT R2, R0, 0x3, RZ, 0xc0, !PT ;  /* 0x0000000300027812 */ /* 0x001fe200078ec0ff */
[----:B------:R-:W-:-:S05]  /*bff0*/  IMAD.MOV.U32 R4, RZ, RZ, RZ ;  /* 0x000000ffff047224 */ /* 0x000fca00078e00ff */
[----:B------:R-:W0:Y:S02]  /*c000*/  SHFL.IDX PT, R2, R2, RZ, 0x1f ;  /* 0x00001fff02027589 */ /* 0x000e2400000e0000 */
[----:B0-----:R-:W-:-:S04]  /*c010*/  ISETP.NE.AND P0, PT, R2, RZ, PT ;  /* 0x000000ff0200720c */ /* 0x001fc80003f05270 */
[----:B------:R-:W-:-:S05]  /*c020*/  P2R R2, PR, RZ, 0x1 ;  /* 0x00000001ff027803 */ /* 0x000fca0000000000 */
[----:B------:R0:W-:Y:S04]  /*c030*/  STL [R1+0x10], R2 ;  /* 0x0000100201007387 */ /* 0x0001e80000100800 */
[----:B------:R-:W-:Y:S05]  /*c040*/  @!P0 BRA `(.L_x_1799) ;  /* 0x0000000000248947 */ /* 0x000fea0003800000 */
[----:B------:R-:W1:Y:S08]  /*c050*/  S2UR UR5, SR_CgaCtaId ;  /* 0x00000000000579c3 */ /* 0x000e700000008800 */
[----:B------:R-:W-:Y:S06]  /*c060*/  BAR.SYNC.DEFER_BLOCKING 0x5, 0x200 ;  /* 0x0148000000007b1d */ /* 0x000fec0000010000 */
[----:B------:R-:W-:-:S02]  /*c070*/  UMOV UR4, 0x400 ;  /* 0x0000040000047882 */ /* 0x000fc40000000000 */
[----:B-1----:R-:W-:-:S09]  /*c080*/  ULEA UR4, UR5, UR4, 0x18 ;  /* 0x0000000405047291 */ /* 0x002fd2000f8ec03f */
[----:B------:R-:W1:Y:S02]  /*c090*/  LDS.128 R24, [UR4+0x19cd0] ;  /* 0x019cd004ff187984 */ /* 0x000e640008000c00 */
[----:B-1----:R-:W-:Y:S02]  /*c0a0*/  R2UR UR43, R27 ;  /* 0x000000001b2b72ca */ /* 0x002fe400000e0000 */
[----:B------:R-:W-:Y:S01]  /*c0b0*/  R2UR UR36, R26 ;  /* 0x000000001a2472ca */ /* 0x000fe200000e0000 */
[----:B------:R-:W-:Y:S06]  /*c0c0*/  BAR.ARV 0x4, 0x200 ;  /* 0x0108000000007b1d */ /* 0x000fec0000002000 */
[----:B------:R-:W-:Y:S08]  /*c0d0*/  BRA `(.L_x_1800) ;  /* 0x0000000800b07947 */ /* 0x000ff00003800000 */
.L_x_1799:
[----:B0-----:R-:W0:Y:S01]  /*c0e0*/  S2R R2, SR_TID.X ;  /* 0x0000000000027919 */ /* 0x001e220000002100 */
        /* <DEDUP_REMOVED lines=40> */
.L_x_1805:
        /* <DEDUP_REMOVED lines=14> */
.L_x_1804:
[----:B------:R-:W-:Y:S05]  /*c450*/  BSYNC B0 ;  /* 0x0000000000007941 */ /* 0x000fea0003800000 */
.L_x_1803:
        /* <DEDUP_REMOVED lines=21> */
.L_x_1801:
        /* <DEDUP_REMOVED lines=25> */
.L_x_1806:
        /* <DEDUP_REMOVED lines=57> */
.L_x_1802:
[----:B------:R-:W-:Y:S01]  /*cad0*/  IMAD.MOV.U32 R24, RZ, RZ, R7 ;  /* 0x000000ffff187224 */ /* 0x000fe200078e0007 */
[----:B------:R-:W-:Y:S01]  /*cae0*/  UMOV UR36, URZ ;  /* 0x0000003f00247c82 */ /* 0x000fe20008000000 */
[----:B------:R-:W-:-:S07]  /*caf0*/  IMAD.MOV.U32 R25, RZ, RZ, RZ ;  /* 0x000000ffff197224 */ /* 0x000fce00078e00ff */
.L_x_1807:
        /* <DEDUP_REMOVED lines=10> */
.L_x_1800:
        /* <DEDUP_REMOVED lines=58> */
.L_x_1881:
[----:B------:R-:W-:Y:S01]  /*cf40*/  ULDC.64 UR4, c[0x0][0xc88] ;  /* 0x0003220000047ab9 */ /* 0x000fe20000000a00 */
[----:B------:R-:W-:Y:S01]  /*cf50*/  ULDC.64 UR6, c[0x0][0xa18] ;  /* 0x0002860000067ab9 */ /* 0x000fe20000000a00 */
[----:B------:R-:W-:-:S06]  /*cf60*/  UIMAD.WIDE UR4, UR43, 0x4, UR4 ;  /* 0x000000042b0478a5 */ /* 0x000fcc000f8e0204 */
[----:B0-----:R-:W-:Y:S02]  /*cf70*/  IMAD.U32 R2, RZ, RZ, UR4 ;  /* 0x00000004ff027e24 */ /* 0x001fe4000f8e00ff */
[----:B------:R-:W-:Y:S01]  /*cf80*/  IMAD.U32 R3, RZ, RZ, UR5 ;  /* 0x00000005ff037e24 */ /* 0x000fe2000f8e00ff */
[----:B------:R-:W-:Y:S01]  /*cf90*/  UISETP.NE.U32.AND UP0, UPT, UR6, URZ, UPT ;  /* 0x0000003f0600728c */ /* 0x000fe2000bf05070 */
[----:B------:R-:W-:Y:S01]  /*cfa0*/  ULDC UR8, c[0x0][0x288] ;  /* 0x0000a20000087ab9 */ /* 0x000fe20000000800 */
[----:B------:R-:W-:Y:S02]  /*cfb0*/  ULDC.64 UR4, c[0x0][0xa28] ;  /* 0x00028a0000047ab9 */ /* 0x000fe40000000a00 */
[----:B------:R-:W2:Y:S01]  /*cfc0*/  LDG.E R2, desc[UR50][R2.64] ;  /* 0x0000003202027981 */ /* 0x000ea2000c1e1900 */
[----:B------:R-:W-:Y:S01]  /*cfd0*/  UISETP.NE.AND.EX UP0, UPT, UR7, URZ, UPT, UP0 ;  /* 0x0000003f0700728c */ /* 0x000fe2000bf05300 */
[----:B------:R-:W-:Y:S01]  /*cfe0*/  IMAD.U32 R0, RZ, RZ, UR8 ;  /* 0x00000008ff007e24 */ /* 0x000fe2000f8e00ff */
[----:B------:R-:W-:-:S04]  /*cff0*/  UISETP.NE.U32.AND UP1, UPT, UR4, URZ, UPT ;  /* 0x0000003f0400728c */ /* 0x000fc8000bf25070 */
[----:B------:R-:W-:Y:S01]  /*d000*/  PLOP3.LUT P3, PT, PT, PT, UP0, 0x80, 0x0 ;  /* 0x000000000000781c */ /* 0x000fe20003f6f008 */
[----:B------:R-:W-:-:S06]  /*d010*/  UISETP.NE.AND.EX UP1, UPT, UR5, URZ, UPT, UP1 ;  /* 0x0000003f0500728c */ /* 0x000fcc000bf25310 */
        /* <DEDUP_REMOVED lines=8> */
[----:B------:R-:W-:Y:S01]  /*d0a0*/  IMAD.U32 R2, RZ, RZ, UR6 ;  /* 0x00000006ff027e24 */ /* 0x000fe2000f8e00ff */
[----:B------:R-:W-:-:S03]  /*d0b0*/  @UP1 ULEA.HI.X UR5, UR44, UR5, UR46, 0x2, UP2 ;  /* 0x000000052c051291 */ /* 0x000fc600090f142e */
[----:B------:R-:W-:Y:S01]  /*d0c0*/  IMAD.U32 R3, RZ, RZ, UR7 ;  /* 0x00000007ff037e24 */ /* 0x000fe2000f8e00ff */
[----:B------:R-:W-:-:S04]  /*d0d0*/  ULDC.64 UR6, c[0x0][0xa08] ;  /* 0x0002820000067ab9 */ /* 0x000fc80000000a00 */
[----:B------:R0:W2:Y:S01]  /*d0e0*/  @P3 LDG.E R0, desc[UR50][R2.64] ;  /* 0x0000003202003981 */ /* 0x0000a2000c1e1900 */
[----:B------:R-:W-:Y:S01]  /*d0f0*/  ISETP.NE.U32.AND P1, PT, RZ, UR6, PT ;  /* 0x00000006ff007c0c */ /* 0x000fe2000bf25070 */
[----:B------:R-:W-:Y:S01]  /*d100*/  UIADD3 UR6, UP1, UR45, UR6, URZ ;  /* 0x000000062d067290 */ /* 0x000fe2000ff3e03f */
[----:B0-----:R-:W-:Y:S02]  /*d110*/  IMAD.U32 R2, RZ, RZ, UR4 ;  /* 0x00000004ff027e24 */ /* 0x001fe4000f8e00ff */
[----:B------:R-:W-:Y:S01]  /*d120*/  IMAD.U32 R3, RZ, RZ, UR5 ;  /* 0x00000005ff037e24 */ /* 0x000fe2000f8e00ff */
[----:B------:R-:W-:Y:S02]  /*d130*/  ULDC.64 UR4, c[0x0][0xa00] ;  /* 0x0002800000047ab9 */ /* 0x000fe40000000a00 */
[----:B------:R-:W-:Y:S01]  /*d140*/  ISETP.NE.U32.AND P0, PT, RZ, UR4, PT ;  /* 0x00000004ff007c0c */ /* 0x000fe2000bf05070 */
[----:B------:R-:W-:Y:S01]  /*d150*/  UIADD3 UR4, UP0, UR45, UR4, URZ ;  /* 0x000000042d047290 */ /* 0x000fe2000ff1e03f */
[----:B------:R-:W-:-:S02]  /*d160*/  ISETP.NE.AND.EX P1, PT, RZ, UR7, PT, P1 ;  /* 0x00000007ff007c0c */ /* 0x000fc4000bf25310 */
[----:B------:R-:W-:Y:S01]  /*d170*/  ISETP.NE.AND.EX P0, PT, RZ, UR5, PT, P0 ;  /* 0x00000005ff007c0c */ /* 0x000fe2000bf05300 */
[----:B------:R-:W-:Y:S02]  /*d180*/  UIADD3.X UR5, UR47, UR5, URZ, UP0, !UPT ;  /* 0x000000052f057290 */ /* 0x000fe400087fe43f */
[----:B------:R-:W-:Y:S01]  /*d190*/  UIADD3.X UR7, UR47, UR7, URZ, UP1, !UPT ;  /* 0x000000072f077290 */ /* 0x000fe20008ffe43f */
[----:B-1----:R-:W-:-:S05]  /*d1a0*/  IMAD.U32 R4, RZ, RZ, UR6 ;  /* 0x00000006ff047e24 */ /* 0x002fca000f8e00ff */
[----:B------:R-:W-:-:S05]  /*d1b0*/  IMAD.U32 R5, RZ, RZ, UR7 ;  /* 0x00000007ff057e24 */ /* 0x000fca000f8e00ff */
[----:B------:R-:W5:Y:S04]  /*d1c0*/  @P1 LDG.E R6, desc[UR50][R4.64] ;  /* 0x0000003204061981 */ /* 0x000f68000c1e1900 */
[----:B--2---:R0:W-:Y:S01]  /*d1d0*/  STL [R1+0x8], R0 ;  /* 0x0000080001007387 */ /* 0x0041e20000100800 */
[----:B------:R-:W-:-:S03]  /*d1e0*/  IMAD.MOV.U32 R9, RZ, RZ, R0 ;  /* 0x000000ffff097224 */ /* 0x000fc600078e0000 */
[----:B0-----:R0:W2:Y:S02]  /*d1f0*/  @P2 LDG.E R0, desc[UR50][R2.64] ;  /* 0x0000003202002981 */ /* 0x0010a4000c1e1900 */
[----:B0-----:R-:W-:Y:S02]  /*d200*/  IMAD.U32 R2, RZ, RZ, UR4 ;  /* 0x00000004ff027e24 */ /* 0x001fe4000f8e00ff */
[----:B------:R-:W-:-:S05]  /*d210*/  IMAD.U32 R3, RZ, RZ, UR5 ;  /* 0x00000005ff037e24 */ /* 0x000fca000f8e00ff */
[----:B------:R0:W5:Y:S01]  /*d220*/  @P0 LDG.E R8, desc[UR50][R2.64] ;  /* 0x0000003202080981 */ /* 0x000162000c1e1900 */
[----:B------:R-:W-:Y:S01]  /*d230*/  UMOV UR4, URZ ;  /* 0x0000003f00047c82 */ /* 0x000fe20008000000 */
[----:B--2---:R-:W-:Y:S01]  /*d240*/  @P2 R2UR UR4, R0 ;  /* 0x00000000000422ca */ /* 0x004fe200000e0000 */
[----:B0-----:R-:W-:-:S14]  /*d250*/  @P3 BRA `(.L_x_1809) ;  /* 0x0000000000143947 */ /* 0x001fdc0003800000 */
[----:B------:R-:W-:Y:S05]  /*d260*/  @!P0 BRA `(.L_x_1809) ;  /* 0x0000000000108947 */ /* 0x000fea0003800000 */
[----:B------:R-:W2:Y:S04]  /*d270*/  LDG.E R7, desc[UR50][R2.64] ;  /* 0x0000003202077981 */ /* 0x000ea8000c1e1900 */
[----:B------:R-:W2:Y:S02]  /*d280*/  LDG.E R0, desc[UR50][R2.64+0x4] ;  /* 0x0000043202007981 */ /* 0x000ea4000c1e1900 */
[----:B--2---:R-:W-:-:S05]  /*d290*/  IMAD.IADD R9, R0, 0x1, -R7 ;  /* 0x0000000100097824 */ /* 0x004fca00078e0a07 */
[----:B------:R0:W-:Y:S02]  /*d2a0*/  STL [R1+0x8], R9 ;  /* 0x0000080901007387 */ /* 0x0001e40000100800 */
.L_x_1809:
[----:B------:R-:W-:Y:S01]  /*d2b0*/  ULDC.64 UR6, c[0x0][0x418] ;  /* 0x0001060000067ab9 */ /* 0x000fe20000000a00 */
[----:B------:R-:W-:Y:S01]  /*d2c0*/  UMOV UR52, URZ ;  /* 0x0000003f00347c82 */ /* 0x000fe20008000000 */
[----:B------:R-:W-:Y:S01]  /*d2d0*/  UISETP.NE.U32.AND UP0, UPT, UR6, URZ, UPT ;  /* 0x0000003f0600728c */ /* 0x000fe2000bf05070 */
[----:B-----5:R-:W-:Y:S01]  /*d2e0*/  @P0 R2UR UR52, R8 ;  /* 0x00000000083402ca */ /* 0x020fe200000e0000 */
[----:B------:R-:W-:Y:S01]  /*d2f0*/  ULDC.64 UR8, c[0x0][0xa20] ;  /* 0x0002880000087ab9 */ /* 0x000fe20000000a00 */
[----:B------:R-:W-:Y:S01]  /*d300*/  UMOV UR39, URZ ;  /* 0x0000003f00277c82 */ /* 0x000fe20008000000 */
[----:B------:R-:W-:Y:S01]  /*d310*/  ISETP.NE.U32.AND P0, PT, RZ, UR8, PT ;  /* 0x00000008ff007c0c */ /* 0x000fe2000bf05070 */
[----:B------:R-:W-:Y:S01]  /*d320*/  UISETP.NE.AND.EX UP0, UPT, UR7, URZ, UPT, UP0 ;  /* 0x0000003f0700728c */ /* 0x000fe2000bf05300 */
[----:B------:R-:W-:Y:S01]  /*d330*/  @P1 R2UR UR39, R6 ;  /* 0x00000000062712ca */ /* 0x000fe200000e0000 */
[----:B------:R-:W-:Y:S01]  /*d340*/  ULDC UR5, c[0x0][0x424] ;  /* 0x0001090000057ab9 */ /* 0x000fe20000000800 */
[----:B------:R-:W-:Y:S01]  /*d350*/  ISETP.NE.AND.EX P0, PT, RZ, UR9, PT, P0 ;  /* 0x00000009ff007c0c */ /* 0x000fe2000bf05300 */
[----:B------:R-:W-:Y:S01]  /*d360*/  USEL UR5, UR5, 0x1, UP0 ;  /* 0x0000000105057887 */ /* 0x000fe20008000000 */
[----:B------:R-:W-:Y:S01]  /*d370*/  IMAD.U32 R22, RZ, RZ, UR44 ;  /* 0x0000002cff167e24 */ /* 0x000fe2000f8e00ff */
[----:B------:R-:W-:-:S02]  /*d380*/  ULDC UR6, c[0x0][0x2f0] ;  /* 0x0000bc0000067ab9 */ /* 0x000fc40000000800 */
[----:B------:R-:W-:-:S06]  /*d390*/  UIMAD UR5, UR5, UR6, URZ ;  /* 0x00000006050572a4 */ /* 0x000fcc000f8e023f */
[----:B------:R-:W-:Y:S01]  /*d3a0*/  UIADD3 UR39, UR39, UR4, URZ ;  /* 0x0000000427277290 */ /* 0x000fe2000fffe03f */
[----:B------:R-:W-:Y:S01]  /*d3b0*/  IMAD.U32 R2, RZ, RZ, UR5 ;  /* 0x00000005ff027e24 */ /* 0x000fe2000f8e00ff */
[----:B------:R-:W-:Y:S10]  /*d3c0*/  @!P0 BRA `(.L_x_1810) ;  /* 0x0000000000188947 */ /* 0x000ff40003800000 */
[----:B------:R-:W-:-:S04]  /*d3d0*/  UIADD3 UR5, UP0, UR45, UR8, URZ ;  /* 0x000000082d057290 */ /* 0x000fc8000ff1e03f */
[----:B------:R-:W-:Y:S02]  /*d3e0*/  UIADD3.X UR6, UR47, UR9, URZ, UP0, !UPT ;  /* 0x000000092f067290 */ /* 0x000fe400087fe43f */
[----:B------:R-:W-:-:S04]  /*d3f0*/  IMAD.U32 R2, RZ, RZ, UR5 ;  /* 0x00000005ff027e24 */ /* 0x000fc8000f8e00ff */
[----:B------:R-:W-:-:S05]  /*d400*/  IMAD.U32 R3, RZ, RZ, UR6 ;  /* 0x00000006ff037e24 */ /* 0x000fca000f8e00ff */
[----:B------:R1:W5:Y:S01]  /*d410*/  LDG.E R2, desc[UR50][R2.64] ;  /* 0x0000003202027981 */ /* 0x000362000c1e1900 */
[----:B------:R-:W-:Y:S05]  /*d420*/  BRA `(.L_x_1811) ;  /* 0x0000000000107947 */ /* 0x000fea0003800000 */
.L_x_1810:
[----:B------:R-:W-:Y:S05]  /*d430*/  @!P1 BRA `(.L_x_1811) ;  /* 0x00000000000c9947 */ /* 0x000fea0003800000 */
[----:B------:R-:W2:Y:S04]  /*d440*/  LDG.E R3, desc[UR50][R4.64] ;  /* 0x0000003204037981 */ /* 0x000ea8000c1e1900 */
[----:B------:R-:W2:Y:S02]  /*d450*/  LDG.E R2, desc[UR50][R4.64+0x4] ;  /* 0x0000043204027981 */ /* 0x000ea4000c1e1900 */
[----:B--2---:R-:W-:-:S07]  /*d460*/  IMAD.IADD R2, R2, 0x1, -R3 ;  /* 0x0000000102027824 */ /* 0x004fce00078e0a03 */
.L_x_1811:
[----:B------:R-:W2:Y:S01]  /*d470*/  LDC R0, c[0x0][0x448] ;  /* 0x00011200ff007b82 */ /* 0x000ea20000000800 */
[----:B-----5:R-:W-:Y:S01]  /*d480*/  VIADD R2, R2, -UR4 ;  /* 0x8000000402027c36 */ /* 0x020fe20008000000 */
[----:B------:R-:W-:Y:S01]  /*d490*/  BSSY B7, `(.L_x_1812) ;  /* 0x000030d000077945 */ /* 0x000fe20003800000 */
[----:B--2---:R-:W-:Y:S01]  /*d4a0*/  ISETP.NE.AND P0, PT, R0, 0x1, PT ;  /* 0x000000010000780c */ /* 0x004fe20003f05270 */
[----:B------:R-:W-:-:S04]  /*d4b0*/  IMAD R0, R25, 0xc0, RZ ;  /* 0x000000c019007824 */ /* 0x000fc800078e02ff */
[----:B------:R-:W-:-:S08]  /*d4c0*/  VIADD R0, R0, 0xbf ;  /* 0x000000bf00007836 */ /* 0x000fd00000000000 */
[----:B-1----:R-:W1:Y:S08]  /*d4d0*/  @P0 LDC R3, c[0x0][0x44c] ;  /* 0x00011300ff030b82 */ /* 0x002e700000000800 */
[----:B------:R-:W2:Y:S01]  /*d4e0*/  @P0 LDC R4, c[0x0][0x450] ;  /* 0x00011400ff040b82 */ /* 0x000ea20000000800 */
[----:B-1----:R-:W-:-:S05]  /*d4f0*/  @P0 IMAD.HI.U32 R3, R0, R3, RZ ;  /* 0x0000000300030227 */ /* 0x002fca00078e00ff */
[----:B--2---:R-:W-:Y:S02]  /*d500*/  @P0 SHF.R.U32.HI R0, RZ, R4, R3 ;  /* 0x00000004ff000219 */ /* 0x004fe40000011603 */
[C---:B------:R-:W-:Y:S01]  /*d510*/  IADD3 R3, R2.reuse, 0x80, -R9 ;  /* 0x0000008002037810 */ /* 0x040fe20007ffe809 */
[----:B------:R-:W-:-:S04]  /*d520*/  VIADD R2, R2, 0x7f ;  /* 0x0000007f02027836 */ /* 0x000fc80000000000 */
[----:B------:R-:W-:Y:S01]  /*d530*/  IMAD.IADD R0, R3, 0x1, R0 ;  /* 0x0000000103007824 */ /* 0x000fe200078e0200 */
[----:B------:R-:W-:-:S04]  /*d540*/  SHF.R.S32.HI R3, RZ, 0x1f, R2 ;  /* 0x0000001fff037819 */ /* 0x000fc80000011402 */
[----:B------:R-:W-:Y:S02]  /*d550*/  SHF.R.S32.HI R5, RZ, 0x1f, R0 ;  /* 0x0000001fff057819 */ /* 0x000fe40000011400 */
[----:B------:R-:W-:Y:S02]  /*d560*/  LEA.HI R3, R3, R2, RZ, 0x7 ;  /* 0x0000000203037211 */ /* 0x000fe400078f38ff */
[----:B------:R-:W-:Y:S02]  /*d570*/  LEA.HI R5, R5, R0, RZ, 0x7 ;  /* 0x0000000005057211 */ /* 0x000fe400078f38ff */
[----:B------:R-:W-:Y:S02]  /*d580*/  SHF.R.S32.HI R3, RZ, 0x7, R3 ;  /* 0x00000007ff037819 */ /* 0x000fe40000011403 */
[----:B------:R-:W-:-:S04]  /*d590*/  SHF.R.S32.HI R0, RZ, 0x7, R5 ;  /* 0x00000007ff007819 */ /* 0x000fc80000011405 */
[----:B------:R-:W-:-:S04]  /*d5a0*/  VIMNMX R27, R3, R0, PT ;  /* 0x00000000031b7248 */ /* 0x000fc80003fe0100 */
[----:B------:R-:W-:-:S13]  /*d5b0*/  ISETP.GT.AND P0, PT, R27, RZ, PT ;  /* 0x000000ff1b00720c */ /* 0x000fda0003f04270 */
[----:B------:R-:W-:Y:S05]  /*d5c0*/  @P0 BRA `(.L_x_1813) ;  /* 0x0000000000440947 */ /* 0x000fea0003800000 */
[----:B------:R-:W1:Y:S02]  /*d5d0*/  S2R R6, SR_TID.X ;  /* 0x0000000000067919 */ /* 0x000e640000002100 */
[----:B-1----:R-:W-:-:S04]  /*d5e0*/  LOP3.LUT R6, R6, 0x7f, RZ, 0xc0, !PT ;  /* 0x0000007f06067812 */ /* 0x002fc800078ec0ff */
[----:B------:R-:W-:-:S13]  /*d5f0*/  ISETP.NE.AND P0, PT, R6, RZ, PT ;  /* 0x000000ff0600720c */ /* 0x000fda0003f05270 */
[----:B------:R-:W-:Y:S05]  /*d600*/  @P0 BRA `(.L_x_1814) ;  /* 0x0000002c00d40947 */ /* 0x000fea0003800000 */
[----:B------:R-:W1:Y:S01]  /*d610*/  S2R R5, SR_LANEID ;  /* 0x0000000000057919 */ /* 0x000e620000000000 */
        /* <DEDUP_REMOVED lines=12> */
.L_x_1813:
        /* <DEDUP_REMOVED lines=19> */
[----:B01----:R-:W-:Y:S05]  /*d810*/  CALL.ABS.NOINC R2 ;  /* 0x0000000002007343 */ /* 0x003fea0003c00000 */
.L_x_1816:
[----:B------:R-:W-:Y:S05]  /*d820*/  BSYNC B6 ;  /* 0x0000000000067941 */ /* 0x000fea0003800000 */
.L_x_1815:
[----:B------:R-:W-:Y:S01]  /*d830*/  VIADD R0, R17, 0x9000 ;  /* 0x0000900011007836 */ /* 0x000fe20000000000 */
[----:B------:R-:W-:Y:S04]  /*d840*/  BSSY B6, `(.L_x_1817) ;  /* 0x0000014000067945 */ /* 0x000fe80003800000 */
[----:B------:R-:W-:-:S04]  /*d850*/  LOP3.LUT P0, RZ, R0, 0x9f, RZ, 0xc0, !PT ;  /* 0x0000009f00ff7812 */ /* 0x000fc8000780c0ff */
[----:B------:R-:W-:-:S09]  /*d860*/  P2R R16, PR, RZ, 0x1 ;  /* 0x00000001ff107803 */ /* 0x000fd20000000000 */
        /* <DEDUP_REMOVED lines=17> */
.L_x_1818:
[----:B------:R-:W-:Y:S05]  /*d980*/  BSYNC B6 ;  /* 0x0000000000067941 */ /* 0x000fea0003800000 */
.L_x_1817:
        /* <DEDUP_REMOVED lines=20> */
.L_x_1820:
[----:B------:R-:W-:Y:S05]  /*dad0*/  BSYNC B6 ;  /* 0x0000000000067941 */ /* 0x000fea0003800000 */
.L_x_1819:
[----:B------:R-:W-:Y:S01]  /*dae0*/  ISETP.NE.AND P6, PT, R16, RZ, PT ;  /* 0x000000ff1000720c */ /* 0x000fe20003fc5270 */
[----:B------:R-:W-:-:S12]  /*daf0*/  BSSY B6, `(.L_x_1821) ;  /* 0x0000012000067945 */ /* 0x000fd80003800000 */
        /* <DEDUP_REMOVED lines=17> */
.L_x_1822:
[----:B------:R-:W-:Y:S05]  /*dc10*/  BSYNC B6 ;  /* 0x0000000000067941 */ /* 0x000fea0003800000 */
.L_x_1821:
        /* <DEDUP_REMOVED lines=8> */
[----:B------:R-:W1:Y:S01]  /*dca0*/  S2R R16, SR_TID.X ;  /* 0x0000000000107919 */ /* 0x000e620000002100 */
[----:B------:R-:W-:-:S03]  /*dcb0*/  ULDC.64 UR4, c[0x0][0xa08] ;  /* 0x0002820000047ab9 */ /* 0x000fc60000000a00 */
[----:B------:R2:W3:Y:S02]  /*dcc0*/  @P0 LDG.E R22, desc[UR50][R2.64] ;  /* 0x0000003202160981 */ /* 0x0004e4000c1e1900 */
[----:B--2---:R-:W2:Y:S01]  /*dcd0*/  LDC.64 R2, c[0x0][0x418] ;  /* 0x00010600ff027b82 */ /* 0x004ea20000000a00 */
[----:B-1----:R-:W-:-:S04]  /*dce0*/  SHF.R.U32.HI R20, RZ, 0x5, R16 ;  /* 0x00000005ff147819 */ /* 0x002fc80000011610 */
[----:B------:R-:W-:Y:S02]  /*dcf0*/  LOP3.LUT R20, R20, 0x3, RZ, 0xc0, !PT ;  /* 0x0000000314147812 */ /* 0x000fe400078ec0ff */
[----:B--2---:R-:W-:Y:S01]  /*dd00*/  LOP3.LUT P0, RZ, R2, UR4, RZ, 0xfc, !PT ;  /* 0x0000000402ff7c12 */ /* 0x004fe2000f80fcff */
[----:B------:R-:W-:-:S03]  /*dd10*/  UMOV UR4, 0xffffffff ;  /* 0xffffffff00047882 */ /* 0x000fc60000000000 */
[----:B------:R-:W-:Y:S02]  /*dd20*/  LOP3.LUT P0, RZ, R3, UR5, RZ, 0xfc, P0 ;  /* 0x0000000503ff7c12 */ /* 0x000fe4000800fcff */
[----:B---3--:R-:W-:Y:S02]  /*dd30*/  SHF.R.S32.HI R23, RZ, 0x1f, R22 ;  /* 0x0000001fff177819 */ /* 0x008fe40000011416 */
[----:B------:R-:W-:Y:S01]  /*dd40*/  SEL R16, R22, RZ, !P0 ;  /* 0x000000ff16107207 */ /* 0x000fe20004000000 */
[----:B------:R-:W-:Y:S08]  /*dd50*/  BRA.DIV UR4, `(.L_x_1823) ;  /* 0x0000003a04ac7947 */ /* 0x000ff0000b800000 */
[----:B------:R1:W2:Y:S02]  /*dd60*/  SHFL.IDX PT, R14, R20, RZ, 0x1f ;  /* 0x00001fff140e7589 */ /* 0x0002a400000e0000 */
.L_x_1900:
[----:B--2---:R-:W-:Y:S02]  /*dd70*/  ISETP.NE.AND P0, PT, R14, RZ, PT ;  /* 0x000000ff0e00720c */ /* 0x004fe40003f05270 */
[----:B------:R-:W-:-:S04]  /*dd80*/  PLOP3.LUT P1, PT, PT, PT, PT, 0x8, 0x0 ;  /* 0x000000000000781c */ /* 0x000fc80003f2e170 */
[----:B------:R-:W-:-:S07]  /*dd90*/  P2R R26, PR, RZ, 0x2 ;  /* 0x00000002ff1a7803 */ /* 0x000fce0000000000 */
[----:B------:R-:W-:Y:S05]  /*dda0*/  @P0 BRA `(.L_x_1824) ;  /* 0x0000000400b00947 */ /* 0x000fea0003800000 */
[----:B------:R-:W-:Y:S01]  /*ddb0*/  UMOV UR4, 0xffffffff ;  /* 0xffffffff00047882 */ /* 0x000fe20000000000 */
[----:B------:R-:W-:Y:S02]  /*ddc0*/  VIADD R0, R27, 0xffffffff ;  /* 0xffffffff1b007836 */ /* 0x000fe40000000000 */
[----:B------:R-:W-:Y:S05]  /*ddd0*/  BRA.DIV UR4, `(.L_x_1825) ;  /* 0x0000003a04ac7947 */ /* 0x000fea000b800000 */
[----:B------:R-:W-:-:S13]  /*dde0*/  ELECT P6, URZ, PT ;  /* 0x00000000003f782f */ /* 0x000fda00038c0000 */
.L_x_1903:
[----:B------:R-:W-:Y:S05]  /*ddf0*/  @!P6 BRA `(.L_x_1824) ;  /* 0x00000004009ce947 */ /* 0x000fea0003800000 */
[----:B------:R-:W-:-:S04]  /*de00*/  ISETP.NE.U32.AND P0, PT, R2, RZ, PT ;  /* 0x000000ff0200720c */ /* 0x000fc80003f05070 */
[----:B------:R-:W-:-:S13]  /*de10*/  ISETP.NE.AND.EX P0, PT, R3, RZ, PT, P0 ;  /* 0x000000ff0300720c */ /* 0x000fda0003f05300 */
[----:B------:R-:W-:Y:S05]  /*de20*/  @!P0 BRA `(.L_x_1826) ;  /* 0x0000000000448947 */ /* 0x000fea0003800000 */
[----:B------:R-:W2:Y:S01]  /*de30*/  LDC R6, c[0x0][0x43c] ;  /* 0x00010f00ff067b82 */ /* 0x000ea20000000800 */
[----:B------:R-:W-:Y:S01]  /*de40*/  ULDC.64 UR4, c[0x0][0x428] ;  /* 0x00010a0000047ab9 */ /* 0x000fe20000000a00 */
[----:B--2---:R-:W-:-:S13]  /*de50*/  ISETP.NE.AND P0, PT, R6, 0x1, PT ;  /* 0x000000010600780c */ /* 0x004fda0003f05270 */
[----:B------:R-:W2:Y:S02]  /*de60*/  @P0 LDC.64 R4, c[0x0][0x440] ;  /* 0x00011000ff040b82 */ /* 0x000ea40000000a00 */
[----:B--2---:R-:W-:-:S04]  /*de70*/  @P0 IMAD.HI.U32 R7, R0, R4, RZ ;  /* 0x0000000400070227 */ /* 0x004fc800078e00ff */
        /* <DEDUP_REMOVED lines=12> */
.L_x_1826:
[----:B--2---:R-:W2:Y:S01]  /*df40*/  S2R R2, SR_TID.X ;  /* 0x0000000000027919 */ /* 0x004ea20000002100 */
[----:B------:R-:W-:Y:S01]  /*df50*/  IMAD R3, R18, 0x8, R17 ;  /* 0x0000000812037824 */ /* 0x000fe200078e0211 */
[----:B--2---:R-:W-:Y:S02]  /*df60*/  LOP3.LUT R4, R2, 0x7f, RZ, 0xc0, !PT ;  /* 0x0000007f02047812 */ /* 0x004fe400078ec0ff */
[----:B------:R-:W-:Y:S02]  /*df70*/  SHF.L.U32 R2, R19, 0x1f, RZ ;  /* 0x0000001f13027819 */ /* 0x000fe400000006ff */
[----:B------:R-:W-:Y:S02]  /*df80*/  ISETP.NE.AND P1, PT, R4, RZ, PT ;  /* 0x000000ff0400720c */ /* 0x000fe40003f25270 */
[----:B------:R-:W2:Y:S02]  /*df90*/  SYNCS.PHASECHK.TRANS64.TRYWAIT P0, [R3+URZ+0x19c80], R2 ;  /* 0x019c8002030075a7 */ /* 0x000ea4000800017f */
[----:B--2---:R-:W-:Y:S09]  /*dfa0*/  @!P0 BRA `(.L_x_1827) ;  /* 0x0000003800588947 */ /* 0x004ff20003800000 */
.L_x_1904:
[----:B------:R-:W-:Y:S05]  /*dfb0*/  @P1 BRA `(.L_x_1828) ;  /* 0x00000000001c1947 */ /* 0x000fea0003800000 */
[----:B------:R-:W3:Y:S02]  /*dfc0*/  S2R R4, SR_TID.X ;  /* 0x0000000000047919 */ /* 0x000ee40000002100 */
[----:B---3--:R-:W-:Y:S01]  /*dfd0*/  LOP3.LUT R5, R4, 0x1f, RZ, 0xc0, !PT ;  /* 0x0000001f04057812 */ /* 0x008fe200078ec0ff */
[----:B------:R-:W-:-:S03]  /*dfe0*/  IMAD.MOV.U32 R4, RZ, RZ, 0x3000 ;  /* 0x00003000ff047424 */ /* 0x000fc600078e00ff */
[----:B------:R-:W-:Y:S01]  /*dff0*/  ISETP.NE.AND P0, PT, R5, RZ, PT ;  /* 0x000000ff0500720c */ /* 0x000fe20003f05270 */
[----:B------:R3:W-:-:S12]  /*e000*/  SYNCS.ARRIVE.TRANS64 RZ, [R3+URZ+0x19c70], R4 ;  /* 0x019c700403ff79a7 */ /* 0x0007d8000800003f */
[----:B---3--:R-:W-:Y:S05]  /*e010*/  @!P0 BRA `(.L_x_1828) ;  /* 0x0000000000048947 */ /* 0x008fea0003800000 */
[----:B------:R-:W-:Y:S01]  /*e020*/  BPT.TRAP 0x1 ;  /* 0x000000040000795c */ /* 0x000fe20000300000 */
.L_x_1828:
        /* <DEDUP_REMOVED lines=28> */
[----:B------:R-:W4:Y:S02]  /*e1f0*/  SYNCS.PHASECHK.TRANS64.TRYWAIT P0, [R3+URZ+0x19c40], R2 ;  /* 0x019c4002030075a7 */ /* 0x000f24000800017f */
[----:B---34-:R-:W-:Y:S05]  /*e200*/  @!P0 BRA `(.L_x_1829) ;  /* 0x0000003400d48947 */ /* 0x018fea0003800000 */
.L_x_1905:
[----:B------:R-:W-:Y:S05]  /*e210*/  @P1 BRA `(.L_x_1830) ;  /* 0x00000000001c1947 */ /* 0x000fea0003800000 */
[----:B------:R-:W4:Y:S01]  /*e220*/  S2R R5, SR_TID.X ;  /* 0x0000000000057919 */ /* 0x000f220000002100 */
[----:B--23--:R-:W-:-:S04]  /*e230*/  IMAD.MOV.U32 R2, RZ, RZ, 0x3000 ;  /* 0x00003000ff027424 */ /* 0x00cfc800078e00ff */
[----:B------:R2:W-:Y:S01]  /*e240*/  SYNCS.ARRIVE.TRANS64 RZ, [R3+URZ+0x19c30], R2 ;  /* 0x019c300203ff79a7 */ /* 0x0005e2000800003f */
[----:B----4-:R-:W-:-:S04]  /*e250*/  LOP3.LUT R5, R5, 0x1f, RZ, 0xc0, !PT ;  /* 0x0000001f05057812 */ /* 0x010fc800078ec0ff */
[----:B------:R-:W-:-:S13]  /*e260*/  ISETP.NE.AND P0, PT, R5, RZ, PT ;  /* 0x000000ff0500720c */ /* 0x000fda0003f05270 */
[----:B--2---:R-:W-:Y:S05]  /*e270*/  @!P0 BRA `(.L_x_1830) ;  /* 0x0000000000048947 */ /* 0x004fea0003800000 */
[----:B------:R-:W-:Y:S01]  /*e280*/  BPT.TRAP 0x1 ;  /* 0x000000040000795c */ /* 0x000fe20000300000 */
.L_x_1830:
        /* <DEDUP_REMOVED lines=15> */
[----:B------:R-:W-:-:S02]  /*e380*/  UIADD3 UR25, UR25, 0x19c30, URZ ;  /* 0x00019c3019197890 */ /* 0x000fc4000fffe03f */
[----:B------:R-:W-:Y:S01]  /*e390*/  UIADD3 UR16, UR8, 0x14800, URZ ;  /* 0x0001480008107890 */ /* 0x000fe2000fffe03f */
[----:B------:R-:W-:Y:S01]  /*e3a0*/  P2R R26, PR, RZ, 0x1 ;  /* 0x00000001ff1a7803 */ /* 0x000fe20000000000 */
        /* <DEDUP_REMOVED lines=9> */
[----:B------:R4:W-:Y:S01]  /*e440*/  UTMALDG.4D [UR16], [UR4], desc[UR6] ;  /* 0x00000610040075b4 */ /* 0x0009e20008019000 */
[----:B------:R4:W-:Y:S02]  /*e450*/  UTMALDG.4D [UR8], [UR4], desc[UR6] ;  /* 0x00000608040075b4 */ /* 0x0009e40008019000 */
[----:B----4-:R-:W-:Y:S01]  /*e460*/  NOP ;  /* 0x0000000000007918 */ /* 0x010fe20000000000 */
.L_x_1824:
        /* <DEDUP_REMOVED lines=18> */
[----:B--23--:R-:W-:Y:S01]  /*e590*/  MOV R2, 0x0 ;  /* 0x0000000000027802 */ /* 0x00cfe20000000f00 */
[----:B------:R-:W-:Y:S01]  /*e5a0*/  ULDC.64 UR6, c[0x4][0x98] ;  /* 0x0100260000067ab9 */ /* 0x000fe20000000a00 */
[----:B------:R-:W-:Y:S01]  /*e5b0*/  ULDC.64 UR8, c[0x4][0xa0] ;  /* 0x0100280000087ab9 */ /* 0x000fe20000000a00 */
[----:B------:R-:W-:Y:S01]  /*e5c0*/  ULDC.64 UR4, c[0x4][0x28] ;  /* 0x01000a0000047ab9 */ /* 0x000fe20000000a00 */
[----:B------:R-:W-:Y:S02]  /*e5d0*/  IMAD.U32 R4, RZ, RZ, UR6 ;  /* 0x00000006ff047e24 */ /* 0x000fe4000f8e00ff */
[----:B------:R-:W2:Y:S01]  /*e5e0*/  LDC.64 R2, c[0x4][R2] ;  /* 0x0100000002027b82 */ /* 0x000ea20000000a00 */
        /* <DEDUP_REMOVED lines=8> */
[----:B-1----:R-:W-:-:S07]  /*e670*/  LEPC R20, `(.L_x_1832) ;  /* 0x000000001014794e */ /* 0x002fce0000000000 */
[----:B0-2---:R-:W-:Y:S05]  /*e680*/  CALL.ABS.NOINC R2 ;  /* 0x0000000002007343 */ /* 0x005fea0003c00000 */
.L_x_1832:
[----:B------:R-:W-:Y:S05]  /*e690*/  BSYNC B6 ;  /* 0x0000000000067941 */ /* 0x000fea0003800000 */
.L_x_1831:
[----:B------:R-:W4:Y:S01]  /*e6a0*/  LDC R8, c[0x0][0x448] ;  /* 0x00011200ff087b82 */ /* 0x000f220000000800 */
[----:B--23--:R-:W1:Y:S01]  /*e6b0*/  S2R R2, SR_TID.X ;  /* 0x0000000000027919 */ /* 0x00ce620000002100 */
[----:B------:R-:W-:Y:S01]  /*e6c0*/  ULDC.64 UR8, c[0x0][0x2d8] ;  /* 0x0000b60000087ab9 */ /* 0x000fe20000000a00 */
[----:B------:R-:W-:Y:S01]  /*e6d0*/  UMOV UR46, UR54 ;  /* 0x00000036002e7c82 */ /* 0x000fe20008000000 */
[----:B------:R-:W-:Y:S01]  /*e6e0*/  UIMAD UR6, UR45, UR8, URZ ;  /* 0x000000082d0672a4 */ /* 0x000fe2000f8e023f */
[----:B0-----:R-:W0:Y:S01]  /*e6f0*/  S2R R9, SR_TID.X ;  /* 0x0000000000097919 */ /* 0x001e220000002100 */
[----:B------:R-:W-:Y:S02]  /*e700*/  UIMAD.WIDE.U32 UR4, UR36, UR8, UR46 ;  /* 0x00000008240472a5 */ /* 0x000fe4000f8e002e */
[----:B------:R-:W-:Y:S01]  /*e710*/  UIMAD UR6, UR36, UR9, UR6 ;  /* 0x00000009240672a4 */ /* 0x000fe2000f8e0206 */
[----:B------:R-:W2:Y:S01]  /*e720*/  S2R R21, SR_TID.X ;  /* 0x0000000000157919 */ /* 0x000ea20000002100 */
[----:B------:R-:W-:Y:S01]  /*e730*/  ULDC.64 UR10, c[0x0][0x280] ;  /* 0x0000a000000a7ab9 */ /* 0x000fe20000000a00 */
[----:B------:R-:W-:Y:S01]  /*e740*/  ULDC.64 UR8, c[0x0][0x2e0] ;  /* 0x0000b80000087ab9 */ /* 0x000fe20000000a00 */
[----:B------:R-:W-:-:S02]  /*e750*/  UIADD3 UR5, UR5, UR6, URZ ;  /* 0x0000000605057290 */ /* 0x000fc4000fffe03f */
[----:B------:R-:W-:Y:S02]  /*e760*/  UIMAD UR6, UR37, UR8, URZ ;  /* 0x00000008250672a4 */ /* 0x000fe4000f8e023f */
[----:B------:R-:W-:Y:S02]  /*e770*/  UIMAD.WIDE.U32 UR4, UR44, UR8, UR4 ;  /* 0x000000082c0472a5 */ /* 0x000fe4000f8e0004 */
[----:B------:R-:W-:-:S03]  /*e780*/  UIMAD UR6, UR44, UR9, UR6 ;  /* 0x000000092c0672a4 */ /* 0x000fc6000f8e0206 */
[----:B------:R-:W-:Y:S01]  /*e790*/  ULDC.64 UR8, c[0x0][0x2c8] ;  /* 0x0000b20000087ab9 */ /* 0x000fe20000000a00 */
[----:B------:R-:W-:Y:S01]  /*e7a0*/  UIADD3 UR5, UR5, UR6, URZ ;  /* 0x0000000605057290 */ /* 0x000fe2000fffe03f */
[----:B----4-:R-:W-:Y:S02]  /*e7b0*/  ISETP.NE.AND P1, PT, R8, 0x1, PT ;  /* 0x000000010800780c */ /* 0x010fe40003f25270 */
[----:B------:R-:W-:Y:S02]  /*e7c0*/  ULDC.64 UR6, c[0x0][0x2d0] ;  /* 0x0000b40000067ab9 */ /* 0x000fe40000000a00 */
[----:B------:R-:W-:Y:S01]  /*e7d0*/  IMAD.U32 R5, RZ, RZ, UR6 ;  /* 0x00000006ff057e24 */ /* 0x000fe2000f8e00ff */
[C---:B-1----:R-:W-:Y:S01]  /*e7e0*/  LOP3.LUT R20, R2.reuse, 0x7f, RZ, 0xc0, !PT ;  /* 0x0000007f02147812 */ /* 0x042fe200078ec0ff */
[----:B------:R-:W-:-:S07]  /*e7f0*/  IMAD.SHL.U32 R2, R2, 0x40, RZ ;  /* 0x0000004002027824 */ /* 0x000fce00078e00ff */
[----:B------:R-:W1:Y:S01]  /*e800*/  @P1 LDC R3, c[0x0][0x44c] ;  /* 0x00011300ff031b82 */ /* 0x000e620000000800 */
[----:B------:R-:W-:Y:S01]  /*e810*/  SHF.R.U32.HI R20, RZ, 0x1, R20 ;  /* 0x00000001ff147819 */ /* 0x000fe20000011614 */
[----:B0-----:R-:W-:-:S03]  /*e820*/  IMAD.SHL.U32 R9, R9, 0x10, RZ ;  /* 0x0000001009097824 */ /* 0x001fc600078e00ff */
[----:B------:R-:W-:Y:S01]  /*e830*/  LOP3.LUT R2, R20, 0x40, R2, 0xf8, !PT ;  /* 0x0000004014027812 */ /* 0x000fe200078ef802 */
[----:B--2---:R-:W-:Y:S01]  /*e840*/  IMAD.SHL.U32 R20, R21, 0x10, RZ ;  /* 0x0000001015147824 */ /* 0x004fe200078e00ff */
[----:B------:R-:W-:Y:S01]  /*e850*/  LOP3.LUT R9, R9, 0x10, RZ, 0xc0, !PT ;  /* 0x0000001009097812 */ /* 0x000fe200078ec0ff */
[----:B------:R-:W0:Y:S02]  /*e860*/  @P1 LDC R0, c[0x0][0x450] ;  /* 0x00011400ff001b82 */ /* 0x000e240000000800 */
[----:B------:R-:W-:Y:S01]  /*e870*/  IMAD R6, R25, 0xc0, R2 ;  /* 0x000000c019067824 */ /* 0x000fe200078e0202 */
[C---:B------:R-:W-:Y:S02]  /*e880*/  LOP3.LUT R10, R9.reuse, 0x20, RZ, 0xfc, !PT ;  /* 0x00000020090a7812 */ /* 0x040fe400078efcff */
[----:B------:R-:W-:Y:S01]  /*e890*/  LOP3.LUT R20, R20, 0x10, RZ, 0xc0, !PT ;  /* 0x0000001014147812 */ /* 0x000fe200078ec0ff */
[----:B------:R-:W-:Y:S01]  /*e8a0*/  IMAD.MOV.U32 R2, RZ, RZ, R6 ;  /* 0x000000ffff027224 */ /* 0x000fe200078e0006 */
[----:B------:R-:W-:Y:S01]  /*e8b0*/  LOP3.LUT R9, R9, 0x40, RZ, 0xfc, !PT ;  /* 0x0000004009097812 */ /* 0x000fe200078efcff */
[----:B-1----:R-:W-:-:S05]  /*e8c0*/  @P1 IMAD.HI.U32 R3, R6, R3, RZ ;  /* 0x0000000306031227 */ /* 0x002fca00078e00ff */
[----:B0-----:R-:W-:-:S04]  /*e8d0*/  @P1 SHF.R.U32.HI R2, RZ, R0, R3 ;  /* 0x00000000ff021219 */ /* 0x001fc80000011603 */
[--C-:B------:R-:W-:Y:S01]  /*e8e0*/  SHF.R.S32.HI R4, RZ, 0x1f, R2.reuse ;  /* 0x0000001fff047819 */ /* 0x100fe20000011402 */
[----:B------:R-:W-:-:S04]  /*e8f0*/  IMAD.MOV R0, RZ, RZ, -R2 ;  /* 0x000000ffff007224 */ /* 0x000fc800078e0a02 */
[----:B------:R-:W-:Y:S02]  /*e900*/  IMAD R4, R4, UR6, RZ ;  /* 0x0000000604047c24 */ /* 0x000fe4000f8e02ff */
[----:B------:R-:W-:Y:S02]  /*e910*/  IMAD R0, R8, R0, R6 ;  /* 0x0000000008007224 */ /* 0x000fe400078e0206 */
[C---:B------:R-:W-:Y:S02]  /*e920*/  IMAD R4, R2.reuse, UR7, R4 ;  /* 0x0000000702047c24 */ /* 0x040fe4000f8e0204 */
[----:B------:R-:W-:-:S04]  /*e930*/  IMAD.WIDE.U32 R2, R2, R5, UR4 ;  /* 0x0000000402027e25 */ /* 0x000fc8000f8e0005 */
[----:B------:R-:W-:Y:S01]  /*e940*/  IMAD.IADD R3, R3, 0x1, R4 ;  /* 0x0000000103037824 */ /* 0x000fe200078e0204 */
[----:B------:R-:W-:Y:S01]  /*e950*/  SHF.R.S32.HI R4, RZ, 0x1f, R0 ;  /* 0x0000001fff047819 */ /* 0x000fe20000011400 */
[----:B------:R-:W-:Y:S02]  /*e960*/  VIADD R6, R6, 0x80 ;  /* 0x0000008006067836 */ /* 0x000fe40000000000 */
[----:B------:R-:W-:-:S04]  /*e970*/  IMAD.WIDE.U32 R2, R0, UR8, R2 ;  /* 0x0000000800027c25 */ /* 0x000fc8000f8e0002 */
[----:B------:R-:W-:-:S04]  /*e980*/  IMAD R4, R4, UR8, RZ ;  /* 0x0000000804047c24 */ /* 0x000fc8000f8e02ff */
[----:B------:R-:W-:Y:S01]  /*e990*/  IMAD R0, R0, UR9, R4 ;  /* 0x0000000900007c24 */ /* 0x000fe2000f8e0204 */
[----:B------:R-:W-:Y:S02]  /*e9a0*/  IADD3 R4, P0, R2, UR10, RZ ;  /* 0x0000000a02047c10 */ /* 0x000fe4000ff1e0ff */
[----:B------:R-:W0:Y:S02]  /*e9b0*/  @P1 LDC R2, c[0x0][0x44c] ;  /* 0x00011300ff021b82 */ /* 0x000e240000000800 */
[----:B------:R-:W-:-:S06]  /*e9c0*/  IADD3.X R0, R3, UR11, R0, P0, !PT ;  /* 0x0000000b03007c10 */ /* 0x000fcc00087fe400 */
        /* <DEDUP_REMOVED lines=26> */
[----:B------:R-:W2:Y:S01]  /*eb70*/  LDL.LU R2, [R1+0x8] ;  /* 0x0000080001027983 */ /* 0x000ea20000300800 */
[----:B------:R-:W-:-:S03]  /*eb80*/  IMAD R25, R25, 0xc0, R21 ;  /* 0x000000c019197824 */ /* 0x000fc600078e0215 */
[----:B------:R-:W0:Y:S04]  /*eb90*/  SHFL.IDX PT, R3, R4, RZ, 0x1e1f ;  /* 0x001e1fff04037589 */ /* 0x000e2800000e0000 */
[----:B------:R-:W-:Y:S04]  /*eba0*/  SHFL.IDX PT, R4, R4, 0x1, 0x1e1f ;  /* 0x003e1f0004047f89 */ /* 0x000fe800000e0000 */
[----:B------:R-:W-:Y:S04]  /*ebb0*/  SHFL.IDX PT, R6, R6, RZ, 0x1e1f ;  /* 0x001e1fff06067589 */ /* 0x000fe800000e0000 */
[----:B------:R-:W-:Y:S01]  /*ebc0*/  SHFL.IDX PT, R14, R5, RZ, 0x1e1f ;  /* 0x001e1fff050e7589 */ /* 0x000fe200000e0000 */
[----:B--2---:R-:W-:-:S03]  /*ebd0*/  IMAD R7, R2, R8, RZ ;  /* 0x0000000802077224 */ /* 0x004fc600078e02ff */
[----:B------:R-:W1:Y:S02]  /*ebe0*/  SHFL.IDX PT, R2, R0, RZ, 0x1e1f ;  /* 0x001e1fff00027589 */ /* 0x000e6400000e0000 */
[----:B------:R-:W-:Y:S02]  /*ebf0*/  ISETP.GE.AND P4, PT, R25, R7, PT ;  /* 0x000000071900720c */ /* 0x000fe40003f86270 */
[----:B------:R-:W2:Y:S11]  /*ec00*/  SHFL.IDX PT, R0, R0, 0x1, 0x1e1f ;  /* 0x003e1f0000007f89 */ /* 0x000eb600000e0000 */
        /* <DEDUP_REMOVED lines=10> */
[----:B------:R-:W-:-:S05]  /*ecb0*/  @!P4 IADD3 R8, P3, R20, R4, RZ ;  /* 0x000000041408c210 */ /* 0x000fca0007f7e0ff */
[----:B--2---:R-:W-:Y:S02]  /*ecc0*/  @!P4 IMAD.X R9, RZ, RZ, R0, P3 ;  /* 0x000000ffff09c224 */ /* 0x004fe400018e0600 */
[----:B------:R-:W-:Y:S02]  /*ecd0*/  @!P4 IMAD.MOV.U32 R2, RZ, RZ, R8 ;  /* 0x000000ffff02c224 */ /* 0x000fe400078e0008 */
[----:B------:R-:W-:-:S05]  /*ece0*/  @!P4 IMAD.MOV.U32 R3, RZ, RZ, R9 ;  /* 0x000000ffff03c224 */ /* 0x000fca00078e0009 */
[----:B------:R1:W-:Y:S04]  /*ecf0*/  @!P4 LDGSTS.E.BYPASS.LTC128B.128 [R10+0xf800], desc[UR50][R2.64], !P2 ;  /* 0x0f800000020acfae */ /* 0x0003e8000d101d72 */
[----:B------:R1:W-:Y:S04]  /*ed00*/  @!P4 LDGSTS.E.BYPASS.LTC128B.128 [R10+0x11000], desc[UR50][R2.64+0x20], !P1 ;  /* 0x11000020020acfae */ /* 0x0003e8000c901d72 */
[----:B------:R1:W-:Y:S02]  /*ed10*/  @!P4 LDGSTS.E.BYPASS.LTC128B.128 [R10+0x12800], desc[UR50][R2.64+0x40], !P0 ;  /* 0x12800040020acfae */ /* 0x0003e4000c101d72 */
.L_x_1912:
        /* <DEDUP_REMOVED lines=12> */
.L_x_1835:
[----:B------:R-:W-:Y:S05]  /*ede0*/  BSYNC B0 ;  /* 0x0000000000007941 */ /* 0x000fea0003800000 */
.L_x_1834:
[----:B------:R-:W-:Y:S01]  /*edf0*/  NOP ;  /* 0x0000000000007918 */ /* 0x000fe20000000000 */
[----:B------:R-:W-:-:S13]  /*ee00*/  PLOP3.LUT P0, PT, PT, PT, PT, 0x80, 0x0 ;  /* 0x000000000000781c */ /* 0x000fda0003f0f070 */
.L_x_1836:
        /* <DEDUP_REMOVED lines=16> */
[----:B------:R-:W-:Y:S01]  /*ef10*/  ISETP.GE.AND P1, PT, R27, 0x2, PT ;  /* 0x000000021b00780c */ /* 0x000fe20003f26270 */
[----:B------:R-:W1:Y:S02]  /*ef20*/  SYNCS.PHASECHK.TRANS64.TRYWAIT P0, [R17+URZ+0x19c20], R0 ;  /* 0x019c2000110075a7 */ /* 0x000e64000800017f */
[----:B01----:R-:W-:Y:S10]  /*ef30*/  @!P0 BRA `(.L_x_1838) ;  /* 0x0000002c00888947 */ /* 0x003ff40003800000 */
.L_x_1913:
[----:B------:R-:W-:Y:S05]  /*ef40*/  BSYNC B0 ;  /* 0x0000000000007941 */ /* 0x000fea0003800000 */
.L_x_1837:
[----:B------:R-:W-:Y:S05]  /*ef50*/  @!P1 BRA `(.L_x_1839) ;  /* 0x0000000c00f89947 */ /* 0x000fea0003800000 */
[----:B0-----:R-:W-:Y:S02]  /*ef60*/  VIADD R0, R27, 0xfffffffe ;  /* 0xfffffffe1b007836 */ /* 0x001fe40000000000 */
[----:B------:R-:W-:Y:S02]  /*ef70*/  IMAD.MOV.U32 R6, RZ, RZ, R19 ;  /* 0x000000ffff067224 */ /* 0x000fe400078e0013 */
[----:B------:R-:W-:-:S07]  /*ef80*/  IMAD.MOV.U32 R7, RZ, RZ, R18 ;  /* 0x000000ffff077224 */ /* 0x000fce00078e0012 */
.L_x_1863:
[----:B------:R-:W-:Y:S01]  /*ef90*/  ISETP.NE.AND P1, PT, R26, RZ, PT ;  /* 0x000000ff1a00720c */ /* 0x000fe20003f25270 */
        /* <DEDUP_REMOVED lines=19> */
[----:B------:R-:W-:-:S04]  /*f0d0*/  @P0 SHF.R.U32.HI R2, RZ, R3, R4 ;  /* 0x00000003ff020219 */ /* 0x000fc80000011604 */
[--C-:B------:R-:W-:Y:S01]  /*f0e0*/  SHF.R.S32.HI R3, RZ, 0x1f, R2.reuse ;  /* 0x0000001fff037819 */ /* 0x100fe20000011402 */
[----:B------:R-:W-:-:S04]  /*f0f0*/  IMAD.MOV R8, RZ, RZ, -R2 ;  /* 0x000000ffff087224 */ /* 0x000fc800078e0a02 */
[----:B------:R-:W-:Y:S02]  /*f100*/  IMAD R8, R5, R8, R0 ;  /* 0x0000000805087224 */ /* 0x000fe400078e0200 */
[----:B------:R-:W-:Y:S02]  /*f110*/  IMAD R5, R23, UR6, RZ ;  /* 0x0000000617057c24 */ /* 0x000fe4000f8e02ff */
[----:B------:R-:W-:-:S04]  /*f120*/  IMAD.WIDE.U32 R2, R22, UR6, R2 ;  /* 0x0000000616027c25 */ /* 0x000fc8000f8e0002 */
[----:B------:R-:W-:-:S04]  /*f130*/  IMAD R4, R22, UR7, R5 ;  /* 0x0000000716047c24 */ /* 0x000fc8000f8e0205 */
[----:B------:R-:W-:Y:S01]  /*f140*/  IMAD.IADD R3, R4, 0x1, R3 ;  /* 0x0000000104037824 */ /* 0x000fe200078e0203 */
[----:B------:R-:W-:-:S04]  /*f150*/  LEA R4, P0, R2, UR4, 0x2 ;  /* 0x0000000402047c11 */ /* 0x000fc8000f8010ff */
[----:B------:R-:W-:-:S05]  /*f160*/  LEA.HI.X R5, R2, UR5, R3, 0x2, P0 ;  /* 0x0000000502057c11 */ /* 0x000fca00080f1403 */
[----:B------:R0:W5:Y:S04]  /*f170*/  LDG.E R16, desc[UR50][R4.64] ;  /* 0x0000003204107981 */ /* 0x000168000c1e1900 */
.L_x_1842:
        /* <DEDUP_REMOVED lines=8> */
.L_x_1914:
[----:B------:R-:W-:Y:S05]  /*f200*/  BSYNC B1 ;  /* 0x0000000000017941 */ /* 0x000fea0003800000 */
.L_x_1843:
        /* <DEDUP_REMOVED lines=9> */
.L_x_1846:
[----:B------:R-:W-:Y:S05]  /*f2a0*/  BSYNC B1 ;  /* 0x0000000000017941 */ /* 0x000fea0003800000 */
.L_x_1845:
        /* <DEDUP_REMOVED lines=11> */
.L_x_1847:
        /* <DEDUP_REMOVED lines=16> */
.L_x_1848:
        /* <DEDUP_REMOVED lines=16> */
.L_x_1849:
        /* <DEDUP_REMOVED lines=13> */
.L_x_1915:
[----:B------:R-:W-:Y:S05]  /*f630*/  BSYNC B1 ;  /* 0x0000000000017941 */ /* 0x000fea0003800000 */
.L_x_1850:
        /* <DEDUP_REMOVED lines=11> */
.L_x_1853:
[----:B------:R-:W-:Y:S05]  /*f6f0*/  BSYNC B1 ;  /* 0x0000000000017941 */ /* 0x000fea0003800000 */
.L_x_1852:
        /* <DEDUP_REMOVED lines=8> */
.L_x_1854:
        /* <DEDUP_REMOVED lines=15> */
.L_x_1855:
        /* <DEDUP_REMOVED lines=15> */
.L_x_1856:
        /* <DEDUP_REMOVED lines=10> */
.L_x_1841:
[----:B------:R-:W-:Y:S05]  /*fa00*/  BSYNC B0 ;  /* 0x0000000000007941 */ /* 0x000fea0003800000 */
.L_x_1840:
[----:B------:R-:W-:-:S06]  /*fa10*/  UISETP.NE.AND UP0, UPT, UR38, 0x3, UPT ;  /* 0x000000032600788c */ /* 0x000fcc000bf05270 */
[----:B------:R-:W-:-:S13]  /*fa20*/  PLOP3.LUT P0, PT, PT, PT, UP0, 0x80, 0x0 ;  /* 0x000000000000781c */ /* 0x000fda0003f0f008 */
[----:B------:R-:W-:Y:S05]  /*fa30*/  @!P0 BRA `(.L_x_1857) ;  /* 0x0000000000048947 */ /* 0x000fea0003800000 */
[----:B------:R-:W-:Y:S01]  /*fa40*/  BPT.TRAP 0x1 ;  /* 0x000000040000795c */ /* 0x000fe20000300000 */
.L_x_1857:
        /* <DEDUP_REMOVED lines=8> */
.L_x_1916:
[----:B------:R-:W-:Y:S05]  /*fad0*/  BSYNC B0 ;  /* 0x0000000000007941 */ /* 0x000fea0003800000 */
.L_x_1858:
[----:B------:R-:W-:Y:S05]  /*fae0*/  @!P1 BRA `(.L_x_1860) ;  /* 0x0000000000049947 */ /* 0x000fea0003800000 */
[----:B------:R-:W-:Y:S01]  /*faf0*/  BPT.TRAP 0x1 ;  /* 0x000000040000795c */ /* 0x000fe20000300000 */
.L_x_1860:
[----:B0-----:R-:W-:Y:S01]  /*fb00*/  SHF.L.U32 R2, R6, 0x1f, RZ ;  /* 0x0000001f06027819 */ /* 0x001fe200000006ff */
[----:B------:R-:W-:-:S03]  /*fb10*/  IMAD R10, R7, 0x3000, RZ ;  /* 0x00003000070a7824 */ /* 0x000fc600078e02ff */
[----:B------:R-:W0:Y:S02]  /*fb20*/  SYNCS.PHASECHK.TRANS64.TRYWAIT P0, [R3+URZ+0x19c60], R2 ;  /* 0x019c6002030075a7 */ /* 0x000e24000800017f */
[----:B0-----:R-:W-:Y:S05]  /*fb30*/  @!P0 BRA `(.L_x_1861) ;  /* 0x0000002000d88947 */ /* 0x001fea0003800000 */
.L_x_1917:
        /* <DEDUP_REMOVED lines=51> */
.L_x_1862:
        /* <DEDUP_REMOVED lines=10> */
[C---:B------:R-:W-:Y:S01]  /*ff10*/  ISETP.GT.AND P0, PT, R0.reuse, RZ, PT ;  /* 0x000000ff0000720c */ /* 0x040fe20003f04270 */
[----:B------:R-:W-:-:S12]  /*ff20*/  VIADD R0, R0, 0xffffffff ;  /* 0xffffffff00007836 */ /* 0x000fd80000000000 */
[----:B-1----:R-:W-:Y:S05]  /*ff30*/  @P0 BRA `(.L_x_1863) ;  /* 0xfffffff000140947 */ /* 0x002fea000383ffff */
.L_x_1839:
        /* <DEDUP_REMOVED lines=17> */
.L_x_1865:
[----:B------:R-:W-:Y:S05]  /*10050*/  BSYNC B0 ;  /* 0x0000000000007941 */ /* 0x000fea0003800000 */
.L_x_1864:
[----:B------:R-:W-:-:S06]  /*10060*/  UISETP.NE.AND UP0, UPT, UR38, 0x3, UPT ;  /* 0x000000032600788c */ /* 0x000fcc000bf05270 */
[----:B------:R-:W-:-:S13]  /*10070*/  PLOP3.LUT P1, PT, PT, PT, UP0, 0x80, 0x0 ;  /* 0x000000000000781c */ /* 0x000fda0003f2f008 */
[----:B------:R-:W-:Y:S05]  /*10080*/  @!P1 BRA `(.L_x_1866) ;  /* 0x0000000000049947 */ /* 0x000fea0003800000 */
[----:B------:R-:W-:Y:S01]  /*10090*/  BPT.TRAP 0x1 ;  /* 0x000000040000795c */ /* 0x000fe20000300000 */
.L_x_1866:
        /* <DEDUP_REMOVED lines=8> */
.L_x_1918:
[----:B------:R-:W-:Y:S05]  /*10120*/  BSYNC B0 ;  /* 0x0000000000007941 */ /* 0x000fea0003800000 */
.L_x_1867:
[----:B------:R-:W-:Y:S05]  /*10130*/  @!P2 BRA `(.L_x_1869) ;  /* 0x000000000004a947 */ /* 0x000fea0003800000 */
[----:B------:R-:W-:Y:S01]  /*10140*/  BPT.TRAP 0x1 ;  /* 0x000000040000795c */ /* 0x000fe20000300000 */
.L_x_1869:
[----:B0-----:R-:W-:-:S04]  /*10150*/  SHF.L.U32 R0, R19, 0x1f, RZ ;  /* 0x0000001f13007819 */ /* 0x001fc800000006ff */
[----:B------:R-:W0:Y:S02]  /*10160*/  SYNCS.PHASECHK.TRANS64.TRYWAIT P1, [R3+URZ+0x19c60], R0 ;  /* 0x019c6000030075a7 */ /* 0x000e24000802017f */
[----:B0-----:R-:W-:Y:S05]  /*10170*/  @!P1 BRA `(.L_x_1870) ;  /* 0x0000001c00709947 */ /* 0x001fea0003800000 */
.L_x_1919:
        /* <DEDUP_REMOVED lines=52> */
.L_x_1871:
[----:B-1----:R-:W-:Y:S01]  /*104c0*/  SYNCS.ARRIVE.TRANS64.A1T0 RZ, [R3+URZ+0x19c50], RZ ;  /* 0x019c50ff03ff79a7 */ /* 0x002fe2000810003f */
[----:B------:R-:W-:Y:S02]  /*104d0*/  @!P0 VIADD R0, R3, 0x19c80 ;  /* 0x00019c8003008836 */ /* 0x000fe40000000000 */
[----:B------:R-:W-:-:S03]  /*104e0*/  VIADD R18, R18, 0x1 ;  /* 0x0000000112127836 */ /* 0x000fc60000000000 */
[----:B------:R-:W-:Y:S01]  /*104f0*/  @!P0 PRMT R0, RZ, 0x654, R0 ;  /* 0x00000654ff008816 */ /* 0x000fe20000000000 */
[----:B------:R-:W-:Y:S06]  /*10500*/  BAR.SYNC.DEFER_BLOCKING 0x2, 0x80 ;  /* 0x0082000000007b1d */ /* 0x000fec0000010000 */
[----:B------:R1:W-:Y:S01]  /*10510*/  @!P0 SYNCS.ARRIVE.TRANS64.RED.A1T0 RZ, [R0+URZ], RZ ;  /* 0x000000ff00ff89a7 */ /* 0x0003e2000810043f */
[----:B------:R-:W-:-:S04]  /*10520*/  ISETP.NE.AND P0, PT, R18, 0x2, PT ;  /* 0x000000021200780c */ /* 0x000fc80003f05270 */
[----:B------:R-:W-:Y:S02]  /*10530*/  SEL R18, R18, RZ, P0 ;  /* 0x000000ff12127207 */ /* 0x000fe40000000000 */
[----:B-1----:R-:W-:-:S04]  /*10540*/  SEL R0, RZ, 0x1, P0 ;  /* 0x00000001ff007807 */ /* 0x002fc80000000000 */
[----:B------:R-:W-:-:S07]  /*10550*/  LOP3.LUT R19, R19, R0, RZ, 0x3c, !PT ;  /* 0x0000000013137212 */ /* 0x000fce00078e3cff */
.L_x_1814:
[----:B------:R-:W-:Y:S05]  /*10560*/  BSYNC B7 ;  /* 0x0000000000077941 */ /* 0x000fea0003800000 */
.L_x_1812:
[----:B------:R-:W2:Y:S02]  /*10570*/  LDL R0, [R1+0x10] ;  /* 0x0000100001007983 */ /* 0x000ea40000100800 */
[----:B--2---:R-:W-:-:S13]  /*10580*/  ISETP.NE.AND P0, PT, R0, RZ, PT ;  /* 0x000000ff0000720c */ /* 0x004fda0003f05270 */
        /* <DEDUP_REMOVED lines=11> */
.L_x_1872:
        /* <DEDUP_REMOVED lines=39> */
.L_x_1878:
        /* <DEDUP_REMOVED lines=14> */
.L_x_1877:
[----:B------:R-:W-:Y:S05]  /*10990*/  BSYNC B0 ;  /* 0x0000000000007941 */ /* 0x000fea0003800000 */
.L_x_1876:
        /* <DEDUP_REMOVED lines=22> */
.L_x_1874:
        /* <DEDUP_REMOVED lines=25> */
.L_x_1879:
        /* <DEDUP_REMOVED lines=57> */
.L_x_1875:
[----:B------:R-:W-:Y:S01]  /*11020*/  IMAD.MOV.U32 R24, RZ, RZ, R5 ;  /* 0x000000ffff187224 */ /* 0x000fe200078e0005 */
[----:B------:R-:W-:Y:S01]  /*11030*/  ULDC UR43, c[0x0][0xc3c] ;  /* 0x00030f00002b7ab9 */ /* 0x000fe20000000800 */
[----:B------:R-:W-:Y:S01]  /*11040*/  IMAD.MOV.U32 R25, RZ, RZ, RZ ;  /* 0x000000ffff197224 */ /* 0x000fe200078e00ff */
[----:B------:R-:W-:-:S06]  /*11050*/  UMOV UR36, URZ ;  /* 0x0000003f00247c82 */ /* 0x000fcc0008000000 */
.L_x_1880:
        /* <DEDUP_REMOVED lines=13> */
.L_x_1873:
[----:B------:R-:W-:Y:S02]  /*11130*/  ULDC UR4, c[0x0][0xc3c] ;  /* 0x00030f0000047ab9 */ /* 0x000fe40000000800 */
[----:B------:R-:W-:-:S06]  /*11140*/  UISETP.GE.AND UP0, UPT, UR43, UR4, UPT ;  /* 0x000000042b00728c */ /* 0x000fcc000bf06270 */
[----:B------:R-:W-:-:S13]  /*11150*/  PLOP3.LUT P0, PT, PT, PT, UP0, 0x80, 0x0 ;  /* 0x000000000000781c */ /* 0x000fda0003f0f008 */
[----:B------:R-:W-:Y:S05]  /*11160*/  @!P0 BRA `(.L_x_1881) ;  /* 0xffffffbc00748947 */ /* 0x000fea000383ffff */
.L_x_1808:
        /* <DEDUP_REMOVED lines=12> */
.L_x_1920:
[----:B------:R-:W-:Y:S05]  /*11230*/  BSYNC B0 ;  /* 0x0000000000007941 */ /* 0x000fea0003800000 */
.L_x_1882:
[----:B------:R-:W-:-:S03]  /*11240*/  UMOV UR4, 0xffffffff ;  /* 0xffffffff00047882 */ /* 0x000fc60000000000 */
[----:B------:R-:W-:Y:S05]  /*11250*/  BRA.DIV UR4, `(.L_x_1884) ;  /* 0x0000000e04607947 */ /* 0x000fea000b800000 */
[----:B0-----:R-:W0:Y:S02]  /*11260*/  S2R R0, SR_TID.X ;  /* 0x0000000000007919 */ /* 0x001e240000002100 */
[----:B0-----:R-:W-:-:S04]  /*11270*/  SHF.R.U32.HI R0, RZ, 0x5, R0 ;  /* 0x00000005ff007819 */ /* 0x001fc80000011600 */
[----:B------:R-:W-:-:S05]  /*11280*/  LOP3.LUT R0, R0, 0x3, RZ, 0xc0, !PT ;  /* 0x0000000300007812 */ /* 0x000fca00078ec0ff */
[----:B------:R0:W1:Y:S02]  /*11290*/  SHFL.IDX PT, R14, R0, RZ, 0x1f ;  /* 0x00001fff000e7589 */ /* 0x00006400000e0000 */
.L_x_1923:
[----:B-1----:R-:W-:Y:S01]  /*112a0*/  ISETP.NE.AND P0, PT, R14, RZ, PT ;  /* 0x000000ff0e00720c */ /* 0x002fe20003f05270 */
[----:B------:R-:W-:-:S12]  /*112b0*/  BSSY B0, `(.L_x_1885) ;  /* 0x000002b000007945 */ /* 0x000fd80003800000 */
[----:B------:R-:W-:Y:S05]  /*112c0*/  @P0 BRA `(.L_x_1886) ;  /* 0x0000000000a40947 */ /* 0x000fea0003800000 */
[----:B------:R-:W-:-:S03]  /*112d0*/  UMOV UR4, 0xffffffff ;  /* 0xffffffff00047882 */ /* 0x000fc60000000000 */
[----:B------:R-:W-:Y:S05]  /*112e0*/  BRA.DIV UR4, `(.L_x_1887) ;  /* 0x0000000e04707947 */ /* 0x000fea000b800000 */
[----:B------:R-:W-:-:S13]  /*112f0*/  ELECT P6, URZ, PT ;  /* 0x00000000003f782f */ /* 0x000fda00038c0000 */
.L_x_1926:
[----:B------:R-:W-:Y:S05]  /*11300*/  @!P6 BRA `(.L_x_1886) ;  /* 0x000000000094e947 */ /* 0x000fea0003800000 */
[----:B------:R-:W-:-:S06]  /*11310*/  ULOP3.LUT UR4, UR40, 0x2, URZ, 0xfc, !UPT ;  /* 0x0000000228047892 */ /* 0x000fcc000f8efc3f */
[----:B0-----:R-:W-:-:S05]  /*11320*/  IMAD.U32 R0, RZ, RZ, UR4 ;  /* 0x00000004ff007e24 */ /* 0x001fca000f8e00ff */
[----:B------:R-:W-:-:S13]  /*11330*/  ISETP.NE.AND P0, PT, R0, 0x3, PT ;  /* 0x000000030000780c */ /* 0x000fda0003f05270 */
[----:B------:R-:W-:Y:S05]  /*11340*/  @!P0 BRA `(.L_x_1888) ;  /* 0x0000000000048947 */ /* 0x000fea0003800000 */
[----:B------:R-:W-:Y:S01]  /*11350*/  BPT.TRAP 0x1 ;  /* 0x000000040000795c */ /* 0x000fe20000300000 */
.L_x_1888:
        /* <DEDUP_REMOVED lines=12> */
.L_x_1927:
[----:B------:R-:W1:Y:S02]  /*11420*/  SYNCS.PHASECHK.TRANS64.TRYWAIT P1, [R3+URZ], R0 ;  /* 0x00000000030075a7 */ /* 0x000e64000802017f */
[----:B-1----:R-:W-:Y:S05]  /*11430*/  @!P1 BRA `(.L_x_1890) ;  /* 0x0000000c00509947 */ /* 0x002fea0003800000 */
.L_x_1928:
[----:B------:R-:W-:Y:S05]  /*11440*/  @!P0 BRA `(.L_x_1891) ;  /* 0x0000000000048947 */ /* 0x000fea0003800000 */
[----:B------:R-:W-:Y:S01]  /*11450*/  BPT.TRAP 0x1 ;  /* 0x000000040000795c */ /* 0x000fe20000300000 */
.L_x_1891:
[----:B-1----:R-:W-:-:S04]  /*11460*/  IMAD R3, R18, 0x8, R7 ;  /* 0x0000000812037824 */ /* 0x002fc800078e0207 */
[----:B------:R-:W1:Y:S02]  /*11470*/  SYNCS.PHASECHK.TRANS64.TRYWAIT P1, [R3+URZ+0x19c60], R4 ;  /* 0x019c6004030075a7 */ /* 0x000e64000802017f */
[----:B-1----:R-:W-:Y:S05]  /*11480*/  @!P1 BRA `(.L_x_1892) ;  /* 0x0000000c00509947 */ /* 0x002fea0003800000 */
.L_x_1929:
[----:B------:R-:W-:Y:S05]  /*11490*/  @!P0 BRA `(.L_x_1893) ;  /* 0x0000000000048947 */ /* 0x000fea0003800000 */
[----:B------:R-:W-:Y:S01]  /*114a0*/  BPT.TRAP 0x1 ;  /* 0x000000040000795c */ /* 0x000fe20000300000 */
.L_x_1893:
[----:B0-----:R-:W-:-:S04]  /*114b0*/  IMAD R5, R6, 0x8, R7 ;  /* 0x0000000806057824 */ /* 0x001fc800078e0207 */
[----:B------:R-:W0:Y:S02]  /*114c0*/  SYNCS.PHASECHK.TRANS64.TRYWAIT P1, [R5+URZ+0x19c60], R0 ;  /* 0x019c6000050075a7 */ /* 0x000e24000802017f */
[----:B0-----:R-:W-:Y:S05]  /*114d0*/  @!P1 BRA `(.L_x_1894) ;  /* 0x0000000c00509947 */ /* 0x001fea0003800000 */
.L_x_1930:
[----:B------:R-:W-:Y:S05]  /*114e0*/  @!P0 BRA `(.L_x_1895) ;  /* 0x0000000000048947 */ /* 0x000fea0003800000 */
[----:B------:R-:W-:Y:S01]  /*114f0*/  BPT.TRAP 0x1 ;  /* 0x000000040000795c */ /* 0x000fe20000300000 */
.L_x_1895:
[----:B------:R-:W2:Y:S02]  /*11500*/  SYNCS.PHASECHK.TRANS64.TRYWAIT P0, [R3+URZ+0x19c80], R4 ;  /* 0x019c8004030075a7 */ /* 0x000ea4000800017f */
[----:B--2---:R-:W-:Y:S05]  /*11510*/  @!P0 BRA `(.L_x_1896) ;  /* 0x0000000c00548947 */ /* 0x004fea0003800000 */
.L_x_1897:
[----:B---3--:R3:W4:Y:S02]  /*11520*/  SYNCS.PHASECHK.TRANS64.TRYWAIT P0, [R5+URZ+0x19c80], R0 ;  /* 0x019c8000050075a7 */ /* 0x008724000800017f */
[----:B----4-:R-:W-:Y:S05]  /*11530*/  @!P0 NANOSLEEP.SYNCS 0x989680 ;  /* 0x009896800000895d */ /* 0x010fea0003900000 */
[----:B------:R-:W4:Y:S02]  /*11540*/  @!P0 SYNCS.PHASECHK.TRANS64 P0, [R5+URZ+0x19c80], R0 ;  /* 0x019c8000050085a7 */ /* 0x000f24000800007f */
[----:B----4-:R-:W-:Y:S05]  /*11550*/  @!P0 BRA `(.L_x_1897) ;  /* 0xfffffffc00f08947 */ /* 0x010fea000383ffff */
.L_x_1886:
[----:B------:R-:W-:Y:S05]  /*11560*/  BSYNC B0 ;  /* 0x0000000000007941 */ /* 0x000fea0003800000 */
.L_x_1885:
[----:B------:R-:W-:Y:S05]  /*11570*/  EXIT ;  /* 0x000000000000794d */ /* 0x000fea0003800000 */
.L_x_1755:
[----:B0-----:R-:W-:-:S04]  /*11580*/  IMAD.U32 R3, RZ, RZ, UR45 ;  /* 0x0000002dff037e24 */ /* 0x001fc8000f8e00ff */
[----:B------:R0:W1:Y:S03]  /*11590*/  SYNCS.PHASECHK.TRANS64.TRYWAIT P1, [R3+URZ+0x19c00], R6 ;  /* 0x019c0006030075a7 */ /* 0x000066000802017f */
[----:B-1----:R-:W-:Y:S05]  /*115a0*/  @!P1 NANOSLEEP.SYNCS 0x989680 ;  /* 0x009896800000995d */ /* 0x002fea0003900000 */
[----:B------:R-:W1:Y:S02]  /*115b0*/  @!P1 SYNCS.PHASECHK.TRANS64 P1, [R3+URZ+0x19c00], R6 ;  /* 0x019c0006030095a7 */ /* 0x000e64000802007f */
[----:B-1----:R-:W-:Y:S05]  /*115c0*/  @!P1 BRA `(.L_x_1755) ;  /* 0xfffffffc00ec9947 */ /* 0x002fea000383ffff */
[----:B------:R-:W-:Y:S05]  /*115d0*/  BRA `(.L_x_1898) ;  /* 0xffffff0400387947 */ /* 0x000fea000383ffff */
.L_x_1759:
[----:B-1----:R1:W2:Y:S02]  /*115e0*/  SYNCS.PHASECHK.TRANS64.TRYWAIT P2, [R2+URZ+0x19c30], R3 ;  /* 0x019c3003020075a7 */ /* 0x0022a4000804017f */
[----:B--2---:R-:W-:Y:S05]  /*115f0*/  @!P2 NANOSLEEP.SYNCS 0x989680 ;  /* 0x009896800000a95d */ /* 0x004fea0003900000 */
[----:B------:R-:W2:Y:S02]  /*11600*/  @!P2 SYNCS.PHASECHK.TRANS64 P2, [R2+URZ+0x19c30], R3 ;  /* 0x019c30030200a5a7 */ /* 0x000ea4000804007f */
[----:B--2---:R-:W-:Y:S05]  /*11610*/  @!P2 BRA `(.L_x_1759) ;  /* 0xfffffffc00f0a947 */ /* 0x004fea000383ffff */
[----:B------:R-:W-:Y:S05]  /*11620*/  BRA `(.L_x_1758) ;  /* 0xffffff04005c7947 */ /* 0x000fea000383ffff */
.L_x_1764:
[----:B-1----:R-:W-:-:S04]  /*11630*/  IMAD.U32 R7, RZ, RZ, UR22 ;  /* 0x00000016ff077e24 */ /* 0x002fc8000f8e00ff */
[----:B------:R1:W2:Y:S03]  /*11640*/  SYNCS.PHASECHK.TRANS64.TRYWAIT P3, [R7+URZ+0x19c30], R6 ;  /* 0x019c3006070075a7 */ /* 0x0002a6000806017f */
[----:B--2---:R-:W-:Y:S05]  /*11650*/  @!P3 NANOSLEEP.SYNCS 0x989680 ;  /* 0x009896800000b95d */ /* 0x004fea0003900000 */
[----:B------:R-:W2:Y:S02]  /*11660*/  @!P3 SYNCS.PHASECHK.TRANS64 P3, [R7+URZ+0x19c30], R6 ;  /* 0x019c30060700b5a7 */ /* 0x000ea4000806007f */
[----:B--2---:R-:W-:Y:S05]  /*11670*/  @!P3 BRA `(.L_x_1764) ;  /* 0xfffffffc00ecb947 */ /* 0x004fea000383ffff */
[----:B------:R-:W-:Y:S05]  /*11680*/  BRA `(.L_x_1763) ;  /* 0xffffff2c00bc7947 */ /* 0x000fea000383ffff */
.L_x_1768:
[----:B-1----:R-:W-:-:S04]  /*11690*/  IMAD.U32 R7, RZ, RZ, UR14 ;  /* 0x0000000eff077e24 */ /* 0x002fc8000f8e00ff */
[----:B------:R1:W2:Y:S03]  /*116a0*/  SYNCS.PHASECHK.TRANS64.TRYWAIT P3, [R7+URZ+0x19c50], R6 ;  /* 0x019c5006070075a7 */ /* 0x0002a6000806017f */
[----:B--2---:R-:W-:Y:S05]  /*116b0*/  @!P3 NANOSLEEP.SYNCS 0x989680 ;  /* 0x009896800000b95d */ /* 0x004fea0003900000 */
[----:B------:R-:W2:Y:S02]  /*116c0*/  @!P3 SYNCS.PHASECHK.TRANS64 P3, [R7+URZ+0x19c50], R6 ;  /* 0x019c50060700b5a7 */ /* 0x000ea4000806007f */
[----:B--2---:R-:W-:Y:S05]  /*116d0*/  @!P3 BRA `(.L_x_1768) ;  /* 0xfffffffc00ecb947 */ /* 0x004fea000383ffff */
[----:B------:R-:W-:Y:S05]  /*116e0*/  BRA `(.L_x_1767) ;  /* 0xffffff30000c7947 */ /* 0x000fea000383ffff */
.L_x_1775:
[----:B-1----:R-:W-:-:S04]  /*116f0*/  IMAD.U32 R7, RZ, RZ, UR6 ;  /* 0x00000006ff077e24 */ /* 0x002fc8000f8e00ff */
[----:B------:R1:W2:Y:S03]  /*11700*/  SYNCS.PHASECHK.TRANS64.TRYWAIT P2, [R7+URZ+0x19c30], R6 ;  /* 0x019c3006070075a7 */ /* 0x0002a6000804017f */
[----:B--2---:R-:W-:Y:S05]  /*11710*/  @!P2 NANOSLEEP.SYNCS 0x989680 ;  /* 0x009896800000a95d */ /* 0x004fea0003900000 */
[----:B------:R-:W2:Y:S02]  /*11720*/  @!P2 SYNCS.PHASECHK.TRANS64 P2, [R7+URZ+0x19c30], R6 ;  /* 0x019c30060700a5a7 */ /* 0x000ea4000804007f */
[----:B--2---:R-:W-:Y:S05]  /*11730*/  @!P2 BRA `(.L_x_1775) ;  /* 0xfffffffc00eca947 */ /* 0x004fea000383ffff */
[----:B------:R-:W-:Y:S05]  /*11740*/  BRA `(.L_x_1774) ;  /* 0xffffff5800d87947 */ /* 0x000fea000383ffff */
.L_x_1779:
[----:B-1----:R-:W-:-:S04]  /*11750*/  IMAD.U32 R7, RZ, RZ, UR14 ;  /* 0x0000000eff077e24 */ /* 0x002fc8000f8e00ff */
[----:B------:R1:W2:Y:S03]  /*11760*/  SYNCS.PHASECHK.TRANS64.TRYWAIT P2, [R7+URZ+0x19c50], R6 ;  /* 0x019c5006070075a7 */ /* 0x0002a6000804017f */
[----:B--2---:R-:W-:Y:S05]  /*11770*/  @!P2 NANOSLEEP.SYNCS 0x989680 ;  /* 0x009896800000a95d */ /* 0x004fea0003900000 */
[----:B------:R-:W2:Y:S02]  /*11780*/  @!P2 SYNCS.PHASECHK.TRANS64 P2, [R7+URZ+0x19c50], R6 ;  /* 0x019c50060700a5a7 */ /* 0x000ea4000804007f */
[----:B--2---:R-:W-:Y:S05]  /*11790*/  @!P2 BRA `(.L_x_1779) ;  /* 0xfffffffc00eca947 */ /* 0x004fea000383ffff */
[----:B------:R-:W-:Y:S05]  /*117a0*/  BRA `(.L_x_1778) ;  /* 0xffffff5c00287947 */ /* 0x000fea000383ffff */
.L_x_1785:
[----:B-1----:R-:W-:-:S04]  /*117b0*/  IMAD.U32 R5, RZ, RZ, UR16 ;  /* 0x00000010ff057e24 */ /* 0x002fc8000f8e00ff */
[----:B------:R1:W2:Y:S03]  /*117c0*/  SYNCS.PHASECHK.TRANS64.TRYWAIT P1, [R5+URZ+0x19c50], R0 ;  /* 0x019c5000050075a7 */ /* 0x0002a6000802017f */
[----:B--2---:R-:W-:Y:S05]  /*117d0*/  @!P1 NANOSLEEP.SYNCS 0x989680 ;  /* 0x009896800000995d */ /* 0x004fea0003900000 */
[----:B------:R-:W2:Y:S02]  /*117e0*/  @!P1 SYNCS.PHASECHK.TRANS64 P1, [R5+URZ+0x19c50], R0 ;  /* 0x019c5000050095a7 */ /* 0x000ea4000802007f */
[----:B--2---:R-:W-:Y:S05]  /*117f0*/  @!P1 BRA `(.L_x_1785) ;  /* 0xfffffffc00ec9947 */ /* 0x004fea000383ffff */
[----:B------:R-:W-:Y:S05]  /*11800*/  BRA `(.L_x_1784) ;  /* 0xffffff7c00787947 */ /* 0x000fea000383ffff */
.L_x_1823:
[----:B------:R-:W-:Y:S02]  /*11810*/  IMAD.MOV.U32 R13, RZ, RZ, R20 ;  /* 0x000000ffff0d7224 */ /* 0x000fe400078e0014 */
[----:B------:R-:W-:Y:S02]  /*11820*/  IMAD.MOV.U32 R12, RZ, RZ, RZ ;  /* 0x000000ffff0c7224 */ /* 0x000fe400078e00ff */
[----:B------:R-:W-:Y:S02]  /*11830*/  IMAD.MOV.U32 R11, RZ, RZ, 0x1f ;  /* 0x0000001fff0b7424 */ /* 0x000fe400078e00ff */
[----:B------:R-:W-:-:S07]  /*11840*/  IMAD.MOV.U32 R15, RZ, RZ, -0x1 ;  /* 0xffffffffff0f7424 */ /* 0x000fce00078e00ff */
[----:B0-----:R-:W-:Y:S05]  /*11850*/  WARPSYNC.COLLECTIVE R15, `(.L_x_1899) ;  /* 0x000000000f087348 */ /* 0x001fea0003c00000 */
[----:B------:R1:W2:Y:S02]  /*11860*/  SHFL.IDX P6, R14, R13, R12, R11 ;  /* 0x0000000c0d0e7389 */ /* 0x0002a400000c000b */
[----:B012---:R-:W-:Y:S01]  /*11870*/  ENDCOLLECTIVE ;  /* 0x000000000000791b */ /* 0x007fe20003800000 */
.L_x_1899:
[----:B------:R-:W-:Y:S05]  /*11880*/  BRA `(.L_x_1900) ;  /* 0xffffffc400387947 */ /* 0x000fea000383ffff */
.L_x_1825:
[----:B------:R-:W-:Y:S01]  /*11890*/  BSSY B0, `(.L_x_1901) ;  /* 0x0000006000007945 */ /* 0x000fe20003800000 */
[----:B------:R-:W-:-:S07]  /*118a0*/  IMAD.MOV.U32 R15, RZ, RZ, -0x1 ;  /* 0xffffffffff0f7424 */ /* 0x000fce00078e00ff */
[----:B01----:R-:W-:Y:S05]  /*118b0*/  WARPSYNC.COLLECTIVE R15, `(.L_x_1902) ;  /* 0x000000000f0c7348 */ /* 0x003fea0003c00000 */
[----:B------:R-:W-:Y:S02]  /*118c0*/  ELECT P6, UR62, PT ;  /* 0x00000000003e782f */ /* 0x000fe400038c0000 */
[----:B------:R-:W-:Y:S01]  /*118d0*/  MOV R14, UR62 ;  /* 0x0000003e000e7c02 */ /* 0x000fe20008000f00 */
[----:B01----:R-:W-:Y:S10]  /*118e0*/  ENDCOLLECTIVE ;  /* 0x000000000000791b */ /* 0x003ff40003800000 */
.L_x_1902:
[----:B------:R-:W-:Y:S05]  /*118f0*/  BSYNC B0 ;  /* 0x0000000000007941 */ /* 0x000fea0003800000 */
.L_x_1901:
[----:B------:R-:W-:Y:S05]  /*11900*/  BRA `(.L_x_1903) ;  /* 0xffffffc400387947 */ /* 0x000fea000383ffff */
.L_x_1827:
[----:B--2---:R2:W3:Y:S02]  /*11910*/  SYNCS.PHASECHK.TRANS64.TRYWAIT P0, [R3+URZ+0x19c80], R2 ;  /* 0x019c8002030075a7 */ /* 0x0044e4000800017f */
[----:B---3--:R-:W-:Y:S05]  /*11920*/  @!P0 NANOSLEEP.SYNCS 0x989680 ;  /* 0x009896800000895d */ /* 0x008fea0003900000 */
[----:B------:R-:W3:Y:S02]  /*11930*/  @!P0 SYNCS.PHASECHK.TRANS64 P0, [R3+URZ+0x19c80], R2 ;  /* 0x019c8002030085a7 */ /* 0x000ee4000800007f */
[----:B---3--:R-:W-:Y:S05]  /*11940*/  @!P0 BRA `(.L_x_1827) ;  /* 0xfffffffc00f08947 */ /* 0x008fea000383ffff */
[----:B------:R-:W-:Y:S05]  /*11950*/  BRA `(.L_x_1904) ;  /* 0xffffffc400947947 */ /* 0x000fea000383ffff */
.L_x_1829:
[----:B---3--:R3:W4:Y:S02]  /*11960*/  SYNCS.PHASECHK.TRANS64.TRYWAIT P0, [R3+URZ+0x19c40], R2 ;  /* 0x019c4002030075a7 */ /* 0x008724000800017f */
[----:B----4-:R-:W-:Y:S05]  /*11970*/  @!P0 NANOSLEEP.SYNCS 0x989680 ;  /* 0x009896800000895d */ /* 0x010fea0003900000 */
[----:B------:R-:W4:Y:S02]  /*11980*/  @!P0 SYNCS.PHASECHK.TRANS64 P0, [R3+URZ+0x19c40], R2 ;  /* 0x019c4002030085a7 */ /* 0x000f24000800007f */
[----:B----4-:R-:W-:Y:S05]  /*11990*/  @!P0 BRA `(.L_x_1829) ;  /* 0xfffffffc00f08947 */ /* 0x010fea000383ffff */
[----:B------:R-:W-:Y:S05]  /*119a0*/  BRA `(.L_x_1905) ;  /* 0xffffffc800187947 */ /* 0x000fea000383ffff */
.L_x_1833:
[----:B------:R0:W5:Y:S01]  /*119b0*/  LDL.LU R9, [R1+0x8] ;  /* 0x0000080001097983 */ /* 0x0001620000300800 */
[----:B------:R-:W-:Y:S02]  /*119c0*/  IMAD.MOV.U32 R13, RZ, RZ, R0 ;  /* 0x000000ffff0d7224 */ /* 0x000fe400078e0000 */
[----:B------:R-:W-:Y:S02]  /*119d0*/  IMAD.MOV.U32 R12, RZ, RZ, RZ ;  /* 0x000000ffff0c7224 */ /* 0x000fe400078e00ff */
[----:B------:R-:W-:Y:S02]  /*119e0*/  IMAD.MOV.U32 R11, RZ, RZ, 0x1e1f ;  /* 0x00001e1fff0b7424 */ /* 0x000fe400078e00ff */
[----:B------:R-:W-:Y:S02]  /*119f0*/  IMAD.MOV.U32 R15, RZ, RZ, -0x1 ;  /* 0xffffffffff0f7424 */ /* 0x000fe400078e00ff */
[----:B0-----:R-:W-:-:S07]  /*11a00*/  IMAD R25, R25, 0xc0, R21 ;  /* 0x000000c019197824 */ /* 0x001fce00078e0215 */
[----:B-----5:R-:W-:Y:S05]  /*11a10*/  WARPSYNC.COLLECTIVE R15, `(.L_x_1906) ;  /* 0x000000000f087348 */ /* 0x020fea0003c00000 */
[----:B------:R0:W1:Y:S02]  /*11a20*/  SHFL.IDX P6, R14, R13, R12, R11 ;  /* 0x0000000c0d0e7389 */ /* 0x00006400000c000b */
[----:B01---5:R-:W-:Y:S01]  /*11a30*/  ENDCOLLECTIVE ;  /* 0x000000000000791b */ /* 0x023fe20003800000 */
.L_x_1906:
[----:B------:R-:W-:Y:S02]  /*11a40*/  IMAD.MOV.U32 R13, RZ, RZ, R4 ;  /* 0x000000ffff0d7224 */ /* 0x000fe400078e0004 */
[----:B------:R-:W-:-:S07]  /*11a50*/  IMAD.MOV.U32 R2, RZ, RZ, R14 ;  /* 0x000000ffff027224 */ /* 0x000fce00078e000e */
[----:B------:R-:W-:Y:S05]  /*11a60*/  WARPSYNC.COLLECTIVE R15, `(.L_x_1907) ;  /* 0x000000000f087348 */ /* 0x000fea0003c00000 */
[----:B------:R0:W1:Y:S02]  /*11a70*/  SHFL.IDX P6, R14, R13, R12, R11 ;  /* 0x0000000c0d0e7389 */ /* 0x00006400000c000b */
[----:B01----:R-:W-:Y:S01]  /*11a80*/  ENDCOLLECTIVE ;  /* 0x000000000000791b */ /* 0x003fe20003800000 */
.L_x_1907:
[----:B------:R-:W-:Y:S02]  /*11a90*/  IMAD.MOV.U32 R13, RZ, RZ, R0 ;  /* 0x000000ffff0d7224 */ /* 0x000fe400078e0000 */
[----:B------:R-:W-:Y:S02]  /*11aa0*/  IMAD.MOV.U32 R12, RZ, RZ, 0x1 ;  /* 0x00000001ff0c7424 */ /* 0x000fe400078e00ff */
[----:B------:R-:W-:-:S07]  /*11ab0*/  IMAD.MOV.U32 R3, RZ, RZ, R14 ;  /* 0x000000ffff037224 */ /* 0x000fce00078e000e */
[----:B------:R-:W-:Y:S05]  /*11ac0*/  WARPSYNC.COLLECTIVE R15, `(.L_x_1908) ;  /* 0x000000000f087348 */ /* 0x000fea0003c00000 */
[----:B------:R0:W1:Y:S02]  /*11ad0*/  SHFL.IDX P6, R14, R13, R12, R11 ;  /* 0x0000000c0d0e7389 */ /* 0x00006400000c000b */
[----:B01----:R-:W-:Y:S01]  /*11ae0*/  ENDCOLLECTIVE ;  /* 0x000000000000791b */ /* 0x003fe20003800000 */
.L_x_1908:
[----:B------:R-:W-:Y:S02]  /*11af0*/  IMAD.MOV.U32 R13, RZ, RZ, R4 ;  /* 0x000000ffff0d7224 */ /* 0x000fe400078e0004 */
[----:B------:R-:W-:-:S07]  /*11b00*/  IMAD.MOV.U32 R0, RZ, RZ, R14 ;  /* 0x000000ffff007224 */ /* 0x000fce00078e000e */
[----:B------:R-:W-:Y:S05]  /*11b10*/  WARPSYNC.COLLECTIVE R15, `(.L_x_1909) ;  /* 0x000000000f087348 */ /* 0x000fea0003c00000 */
[----:B------:R0:W1:Y:S02]  /*11b20*/  SHFL.IDX P6, R14, R13, R12, R11 ;  /* 0x0000000c0d0e7389 */ /* 0x00006400000c000b */
[----:B01----:R-:W-:Y:S01]  /*11b30*/  ENDCOLLECTIVE ;  /* 0x000000000000791b */ /* 0x003fe20003800000 */
.L_x_1909:
[----:B------:R-:W-:Y:S02]  /*11b40*/  IMAD.MOV.U32 R13, RZ, RZ, R6 ;  /* 0x000000ffff0d7224 */ /* 0x000fe400078e0006 */
[----:B------:R-:W-:Y:S02]  /*11b50*/  IMAD.MOV.U32 R12, RZ, RZ, RZ ;  /* 0x000000ffff0c7224 */ /* 0x000fe400078e00ff */
[----:B------:R-:W-:-:S07]  /*11b60*/  IMAD.MOV.U32 R4, RZ, RZ, R14 ;  /* 0x000000ffff047224 */ /* 0x000fce00078e000e */
[----:B------:R-:W-:Y:S05]  /*11b70*/  WARPSYNC.COLLECTIVE R15, `(.L_x_1910) ;  /* 0x000000000f087348 */ /* 0x000fea0003c00000 */
[----:B------:R0:W1:Y:S02]  /*11b80*/  SHFL.IDX P6, R14, R13, R12, R11 ;  /* 0x0000000c0d0e7389 */ /* 0x00006400000c000b */
[----:B01----:R-:W-:Y:S01]  /*11b90*/  ENDCOLLECTIVE ;  /* 0x000000000000791b */ /* 0x003fe20003800000 */
.L_x_1910:
[----:B------:R-:W-:Y:S02]  /*11ba0*/  IMAD.MOV.U32 R13, RZ, RZ, R5 ;  /* 0x000000ffff0d7224 */ /* 0x000fe400078e0005 */
[----:B------:R-:W-:-:S07]  /*11bb0*/  IMAD.MOV.U32 R6, RZ, RZ, R14 ;  /* 0x000000ffff067224 */ /* 0x000fce00078e000e */
[----:B------:R-:W-:Y:S05]  /*11bc0*/  WARPSYNC.COLLECTIVE R15, `(.L_x_1911) ;  /* 0x000000000f087348 */ /* 0x000fea0003c00000 */
[----:B------:R0:W1:Y:S02]  /*11bd0*/  SHFL.IDX P6, R14, R13, R12, R11 ;  /* 0x0000000c0d0e7389 */ /* 0x00006400000c000b */
[----:B01----:R-:W-:Y:S01]  /*11be0*/  ENDCOLLECTIVE ;  /* 0x000000000000791b */ /* 0x003fe20003800000 */
.L_x_1911:
[----:B------:R-:W-:-:S05]  /*11bf0*/  IMAD R7, R9, R8, RZ ;  /* 0x0000000809077224 */ /* 0x000fca00078e02ff */
[----:B------:R-:W-:-:S13]  /*11c00*/  ISETP.GE.AND P4, PT, R25, R7, PT ;  /* 0x000000071900720c */ /* 0x000fda0003f86270 */
[----:B------:R-:W-:-:S05]  /*11c10*/  @!P4 IADD3 R3, P3, R20, R3, RZ ;  /* 0x000000031403c210 */ /* 0x000fca0007f7e0ff */
[----:B------:R-:W-:-:S05]  /*11c20*/  @!P4 IMAD.X R2, RZ, RZ, R2, P3 ;  /* 0x000000ffff02c224 */ /* 0x000fca00018e0602 */
[----:B------:R-:W-:-:S04]  /*11c30*/  @!P4 LOP3.LUT R3, R3, R2, RZ, 0x3c, !PT ;  /* 0x000000020303c212 */ /* 0x000fc800078e3cff */
[----:B------:R-:W-:-:S04]  /*11c40*/  @!P4 LOP3.LUT R2, R3, R2, RZ, 0x3c, !PT ;  /* 0x000000020302c212 */ /* 0x000fc800078e3cff */
[----:B------:R-:W-:-:S05]  /*11c50*/  @!P4 LOP3.LUT R3, R3, R2, RZ, 0x3c, !PT ;  /* 0x000000020303c212 */ /* 0x000fca00078e3cff */
[----:B------:R-:W-:Y:S01]  /*11c60*/  @!PT LDS RZ, [RZ] ;  /* 0x00000000fffff984 */ /* 0x000fe20000000800 */
[----:B------:R-:W-:Y:S01]  /*11c70*/  @!PT LDS RZ, [RZ] ;  /* 0x00000000fffff984 */ /* 0x000fe20000000800 */
[----:B------:R-:W-:Y:S01]  /*11c80*/  @!PT LDS RZ, [RZ] ;  /* 0x00000000fffff984 */ /* 0x000fe20000000800 */
[----:B------:R-:W-:Y:S04]  /*11c90*/  @!P4 LDGSTS.E.BYPASS.LTC128B.128 [R10+0xf000], desc[UR50][R2.64], !P2 ;  /* 0x0f000000020acfae */ /* 0x000fe8000d101d72 */
[----:B------:R-:W-:Y:S04]  /*11ca0*/  @!P4 LDGSTS.E.BYPASS.LTC128B.128 [R10+0x10800], desc[UR50][R2.64+0x20], !P1 ;  /* 0x10800020020acfae */ /* 0x000fe8000c901d72 */
[----:B------:R0:W-:Y:S02]  /*11cb0*/  @!P4 LDGSTS.E.BYPASS.LTC128B.128 [R10+0x12000], desc[UR50][R2.64+0x40], !P0 ;  /* 0x12000040020acfae */ /* 0x0001e4000c101d72 */
[----:B0-----:R-:W-:-:S05]  /*11cc0*/  VIADD R2, R25, 0x40 ;  /* 0x0000004019027836 */ /* 0x001fca0000000000 */
[----:B------:R-:W-:-:S13]  /*11cd0*/  ISETP.GE.AND P4, PT, R2, R7, PT ;  /* 0x000000070200720c */ /* 0x000fda0003f86270 */
[----:B------:R-:W-:-:S05]  /*11ce0*/  @!P4 IADD3 R8, P3, R20, R4, RZ ;  /* 0x000000041408c210 */ /* 0x000fca0007f7e0ff */
[----:B------:R-:W-:Y:S02]  /*11cf0*/  @!P4 IMAD.X R9, RZ, RZ, R0, P3 ;  /* 0x000000ffff09c224 */ /* 0x000fe400018e0600 */
[----:B------:R-:W-:Y:S02]  /*11d00*/  @!P4 IMAD.MOV.U32 R2, RZ, RZ, R8 ;  /* 0x000000ffff02c224 */ /* 0x000fe400078e0008 */
[----:B------:R-:W-:-:S05]  /*11d10*/  @!P4 IMAD.MOV.U32 R3, RZ, RZ, R9 ;  /* 0x000000ffff03c224 */ /* 0x000fca00078e0009 */
[----:B------:R0:W-:Y:S04]  /*11d20*/  @!P4 LDGSTS.E.BYPASS.LTC128B.128 [R10+0xf800], desc[UR50][R2.64], !P2 ;  /* 0x0f800000020acfae */ /* 0x0001e8000d101d72 */
[----:B------:R0:W-:Y:S04]  /*11d30*/  @!P4 LDGSTS.E.BYPASS.LTC128B.128 [R10+0x11000], desc[UR50][R2.64+0x20], !P1 ;  /* 0x11000020020acfae */ /* 0x0001e8000c901d72 */
[----:B------:R0:W-:Y:S01]  /*11d40*/  @!P4 LDGSTS.E.BYPASS.LTC128B.128 [R10+0x12800], desc[UR50][R2.64+0x40], !P0 ;  /* 0x12800040020acfae */ /* 0x0001e2000c101d72 */
[----:B------:R-:W-:Y:S05]  /*11d50*/  BRA `(.L_x_1912) ;  /* 0xffffffcc00f07947 */ /* 0x000fea000383ffff */
.L_x_1838:
[----:B0-----:R0:W1:Y:S02]  /*11d60*/  SYNCS.PHASECHK.TRANS64.TRYWAIT P0, [R17+URZ+0x19c20], R0 ;  /* 0x019c2000110075a7 */ /* 0x001064000800017f */
[----:B-1----:R-:W-:Y:S05]  /*11d70*/  @!P0 NANOSLEEP.SYNCS 0x989680 ;  /* 0x009896800000895d */ /* 0x002fea0003900000 */
[----:B------:R-:W1:Y:S02]  /*11d80*/  @!P0 SYNCS.PHASECHK.TRANS64 P0, [R17+URZ+0x19c20], R0 ;  /* 0x019c2000110085a7 */ /* 0x000e64000800007f */
[----:B-1----:R-:W-:Y:S05]  /*11d90*/  @!P0 BRA `(.L_x_1838) ;  /* 0xfffffffc00f08947 */ /* 0x002fea000383ffff */
[----:B------:R-:W-:Y:S05]  /*11da0*/  BRA `(.L_x_1913) ;  /* 0xffffffd000647947 */ /* 0x000fea000383ffff */
.L_x_1844:
[----:B0-----:R0:W1:Y:S02]  /*11db0*/  SYNCS.PHASECHK.TRANS64.TRYWAIT P0, [R4+URZ+0x19c80], R2 ;  /* 0x019c8002040075a7 */ /* 0x001064000800017f */
[----:B-1----:R-:W-:Y:S05]  /*11dc0*/  @!P0 NANOSLEEP.SYNCS 0x989680 ;  /* 0x009896800000895d */ /* 0x002fea0003900000 */
[----:B------:R-:W1:Y:S02]  /*11dd0*/  @!P0 SYNCS.PHASECHK.TRANS64 P0, [R4+URZ+0x19c80], R2 ;  /* 0x019c8002040085a7 */ /* 0x000e64000800007f */
[----:B-1----:R-:W-:Y:S05]  /*11de0*/  @!P0 BRA `(.L_x_1844) ;  /* 0xfffffffc00f08947 */ /* 0x002fea000383ffff */
[----:B------:R-:W-:Y:S05]  /*11df0*/  BRA `(.L_x_1914) ;  /* 0xffffffd400007947 */ /* 0x000fea000383ffff */
.L_x_1851:
[----:B-1----:R1:W2:Y:S02]  /*11e00*/  SYNCS.PHASECHK.TRANS64.TRYWAIT P0, [R4+URZ+0x19c40], R2 ;  /* 0x019c4002040075a7 */ /* 0x0022a4000800017f */
[----:B--2---:R-:W-:Y:S05]  /*11e10*/  @!P0 NANOSLEEP.SYNCS 0x989680 ;  /* 0x009896800000895d */ /* 0x004fea0003900000 */
[----:B------:R-:W2:Y:S02]  /*11e20*/  @!P0 SYNCS.PHASECHK.TRANS64 P0, [R4+URZ+0x19c40], R2 ;  /* 0x019c4002040085a7 */ /* 0x000ea4000800007f */
[----:B--2---:R-:W-:Y:S05]  /*11e30*/  @!P0 BRA `(.L_x_1851) ;  /* 0xfffffffc00f08947 */ /* 0x004fea000383ffff */
[----:B------:R-:W-:Y:S05]  /*11e40*/  BRA `(.L_x_1915) ;  /* 0xffffffd400f87947 */ /* 0x000fea000383ffff */
.L_x_1859:
[----:B0-----:R0:W1:Y:S02]  /*11e50*/  SYNCS.PHASECHK.TRANS64.TRYWAIT P0, [R3+URZ+0x19c70], R2 ;  /* 0x019c7002030075a7 */ /* 0x001064000800017f */
[----:B-1----:R-:W-:Y:S05]  /*11e60*/  @!P0 NANOSLEEP.SYNCS 0x989680 ;  /* 0x009896800000895d */ /* 0x002fea0003900000 */
[----:B------:R-:W1:Y:S02]  /*11e70*/  @!P0 SYNCS.PHASECHK.TRANS64 P0, [R3+URZ+0x19c70], R2 ;  /* 0x019c7002030085a7 */ /* 0x000e64000800007f */
[----:B-1----:R-:W-:Y:S05]  /*11e80*/  @!P0 BRA `(.L_x_1859) ;  /* 0xfffffffc00f08947 */ /* 0x002fea000383ffff */
[----:B------:R-:W-:Y:S05]  /*11e90*/  BRA `(.L_x_1916) ;  /* 0xffffffdc000c7947 */ /* 0x000fea000383ffff */
.L_x_1861:
[----:B0-----:R0:W1:Y:S02]  /*11ea0*/  SYNCS.PHASECHK.TRANS64.TRYWAIT P0, [R3+URZ+0x19c60], R2 ;  /* 0x019c6002030075a7 */ /* 0x001064000800017f */
[----:B-1----:R-:W-:Y:S05]  /*11eb0*/  @!P0 NANOSLEEP.SYNCS 0x989680 ;  /* 0x009896800000895d */ /* 0x002fea0003900000 */
[----:B------:R-:W1:Y:S02]  /*11ec0*/  @!P0 SYNCS.PHASECHK.TRANS64 P0, [R3+URZ+0x19c60], R2 ;  /* 0x019c6002030085a7 */ /* 0x000e64000800007f */
[----:B-1----:R-:W-:Y:S05]  /*11ed0*/  @!P0 BRA `(.L_x_1861) ;  /* 0xfffffffc00f08947 */ /* 0x002fea000383ffff */
[----:B------:R-:W-:Y:S05]  /*11ee0*/  BRA `(.L_x_1917) ;  /* 0xffffffdc00147947 */ /* 0x000fea000383ffff */
.L_x_1868:
[----:B0-----:R0:W1:Y:S02]  /*11ef0*/  SYNCS.PHASECHK.TRANS64.TRYWAIT P1, [R3+URZ+0x19c70], R0 ;  /* 0x019c7000030075a7 */ /* 0x001064000802017f */
[----:B-1----:R-:W-:Y:S05]  /*11f00*/  @!P1 NANOSLEEP.SYNCS 0x989680 ;  /* 0x009896800000995d */ /* 0x002fea0003900000 */
[----:B------:R-:W1:Y:S02]  /*11f10*/  @!P1 SYNCS.PHASECHK.TRANS64 P1, [R3+URZ+0x19c70], R0 ;  /* 0x019c7000030095a7 */ /* 0x000e64000802007f */
[----:B-1----:R-:W-:Y:S05]  /*11f20*/  @!P1 BRA `(.L_x_1868) ;  /* 0xfffffffc00f09947 */ /* 0x002fea000383ffff */
[----:B------:R-:W-:Y:S05]  /*11f30*/  BRA `(.L_x_1918) ;  /* 0xffffffe000787947 */ /* 0x000fea000383ffff */
.L_x_1870:
[----:B0-----:R0:W1:Y:S02]  /*11f40*/  SYNCS.PHASECHK.TRANS64.TRYWAIT P1, [R3+URZ+0x19c60], R0 ;  /* 0x019c6000030075a7 */ /* 0x001064000802017f */
[----:B-1----:R-:W-:Y:S05]  /*11f50*/  @!P1 NANOSLEEP.SYNCS 0x989680 ;  /* 0x009896800000995d */ /* 0x002fea0003900000 */
[----:B------:R-:W1:Y:S02]  /*11f60*/  @!P1 SYNCS.PHASECHK.TRANS64 P1, [R3+URZ+0x19c60], R0 ;  /* 0x019c6000030095a7 */ /* 0x000e64000802007f */
[----:B-1----:R-:W-:Y:S05]  /*11f70*/  @!P1 BRA `(.L_x_1870) ;  /* 0xfffffffc00f09947 */ /* 0x002fea000383ffff */
[----:B------:R-:W-:Y:S05]  /*11f80*/  BRA `(.L_x_1919) ;  /* 0xffffffe0007c7947 */ /* 0x000fea000383ffff */
.L_x_1883:
[----:B0-----:R0:W1:Y:S02]  /*11f90*/  SYNCS.PHASECHK.TRANS64.TRYWAIT P0, [R7+URZ+0x19c20], R0 ;  /* 0x019c2000070075a7 */ /* 0x001064000800017f */
[----:B-1----:R-:W-:Y:S05]  /*11fa0*/  @!P0 NANOSLEEP.SYNCS 0x989680 ;  /* 0x009896800000895d */ /* 0x002fea0003900000 */
[----:B------:R-:W1:Y:S02]  /*11fb0*/  @!P0 SYNCS.PHASECHK.TRANS64 P0, [R7+URZ+0x19c20], R0 ;  /* 0x019c2000070085a7 */ /* 0x000e64000800007f */
[----:B-1----:R-:W-:Y:S05]  /*11fc0*/  @!P0 BRA `(.L_x_1883) ;  /* 0xfffffffc00f08947 */ /* 0x002fea000383ffff */
[----:B------:R-:W-:Y:S05]  /*11fd0*/  BRA `(.L_x_1920) ;  /* 0xfffffff000947947 */ /* 0x000fea000383ffff */
.L_x_1884:
        /* <DEDUP_REMOVED lines=11> */
.L_x_1922:
[----:B------:R-:W-:Y:S05]  /*12090*/  BSYNC B0 ;  /* 0x0000000000007941 */ /* 0x000fea0003800000 */
.L_x_1921:
[----:B------:R-:W-:Y:S05]  /*120a0*/  BRA `(.L_x_1923) ;  /* 0xfffffff0007c7947 */ /* 0x000fea000383ffff */
.L_x_1887:
[----:B------:R-:W-:Y:S01]  /*120b0*/  BSSY B1, `(.L_x_1924) ;  /* 0x0000006000017945 */ /* 0x000fe20003800000 */
[----:B------:R-:W-:-:S07]  /*120c0*/  IMAD.MOV.U32 R15, RZ, RZ, -0x1 ;  /* 0xffffffffff0f7424 */ /* 0x000fce00078e00ff */
[----:B0-----:R-:W-:Y:S05]  /*120d0*/  WARPSYNC.COLLECTIVE R15, `(.L_x_1925) ;  /* 0x000000000f0c7348 */ /* 0x001fea0003c00000 */
[----:B------:R-:W-:Y:S02]  /*120e0*/  ELECT P6, UR62, PT ;  /* 0x00000000003e782f */ /* 0x000fe400038c0000 */
[----:B------:R-:W-:Y:S01]  /*120f0*/  MOV R14, UR62 ;  /* 0x0000003e000e7c02 */ /* 0x000fe20008000f00 */
[----:B0-----:R-:W-:Y:S10]  /*12100*/  ENDCOLLECTIVE ;  /* 0x000000000000791b */ /* 0x001ff40003800000 */
.L_x_1925:
[----:B------:R-:W-:Y:S05]  /*12110*/  BSYNC B1 ;  /* 0x0000000000017941 */ /* 0x000fea0003800000 */
.L_x_1924:
[----:B------:R-:W-:Y:S05]  /*12120*/  BRA `(.L_x_1926) ;  /* 0xfffffff000747947 */ /* 0x000fea000383ffff */
.L_x_1889:
[----:B0-----:R0:W1:Y:S02]  /*12130*/  SYNCS.PHASECHK.TRANS64.TRYWAIT P1, [R5+URZ], R4 ;  /* 0x00000004050075a7 */ /* 0x001064000802017f */
[----:B-1----:R-:W-:Y:S05]  /*12140*/  @!P1 NANOSLEEP.SYNCS 0x989680 ;  /* 0x009896800000995d */ /* 0x002fea0003900000 */
[----:B------:R-:W1:Y:S02]  /*12150*/  @!P1 SYNCS.PHASECHK.TRANS64 P1, [R5+URZ], R4 ;  /* 0x00000004050095a7 */ /* 0x000e64000802007f */
[----:B-1----:R-:W-:Y:S05]  /*12160*/  @!P1 BRA `(.L_x_1889) ;  /* 0xfffffffc00f09947 */ /* 0x002fea000383ffff */
[----:B------:R-:W-:Y:S05]  /*12170*/  BRA `(.L_x_1927) ;  /* 0xfffffff000a87947 */ /* 0x000fea000383ffff */
.L_x_1890:
[----:B-1----:R1:W2:Y:S02]  /*12180*/  SYNCS.PHASECHK.TRANS64.TRYWAIT P1, [R3+URZ], R0 ;  /* 0x00000000030075a7 */ /* 0x0022a4000802017f */
[----:B--2---:R-:W-:Y:S05]  /*12190*/  @!P1 NANOSLEEP.SYNCS 0x989680 ;  /* 0x009896800000995d */ /* 0x004fea0003900000 */
[----:B------:R-:W2:Y:S02]  /*121a0*/  @!P1 SYNCS.PHASECHK.TRANS64 P1, [R3+URZ], R0 ;  /* 0x00000000030095a7 */ /* 0x000ea4000802007f */
[----:B--2---:R-:W-:Y:S05]  /*121b0*/  @!P1 BRA `(.L_x_1890) ;  /* 0xfffffffc00f09947 */ /* 0x004fea000383ffff */
[----:B------:R-:W-:Y:S05]  /*121c0*/  BRA `(.L_x_1928) ;  /* 0xfffffff0009c7947 */ /* 0x000fea000383ffff */
.L_x_1892:
[----:B-1----:R1:W2:Y:S02]  /*121d0*/  SYNCS.PHASECHK.TRANS64.TRYWAIT P1, [R3+URZ+0x19c60], R4 ;  /* 0x019c6004030075a7 */ /* 0x0022a4000802017f */
[----:B--2---:R-:W-:Y:S05]  /*121e0*/  @!P1 NANOSLEEP.SYNCS 0x989680 ;  /* 0x009896800000995d */ /* 0x004fea0003900000 */
[----:B------:R-:W2:Y:S02]  /*121f0*/  @!P1 SYNCS.PHASECHK.TRANS64 P1, [R3+URZ+0x19c60], R4 ;  /* 0x019c6004030095a7 */ /* 0x000ea4000802007f */
[----:B--2---:R-:W-:Y:S05]  /*12200*/  @!P1 BRA `(.L_x_1892) ;  /* 0xfffffffc00f09947 */ /* 0x004fea000383ffff */
[----:B------:R-:W-:Y:S05]  /*12210*/  BRA `(.L_x_1929) ;  /* 0xfffffff0009c7947 */ /* 0x000fea000383ffff */
.L_x_1894:
[----:B0-----:R0:W2:Y:S02]  /*12220*/  SYNCS.PHASECHK.TRANS64.TRYWAIT P1, [R5+URZ+0x19c60], R0 ;  /* 0x019c6000050075a7 */ /* 0x0010a4000802017f */
[----:B--2---:R-:W-:Y:S05]  /*12230*/  @!P1 NANOSLEEP.SYNCS 0x989680 ;  /* 0x009896800000995d */ /* 0x004fea0003900000 */
[----:B------:R-:W2:Y:S02]  /*12240*/  @!P1 SYNCS.PHASECHK.TRANS64 P1, [R5+URZ+0x19c60], R0 ;  /* 0x019c6000050095a7 */ /* 0x000ea4000802007f */
[----:B--2---:R-:W-:Y:S05]  /*12250*/  @!P1 BRA `(.L_x_1894) ;  /* 0xfffffffc00f09947 */ /* 0x004fea000383ffff */
[----:B------:R-:W-:Y:S05]  /*12260*/  BRA `(.L_x_1930) ;  /* 0xfffffff0009c7947 */ /* 0x000fea000383ffff */
.L_x_1896:
[----:B--2---:R2:W3:Y:S02]  /*12270*/  SYNCS.PHASECHK.TRANS64.TRYWAIT P0, [R3+URZ+0x19c80], R4 ;  /* 0x019c8004030075a7 */ /* 0x0044e4000800017f */
[----:B---3--:R-:W-:Y:S05]  /*12280*/  @!P0 NANOSLEEP.SYNCS 0x989680 ;  /* 0x009896800000895d */ /* 0x008fea0003900000 */
[----:B------:R-:W3:Y:S02]  /*12290*/  @!P0 SYNCS.PHASECHK.TRANS64 P0, [R3+URZ+0x19c80], R4 ;  /* 0x019c8004030085a7 */ /* 0x000ee4000800007f */
[----:B---3--:R-:W-:Y:S05]  /*122a0*/  @!P0 BRA `(.L_x_1896) ;  /* 0xfffffffc00f08947 */ /* 0x008fea000383ffff */
[----:B------:R-:W-:Y:S05]  /*122b0*/  BRA `(.L_x_1897) ;  /* 0xfffffff000987947 */ /* 0x000fea000383ffff */
.L_x_1931:
        /* <DEDUP_REMOVED lines=12> */
.L_x_2305:


//--------------------- .text._ZN7cutlass13device_kernelIN5flash11enable_sm90INS1_16FlashAttnFwdSm90INS1_25CollectiveMainloopFwdSm90ILi2EN4cute5tupleIJNS5_1CILi1EEES8_S8_EEENS6_IJNS7_ILi192EEENS7_ILi128EEENS7_ILi96EEEEEELi96ENS_12float_e4m3_tEfNS_4arch4Sm90ELb1ELb0ELb1ELb1ELb0ELb1ELb0ELb1ELb1ELb1ELb0ELb0EEENS1_21CollectiveEpilogueFwdINS6_IJSA_SC_SB_EEES9_NS_10bfloat16_tESG_Li384ELb1ELb1ELb0ELb1EEENS1_36VarlenDynamicPersistentTileSchedulerILi192ELi128ELi384ELi128ELb0ELb1ELb1ELb1ELb1ELb1EEEEEEEEEvNT_6ParamsE --------------------------
	.section	.text._ZN7cutlass13device_kernelIN5flash11enable_sm90INS1_16FlashAttnFwdSm90INS1_25CollectiveMainloopFwdSm90ILi2EN4cute5tupleIJNS5_1CILi1EEES8_S8_EEENS6_IJNS7_ILi192EEENS7_ILi128EEENS7_ILi96EEEEEELi96ENS_12float_e4m3_tEfNS_4arch4Sm90ELb1ELb0ELb1ELb1ELb0ELb1ELb0ELb1ELb1ELb1ELb0ELb0EEENS1_21CollectiveEpilogueFwdINS6_IJSA_SC_SB_EEES9_NS_10bfloat16_tESG_Li384ELb1ELb1ELb0ELb1EEENS1_36VarlenDynamicPersistentTileSchedulerILi192ELi128ELi384ELi128ELb0ELb1ELb1ELb1ELb1ELb1EEEEEEEEEvNT_6ParamsE,"ax",@progbits
	.align	128
.text._ZN7cutlass13device_kernelIN5flash11enable_sm90INS1_16FlashAttnFwdSm90INS1_25CollectiveMainloopFwdSm90ILi2EN4cute5tupleIJNS5_1CILi1EEES8_S8_EEENS6_IJNS7_ILi192EEENS7_ILi128EEENS7_ILi96EEEEEELi96ENS_12float_e4m3_tEfNS_4arch4Sm90ELb1ELb0ELb1ELb1ELb0ELb1ELb0ELb1ELb1ELb1ELb0ELb0EEENS1_21CollectiveEpilogueFwdINS6_IJSA_SC_SB_EEES9_NS_10bfloat16_tESG_Li384ELb1ELb1ELb0ELb1EEENS1_36VarlenDynamicPersistentTileSchedulerILi192ELi128ELi384ELi128ELb0ELb1ELb1ELb1ELb1ELb1EEEEEEEEEvNT_6ParamsE:
        .type           _ZN7cutlass13device_kernelIN5flash11enable_sm90INS1_16FlashAttnFwdSm90INS1_25CollectiveMainloopFwdSm90ILi2EN4cute5tupleIJNS5_1CILi1EEES8_S8_EEENS6_IJNS7_ILi192EEENS7_ILi128EEENS7_ILi96EEEEEELi96ENS_12float_e4m3_tEfNS_4arch4Sm90ELb1ELb0ELb1ELb1ELb0ELb1ELb0ELb1ELb1ELb1ELb0ELb0EEENS1_21CollectiveEpilogueFwdINS6_IJSA_SC_SB_EEES9_NS_10bfloat16_tESG_Li384ELb1ELb1ELb0ELb1EEENS1_36VarlenDynamicPersistentTileSchedulerILi192ELi128ELi384ELi128ELb0ELb1ELb1ELb1ELb1ELb1EEEEEEEEEvNT_6ParamsE,@function
        .size           _ZN7cutlass13device_kernelIN5flash11enable_sm90INS1_16FlashAttnFwdSm90INS1_25CollectiveMainloopFwdSm90ILi2EN4cute5tupleIJNS5_1CILi1EEES8_S8_EEENS6_IJNS7_ILi192EEENS7_ILi128EEENS7_ILi96EEEEEELi96ENS_12float_e4m3_tEfNS_4arch4Sm90ELb1ELb0ELb1ELb1ELb0ELb1ELb0ELb1ELb1ELb1ELb0ELb0EEENS1_21CollectiveEpilogueFwdINS6_IJSA_SC_SB_EEES9_NS_10bfloat16_tESG_Li384ELb1ELb1ELb0ELb1EEENS1_36VarlenDynamicPersistentTileSchedulerILi192ELi128ELi384ELi128ELb0ELb1ELb1ELb1ELb1ELb1EEEEEEEEEvNT_6ParamsE,(.L_x_2306 - _ZN7cutlass13device_kernelIN5flash11enable_sm90INS1_16FlashAttnFwdSm90INS1_25CollectiveMainloopFwdSm90ILi2EN4cute5tupleIJNS5_1CILi1EEES8_S8_EEENS6_IJNS7_ILi192EEENS7_ILi128EEENS7_ILi96EEEEEELi96ENS_12float_e4m3_tEfNS_4arch4Sm90ELb1ELb0ELb1ELb1ELb0ELb1ELb0ELb1ELb1ELb1ELb0ELb0EEENS1_21CollectiveEpilogueFwdINS6_IJSA_SC_SB_EEES9_NS_10bfloat16_tESG_Li384ELb1ELb1ELb0ELb1EEENS1_36VarlenDynamicPersistentTileSchedulerILi192ELi128ELi384ELi128ELb0ELb1ELb1ELb1ELb1ELb1EEEEEEEEEvNT_6ParamsE)
        .other          _ZN7cutlass13device_kernelIN5flash11enable_sm90INS1_16FlashAttnFwdSm90INS1_25CollectiveMainloopFwdSm90ILi2EN4cute5tupleIJNS5_1CILi1EEES8_S8_EEENS6_IJNS7_ILi192EEENS7_ILi128EEENS7_ILi96EEEEEELi96ENS_12float_e4m3_tEfNS_4arch4Sm90ELb1ELb0ELb1ELb1ELb0ELb1ELb0ELb1ELb1ELb1ELb0ELb0EEENS1_21CollectiveEpilogueFwdINS6_IJSA_SC_SB_EEES9_NS_10bfloat16_tESG_Li384ELb1ELb1ELb0ELb1EEENS1_36VarlenDynamicPersistentTileSchedulerILi192ELi128ELi384ELi128ELb0ELb1ELb1ELb1ELb1ELb1EEEEEEEEEvNT_6ParamsE,@"STO_CUDA_ENTRY STV_DEFAULT"
_ZN7cutlass13device_kernelIN5flash11enable_sm90INS1_16FlashAttnFwdSm90INS1_25CollectiveMainloopFwdSm90ILi2EN4cute5tupleIJNS5_1CILi1EEES8_S8_EEENS6_IJNS7_ILi192EEENS7_ILi128EEENS7_ILi96EEEEEELi96ENS_12float_e4m3_tEfNS_4arch4Sm90ELb1ELb0ELb1ELb1ELb0ELb1ELb0ELb1ELb1ELb1ELb0ELb0EEENS1_21CollectiveEpilogueFwdINS6_IJSA_SC_SB_EEES9_NS_10bfloat16_tESG_Li384ELb1ELb1ELb0ELb1EEENS1_36VarlenDynamicPersistentTileSchedulerILi192ELi128ELi384ELi128ELb0ELb1ELb1ELb1ELb1ELb1EEEEEEEEEvNT_6ParamsE:
        /* <DEDUP_REMOVED lines=24> */
.L_x_1933:
[----:B------:R-:W-:Y:S05]  /*0180*/  BSYNC B0 ;  /* 0x0000000000007941 */ /* 0x000fea0003800000 */
.L_x_1932:
        /* <DEDUP_REMOVED lines=41> */
.L_x_1934:
        /* <DEDUP_REMOVED lines=22> */
.L_x_1935:
        /* <DEDUP_REMOVED lines=18> */
.L_x_1936:
        /* <DEDUP_REMOVED lines=22> */
.L_x_1937:
        /* <DEDUP_REMOVED lines=22> */
.L_x_1938:
        /* <DEDUP_REMOVED lines=8> */
.L_x_1941:
        /* <DEDUP_REMOVED lines=36> */
[----:B------:R-:W-:Y:S01]  /*0c20*/  VIADD R25, R154, 0x20 ;  /* 0x000000209a197836 */ /* 0x000fe20000000000 */
[----:B------:R-:W-:Y:S01]  /*0c30*/  LEA.HI R6, R6, R19, RZ, 0x2 ;  /* 0x0000001306067211 */ /* 0x000fe200078f10ff */
[----:B------:R-:W-:Y:S01]  /*0c40*/  IMAD.SHL.U32 R22, R22, 0x10, RZ ;  /* 0x0000001016167824 */ /* 0x000fe200078e00ff */
[----:B------:R-:W-:Y:S01]  /*0c50*/  SHF.R.S32.HI R27, RZ, 0x7, R2 ;  /* 0x00000007ff1b7819 */ /* 0x000fe20000011402 */
[----:B------:R-:W-:Y:S01]  /*0c60*/  IMAD.IADD R21, R18, 0x1, -R8 ;  /* 0x0000000112157824 */ /* 0x000fe200078e0a08 */
[----:B------:R-:W-:Y:S01]  /*0c70*/  SHF.R.S32.HI R2, RZ, 0x4, R3 ;  /* 0x00000004ff027819 */ /* 0x000fe20000011403 */
[----:B------:R-:W-:Y:S01]  /*0c80*/  IMAD.IADD R14, R154, 0x1, R25 ;  /* 0x000000019a0e7824 */ /* 0x000fe200078e0219 */
[----:B------:R-:W-:Y:S01]  /*0c90*/  LOP3.LUT R6, R6, 0x7fffffc, RZ, 0xc0, !PT ;  /* 0x07fffffc06067812 */ /* 0x000fe200078ec0ff */
[----:B------:R-:W-:Y:S01]  /*0ca0*/  STL [R1+0x8], R25 ;  /* 0x0000081901007387 */ /* 0x000fe20000100800 */
[----:B------:R-:W-:-:S02]  /*0cb0*/  SHF.R.S32.HI R8, RZ, 0x1f, R21 ;  /* 0x0000001fff087819 */ /* 0x000fc40000011415 */
[----:B------:R-:W-:Y:S01]  /*0cc0*/  LEA.HI R3, R3, R2, RZ, 0x1 ;  /* 0x0000000203037211 */ /* 0x000fe200078f08ff */
[----:B------:R-:W-:Y:S01]  /*0cd0*/  IMAD.IADD R7, R19, 0x1, -R6 ;  /* 0x0000000113077824 */ /* 0x000fe200078e0a06 */
[----:B------:R-:W-:Y:S02]  /*0ce0*/  LEA.HI R12, R8, R21, RZ, 0x2 ;  /* 0x00000015080c7211 */ /* 0x000fe400078f10ff */
[----:B------:R-:W-:Y:S01]  /*0cf0*/  LEA.HI R5, R0, R18, RZ, 0x3 ;  /* 0x0000001200057211 */ /* 0x000fe200078f18ff */
[----:B------:R-:W-:Y:S01]  /*0d00*/  IMAD R17, R2, 0x8, R7 ;  /* 0x0000000802117824 */ /* 0x000fe200078e0207 */
[--C-:B------:R-:W-:Y:S02]  /*0d10*/  SHF.R.S32.HI R6, RZ, 0x2, R12.reuse ;  /* 0x00000002ff067819 */ /* 0x100fe4000001140c */
[----:B------:R-:W-:Y:S01]  /*0d20*/  SHF.R.S32.HI R13, RZ, 0x1f, R12 ;  /* 0x0000001fff0d7819 */ /* 0x000fe2000001140c */
[----:B------:R-:W-:Y:S01]  /*0d30*/  IMAD.SHL.U32 R20, R17, 0x20, RZ ;  /* 0x0000002011147824 */ /* 0x000fe200078e00ff */
[----:B------:R-:W-:Y:S01]  /*0d40*/  LOP3.LUT R3, R3, 0x1ffffffe, RZ, 0xc0, !PT ;  /* 0x1ffffffe03037812 */ /* 0x000fe200078ec0ff */
[----:B------:R-:W-:Y:S01]  /*0d50*/  IMAD.MOV.U32 R17, RZ, RZ, RZ ;  /* 0x000000ffff117224 */ /* 0x000fe200078e00ff */
[----:B------:R-:W-:-:S02]  /*0d60*/  SHF.R.S32.HI R5, RZ, 0x3, R5 ;  /* 0x00000003ff057819 */ /* 0x000fc40000011405 */
[----:B------:R-:W-:Y:S01]  /*0d70*/  LEA.HI R13, R13, R6, RZ, 0x3 ;  /* 0x000000060d0d7211 */ /* 0x000fe200078f18ff */
[----:B------:R-:W-:Y:S01]  /*0d80*/  IMAD.IADD R3, R2, 0x1, -R3 ;  /* 0x0000000102037824 */ /* 0x000fe200078e0a03 */
[----:B------:R-:W-:Y:S01]  /*0d90*/  SHF.R.S32.HI R7, RZ, 0x1f, R14 ;  /* 0x0000001fff077819 */ /* 0x000fe2000001140e */
[----:B------:R-:W-:Y:S01]  /*0da0*/  IMAD.HI R2, R27, 0x55555556, RZ ;  /* 0x555555561b027827 */ /* 0x000fe200078e02ff */
[----:B------:R-:W-:Y:S02]  /*0db0*/  LOP3.LUT R13, R13, 0xfffffff8, RZ, 0xc0, !PT ;  /* 0xfffffff80d0d7812 */ /* 0x000fe400078ec0ff */
[----:B------:R-:W-:Y:S01]  /*0dc0*/  LEA.HI R8, R8, R21, RZ, 0x5 ;  /* 0x0000001508087211 */ /* 0x000fe200078f28ff */
[----:B------:R-:W-:Y:S01]  /*0dd0*/  IMAD.SHL.U32 R5, R5, 0x80, RZ ;  /* 0x0000008005057824 */ /* 0x000fe200078e00ff */
[CC--:B------:R-:W-:Y:S02]  /*0de0*/  LEA.HI R15, R7.reuse, R14.reuse, RZ, 0x4 ;  /* 0x0000000e070f7211 */ /* 0x0c0fe400078f20ff */
[----:B------:R-:W-:-:S02]  /*0df0*/  LEA.HI R7, R7, R14, RZ, 0x5 ;  /* 0x0000000e07077211 */ /* 0x000fc400078f28ff */
[----:B------:R-:W-:Y:S01]  /*0e00*/  IADD3 R13, R6, -R13, RZ ;  /* 0x8000000d060d7210 */ /* 0x000fe20007ffe0ff */
[----:B------:R-:W-:Y:S01]  /*0e10*/  IMAD R6, R3, 0x8, R4 ;  /* 0x0000000803067824 */ /* 0x000fe200078e0204 */
[----:B------:R-:W-:Y:S02]  /*0e20*/  LEA.HI R2, R2, R2, RZ, 0x1 ;  /* 0x0000000202027211 */ /* 0x000fe400078f08ff */
[----:B------:R-:W-:Y:S02]  /*0e30*/  SHF.R.S32.HI R8, RZ, 0x5, R8 ;  /* 0x00000005ff087819 */ /* 0x000fe40000011408 */
[----:B------:R-:W-:Y:S01]  /*0e40*/  LOP3.LUT R26, R5, 0x80, RZ, 0xc0, !PT ;  /* 0x00000080051a7812 */ /* 0x000fe200078ec0ff */
[----:B------:R-:W-:Y:S01]  /*0e50*/  IMAD R2, R2, -0x3, R27 ;  /* 0xfffffffd02027824 */ /* 0x000fe200078e021b */
[----:B------:R-:W-:Y:S01]  /*0e60*/  SHF.R.S32.HI R7, RZ, 0x5, R7 ;  /* 0x00000005ff077819 */ /* 0x000fe20000011407 */
[----:B------:R-:W-:Y:S01]  /*0e70*/  IMAD R13, R8, 0x10, R13 ;  /* 0x00000010080d7824 */ /* 0x000fe200078e020d */
[----:B------:R-:W-:Y:S01]  /*0e80*/  SHF.R.U32.HI R24, RZ, 0x3, R26 ;  /* 0x00000003ff187819 */ /* 0x000fe2000001161a */
[----:B------:R-:W-:Y:S01]  /*0e90*/  STL [R1], R26 ;  /* 0x0000001a01007387 */ /* 0x000fe20000100800 */
[----:B------:R-:W-:Y:S01]  /*0ea0*/  LOP3.LUT R5, R26, 0x10, R15, 0xf8, !PT ;  /* 0x000000101a057812 */ /* 0x000fe200078ef80f */
[----:B------:R-:W-:Y:S01]  /*0eb0*/  IMAD R7, R7, 0x1800, R20 ;  /* 0x0000180007077824 */ /* 0x000fe200078e0214 */
[----:B------:R-:W-:Y:S01]  /*0ec0*/  LEA.HI R0, R0, R18, RZ, 0x2 ;  /* 0x0000001200007211 */ /* 0x000fe200078f10ff */
[----:B------:R-:W-:Y:S01]  /*0ed0*/  IMAD R3, R2, 0x40, R13 ;  /* 0x0000004002037824 */ /* 0x000fe200078e020d */
[----:B------:R-:W-:Y:S01]  /*0ee0*/  LOP3.LUT R5, R5, R24, RZ, 0x3c, !PT ;  /* 0x0000001805057212 */ /* 0x000fe200078e3cff */
[----:B------:R-:W-:Y:S01]  /*0ef0*/  STL [R1+0xc], R20 ;  /* 0x00000c1401007387 */ /* 0x000fe20000100800 */
[----:B------:R-:W-:-:S02]  /*0f00*/  LOP3.LUT R2, R0, 0xfffffffc, RZ, 0xc0, !PT ;  /* 0xfffffffc00027812 */ /* 0x000fc400078ec0ff */
[----:B------:R-:W-:Y:S01]  /*0f10*/  IADD3 R4, R16, R7, R5 ;  /* 0x0000000710047210 */ /* 0x000fe20007ffe005 */
[----:B------:R-:W-:Y:S01]  /*0f20*/  STL [R1+0x70], R24 ;  /* 0x0000701801007387 */ /* 0x000fe20000100800 */
[----:B------:R-:W-:Y:S01]  /*0f30*/  VIADD R7, R154, 0x10 ;  /* 0x000000109a077836 */ /* 0x000fe20000000000 */
[----:B------:R-:W-:Y:S02]  /*0f40*/  SHF.R.S32.HI R0, RZ, 0x2, R0 ;  /* 0x00000002ff007819 */ /* 0x000fe40000011400 */
[----:B------:R0:W-:Y:S01]  /*0f50*/  STL [R1+0x78], R6 ;  /* 0x0000780601007387 */ /* 0x0001e20000100800 */
[----:B------:R-:W-:Y:S02]  /*0f60*/  LOP3.LUT R12, R12, 0x7ffffffc, RZ, 0xc0, !PT ;  /* 0x7ffffffc0c0c7812 */ /* 0x000fe400078ec0ff */
[----:B------:R-:W-:Y:S01]  /*0f70*/  SHF.R.S32.HI R8, RZ, 0x1f, R7 ;  /* 0x0000001fff087819 */ /* 0x000fe20000011407 */
[----:B------:R1:W-:Y:S04]  /*0f80*/  STL [R1+0x6c], R4 ;  /* 0x00006c0401007387 */ /* 0x0003e80000100800 */
[----:B------:R-:W-:Y:S01]  /*0f90*/  STL [R1+0x24], R9 ;  /* 0x0000240901007387 */ /* 0x000fe20000100800 */
[----:B0-----:R-:W-:Y:S01]  /*0fa0*/  IMAD.IADD R6, R18, 0x1, -R2 ;  /* 0x0000000112067824 */ /* 0x001fe200078e0a02 */
[----:B------:R-:W-:-:S02]  /*0fb0*/  SHF.R.S32.HI R2, RZ, 0x1f, R19 ;  /* 0x0000001fff027819 */ /* 0x000fc40000011413 */
[----:B------:R-:W-:Y:S01]  /*0fc0*/  STL [R1+0x28], R10 ;  /* 0x0000280a01007387 */ /* 0x000fe20000100800 */
[----:B------:R-:W-:Y:S02]  /*0fd0*/  IMAD.MOV.U32 R18, RZ, RZ, RZ ;  /* 0x000000ffff127224 */ /* 0x000fe400078e00ff */
[C---:B-1----:R-:W-:Y:S01]  /*0fe0*/  IMAD.SHL.U32 R4, R6.reuse, 0x8, RZ ;  /* 0x0000000806047824 */ /* 0x042fe200078e00ff */
[----:B------:R-:W-:Y:S01]  /*0ff0*/  STL [R1+0x74], R3 ;  /* 0x0000740301007387 */ /* 0x000fe20000100800 */
[----:B------:R-:W-:Y:S02]  /*1000*/  LEA.HI R0, R6, R6, RZ, 0x1 ;  /* 0x0000000606007211 */ /* 0x000fe400078f08ff */
[----:B------:R-:W-:Y:S01]  /*1010*/  VIADD R5, R4, 0x20 ;  /* 0x0000002004057836 */ /* 0x000fe20000000000 */
[----:B------:R-:W-:Y:S01]  /*1020*/  STL [R1+0x2c], R11 ;  /* 0x00002c0b01007387 */ /* 0x000fe20000100800 */
[----:B------:R-:W-:Y:S02]  /*1030*/  LOP3.LUT R2, R0, 0x1ffffffe, RZ, 0xc0, !PT ;  /* 0x1ffffffe00027812 */ /* 0x000fe400078ec0ff */
[----:B------:R-:W-:Y:S01]  /*1040*/  LOP3.LUT R0, R26, 0x10, R22, 0xf8, !PT ;  /* 0x000000101a007812 */ /* 0x000fe200078ef816 */
[----:B------:R-:W-:Y:S02]  /*1050*/  STL [R1+0x50], RZ ;  /* 0x000050ff01007387 */ /* 0x000fe40000100800 */
[----:B------:R-:W-:Y:S01]  /*1060*/  IMAD.IADD R2, R6, 0x1, -R2 ;  /* 0x0000000106027824 */ /* 0x000fe200078e0a02 */
[----:B------:R-:W-:Y:S01]  /*1070*/  LOP3.LUT R0, R0, R24, RZ, 0x3c, !PT ;  /* 0x0000001800007212 */ /* 0x000fe200078e3cff */
[----:B------:R0:W-:Y:S01]  /*1080*/  STL [R1+0x40], R4 ;  /* 0x0000400401007387 */ /* 0x0001e20000100800 */
[----:B------:R-:W-:-:S03]  /*1090*/  IMAD.IADD R6, R21, 0x1, -R12 ;  /* 0x0000000115067824 */ /* 0x000fc600078e0a0c */
        /* <DEDUP_REMOVED lines=12> */
[----:B------:R-:W-:-:S03]  /*1160*/  LEA R0, R2, R3, 0x3 ;  /* 0x0000000302007211 */ /* 0x000fc600078e18ff */
[----:B------:R1:W-:Y:S04]  /*1170*/  STL [R1+0x34], R6 ;  /* 0x0000340601007387 */ /* 0x0003e80000100800 */
[----:B------:R1:W-:Y:S01]  /*1180*/  STL [R1+0x30], R5 ;  /* 0x0000300501007387 */ /* 0x0003e20000100800 */
[----:B0-----:R-:W-:-:S03]  /*1190*/  SHF.R.S32.HI R4, RZ, 0x4, R15 ;  /* 0x00000004ff047819 */ /* 0x001fc6000001140f */
[----:B------:R1:W-:Y:S04]  /*11a0*/  STL [R1+0x38], R0 ;  /* 0x0000380001007387 */ /* 0x0003e80000100800 */
[----:B------:R1:W-:Y:S02]  /*11b0*/  STL [R1+0x60], R4 ;  /* 0x0000600401007387 */ /* 0x0003e40000100800 */
.L_x_2071:
[----:B-1----:R-:W2:Y:S01]  /*11c0*/  LDL.LU R0, [R1+0x2c] ;  /* 0x00002c0001007983 */ /* 0x002ea20000300800 */
[----:B---34-:R-:W2:Y:S01]  /*11d0*/  LDC.64 R2, c[0x0][0xc88] ;  /* 0x00032200ff027b82 */ /* 0x018ea20000000a00 */
[----:B------:R-:W-:Y:S01]  /*11e0*/  ULDC.64 UR4, c[0x0][0xa28] ;  /* 0x00028a0000047ab9 */ /* 0x000fe20000000a00 */
[----:B------:R-:W-:Y:S01]  /*11f0*/  ULDC.64 UR8, c[0x0][0xa18] ;  /* 0x0002860000087ab9 */ /* 0x000fe20000000a00 */
[----:B------:R-:W-:Y:S01]  /*1200*/  ISETP.NE.U32.AND P2, PT, RZ, UR4, PT ;  /* 0x00000004ff007c0c */ /* 0x000fe2000bf45070 */
[----:B------:R-:W-:Y:S01]  /*1210*/  IMAD.MOV.U32 R9, RZ, RZ, RZ ;  /* 0x000000ffff097224 */ /* 0x000fe200078e00ff */
        /* <DEDUP_REMOVED lines=17> */
[----:B------:R-:W-:Y:S01]  /*1330*/  ULDC UR4, c[0x0][0x288] ;  /* 0x0000a20000047ab9 */ /* 0x000fe20000000800 */
[C---:B------:R-:W-:Y:S02]  /*1340*/  IADD3 R6, P4, R32.reuse, UR6, RZ ;  /* 0x0000000620067c10 */ /* 0x040fe4000ff9e0ff */
[----:B-----5:R1:W5:Y:S01]  /*1350*/  @P2 LDG.E R9, desc[UR42][R2.64] ;  /* 0x0000002a02092981 */ /* 0x020362000c1e1900 */
[----:B------:R-:W-:Y:S01]  /*1360*/  IMAD.U32 R8, RZ, RZ, UR4 ;  /* 0x00000004ff087e24 */ /* 0x000fe2000f8e00ff */
[----:B------:R-:W-:Y:S01]  /*1370*/  IADD3.X R7, R31, UR7, RZ, P4, !PT ;  /* 0x000000071f077c10 */ /* 0x000fe2000a7fe4ff */
[----:B------:R-:W-:Y:S01]  /*1380*/  ULDC.64 UR4, c[0x0][0x418] ;  /* 0x0001060000047ab9 */ /* 0x000fe20000000a00 */
[----:B------:R1:W-:Y:S01]  /*1390*/  STL [R1+0x48], R32 ;  /* 0x0000482001007387 */ /* 0x0003e20000100800 */
[----:B0-----:R-:W-:-:S03]  /*13a0*/  @P1 IADD3 R4, P2, R32, UR8, RZ ;  /* 0x0000000820041c10 */ /* 0x001fc6000ff5e0ff */
[----:B------:R1:W5:Y:S01]  /*13b0*/  @P0 LDG.E R29, desc[UR42][R6.64] ;  /* 0x0000002a061d0981 */ /* 0x000362000c1e1900 */
[----:B------:R-:W-:Y:S01]  /*13c0*/  @P1 IADD3.X R5, R31, UR9, RZ, P2, !PT ;  /* 0x000000091f051c10 */ /* 0x000fe200097fe4ff */
[----:B------:R-:W-:Y:S02]  /*13d0*/  UISETP.NE.U32.AND UP0, UPT, UR4, URZ, UPT ;  /* 0x0000003f0400728c */ /* 0x000fe4000bf05070 */
[----:B------:R1:W-:Y:S01]  /*13e0*/  STL [R1+0x4c], R31 ;  /* 0x00004c1f01007387 */ /* 0x0003e20000100800 */
[----:B------:R-:W-:Y:S01]  /*13f0*/  ULDC.64 UR8, c[0x0][0xa20] ;  /* 0x0002880000087ab9 */ /* 0x000fe20000000a00 */
[----:B------:R-:W-:Y:S02]  /*1400*/  ULDC UR4, c[0x0][0x424] ;  /* 0x0001090000047ab9 */ /* 0x000fe40000000800 */
[----:B------:R-:W2:Y:S01]  /*1410*/  @P1 LDG.E R8, desc[UR42][R4.64] ;  /* 0x0000002a04081981 */ /* 0x000ea2000c1e1900 */
[----:B------:R-:W-:Y:S01]  /*1420*/  UISETP.NE.AND.EX UP0, UPT, UR5, URZ, UPT, UP0 ;  /* 0x0000003f0500728c */ /* 0x000fe2000bf05300 */
[----:B------:R-:W-:-:S02]  /*1430*/  ISETP.NE.U32.AND P2, PT, RZ, UR8, PT ;  /* 0x00000008ff007c0c */ /* 0x000fc4000bf45070 */
[----:B------:R-:W-:Y:S01]  /*1440*/  ULDC UR5, c[0x0][0x2f0] ;  /* 0x0000bc0000057ab9 */ /* 0x000fe20000000800 */
[----:B------:R-:W-:Y:S01]  /*1450*/  USEL UR4, UR4, 0x1, UP0 ;  /* 0x0000000104047887 */ /* 0x000fe20008000000 */
[----:B------:R-:W-:-:S03]  /*1460*/  ISETP.NE.AND.EX P2, PT, RZ, UR9, PT, P2 ;  /* 0x00000009ff007c0c */ /* 0x000fc6000bf45320 */
[----:B------:R-:W-:-:S03]  /*1470*/  UIMAD UR4, UR4, UR5, URZ ;  /* 0x00000005040472a4 */ /* 0x000fc6000f8e023f */
[----:B------:R-:W-:Y:S01]  /*1480*/  ULDC UR5, c[0x0][0x348] ;  /* 0x0000d20000057ab9 */ /* 0x000fe20000000800 */
[----:B------:R-:W-:Y:S01]  /*1490*/  IMAD.MOV.U32 R27, RZ, RZ, R0 ;  /* 0x000000ffff1b7224 */ /* 0x000fe200078e0000 */
[----:B--2---:R1:W-:Y:S04]  /*14a0*/  STL [R1+0x1c], R8 ;  /* 0x00001c0801007387 */ /* 0x0043e80000100800 */
[----:B---3--:R1:W-:Y:S01]  /*14b0*/  STL [R1+0x44], R30 ;  /* 0x0000441e01007387 */ /* 0x0083e20000100800 */
[----:B------:R-:W-:Y:S05]  /*14c0*/  @P1 BRA `(.L_x_1943) ;  /* 0x0000000000281947 */ /* 0x000fea0003800000 */
[----:B------:R-:W-:Y:S02]  /*14d0*/  ULDC.64 UR6, c[0x0][0xa00] ;  /* 0x0002800000067ab9 */ /* 0x000fe40000000a00 */
[----:B------:R-:W-:-:S04]  /*14e0*/  ISETP.NE.U32.AND P1, PT, RZ, UR6, PT ;  /* 0x00000006ff007c0c */ /* 0x000fc8000bf25070 */
[----:B------:R-:W-:-:S13]  /*14f0*/  ISETP.NE.AND.EX P1, PT, RZ, UR7, PT, P1 ;  /* 0x00000007ff007c0c */ /* 0x000fda000bf25310 */
[----:B------:R-:W-:Y:S05]  /*1500*/  @!P1 BRA `(.L_x_1943) ;  /* 0x0000000000189947 */ /* 0x000fea0003800000 */
[----:B-1----:R-:W0:Y:S02]  /*1510*/  LDC.64 R2, c[0x0][0xa00] ;  /* 0x00028000ff027b82 */ /* 0x002e240000000a00 */
[----:B0-----:R-:W-:-:S05]  /*1520*/  IMAD.WIDE R2, R27, 0x4, R2 ;  /* 0x000000041b027825 */ /* 0x001fca00078e0202 */
[----:B------:R-:W2:Y:S04]  /*1530*/  LDG.E R0, desc[UR42][R2.64] ;  /* 0x0000002a02007981 */ /* 0x000ea8000c1e1900 */
[----:B------:R-:W2:Y:S02]  /*1540*/  LDG.E R5, desc[UR42][R2.64+0x4] ;  /* 0x0000042a02057981 */ /* 0x000ea4000c1e1900 */
[----:B--2---:R-:W-:-:S05]  /*1550*/  IMAD.IADD R8, R5, 0x1, -R0 ;  /* 0x0000000105087824 */ /* 0x004fca00078e0a00 */
[----:B------:R0:W-:Y:S02]  /*1560*/  STL [R1+0x1c], R8 ;  /* 0x00001c0801007387 */ /* 0x0001e40000100800 */
.L_x_1943:
[----:B------:R-:W-:Y:S02]  /*1570*/  IMAD.U32 R26, RZ, RZ, UR5 ;  /* 0x00000005ff1a7e24 */ /* 0x000fe4000f8e00ff */
[----:B------:R-:W-:Y:S01]  /*1580*/  IMAD.U32 R28, RZ, RZ, UR4 ;  /* 0x00000004ff1c7e24 */ /* 0x000fe2000f8e00ff */
[----:B------:R-:W-:Y:S06]  /*1590*/  @!P2 BRA `(.L_x_1944) ;  /* 0x000000000010a947 */ /* 0x000fec0003800000 */
[----:B-1----:R-:W-:-:S04]  /*15a0*/  IADD3 R2, P0, R32, UR8, RZ ;  /* 0x0000000820027c10 */ /* 0x002fc8000ff1e0ff */
[----:B------:R-:W-:-:S05]  /*15b0*/  IADD3.X R3, R31, UR9, RZ, P0, !PT ;  /* 0x000000091f037c10 */ /* 0x000fca00087fe4ff */
[----:B------:R2:W5:Y:S01]  /*15c0*/  LDG.E R28, desc[UR42][R2.64] ;  /* 0x0000002a021c7981 */ /* 0x000562000c1e1900 */
[----:B------:R-:W-:Y:S05]  /*15d0*/  BRA `(.L_x_1945) ;  /* 0x0000000000107947 */ /* 0x000fea0003800000 */
.L_x_1944:
[----:B------:R-:W-:Y:S05]  /*15e0*/  @!P0 BRA `(.L_x_1945) ;  /* 0x00000000000c8947 */ /* 0x000fea0003800000 */
[----:B-1----:R-:W2:Y:S04]  /*15f0*/  LDG.E R3, desc[UR42][R6.64] ;  /* 0x0000002a06037981 */ /* 0x002ea8000c1e1900 */
[----:B------:R-:W2:Y:S02]  /*1600*/  LDG.E R28, desc[UR42][R6.64+0x4] ;  /* 0x0000042a061c7981 */ /* 0x000ea4000c1e1900 */
[----:B--2---:R-:W-:-:S07]  /*1610*/  IMAD.IADD R28, R28, 0x1, -R3 ;  /* 0x000000011c1c7824 */ /* 0x004fce00078e0a03 */
.L_x_1945:
[----:B------:R-:W-:Y:S01]  /*1620*/  ULDC.64 UR4, c[0x0][0xa10] ;  /* 0x0002840000047ab9 */ /* 0x000fe20000000a00 */
[----:B------:R-:W3:Y:S01]  /*1630*/  LDL R10, [R1+0x24] ;  /* 0x00002400010a7983 */ /* 0x000ee20000100800 */
[----:B------:R-:W-:Y:S01]  /*1640*/  ISETP.NE.U32.AND P0, PT, RZ, UR4, PT ;  /* 0x00000004ff007c0c */ /* 0x000fe2000bf05070 */
[----:B-1----:R-:W1:Y:S03]  /*1650*/  LDC R6, c[0x0][0x448] ;  /* 0x00011200ff067b82 */ /* 0x002e660000000800 */
[----:B------:R-:W-:Y:S01]  /*1660*/  ISETP.NE.AND.EX P0, PT, RZ, UR5, PT, P0 ;  /* 0x00000005ff007c0c */ /* 0x000fe2000bf05300 */
[----:B------:R-:W-:-:S12]  /*1670*/  ULDC.64 UR4, c[0x0][0xa30] ;  /* 0x00028c0000047ab9 */ /* 0x000fd80000000a00 */
[----:B--2---:R-:W2:Y:S02]  /*1680*/  @P0 LDC.64 R2, c[0x0][0xa10] ;  /* 0x00028400ff020b82 */ /* 0x004ea40000000a00 */
[----:B--2---:R-:W-:-:S05]  /*1690*/  @P0 IMAD.WIDE R2, R27, 0x4, R2 ;  /* 0x000000041b020825 */ /* 0x004fca00078e0202 */
[----:B------:R-:W2:Y:S04]  /*16a0*/  @P0 LDG.E R0, desc[UR42][R2.64] ;  /* 0x0000002a02000981 */ /* 0x000ea8000c1e1900 */
[----:B------:R4:W2:Y:S01]  /*16b0*/  @P0 LDG.E R7, desc[UR42][R2.64+0x4] ;  /* 0x0000042a02070981 */ /* 0x0008a2000c1e1900 */
[----:B------:R-:W-:Y:S01]  /*16c0*/  ISETP.NE.U32.AND P1, PT, RZ, UR4, PT ;  /* 0x00000004ff007c0c */ /* 0x000fe2000bf25070 */
[----:B-----5:R-:W-:-:S03]  /*16d0*/  IMAD.MOV.U32 R24, RZ, RZ, R28 ;  /* 0x000000ffff187224 */ /* 0x020fc600078e001c */
[----:B------:R-:W-:-:S13]  /*16e0*/  ISETP.NE.AND.EX P1, PT, RZ, UR5, PT, P1 ;  /* 0x00000005ff007c0c */ /* 0x000fda000bf25310 */
[----:B------:R-:W-:-:S04]  /*16f0*/  @P1 IADD3 R4, P2, R32, UR4, RZ ;  /* 0x0000000420041c10 */ /* 0x000fc8000ff5e0ff */
[----:B------:R-:W-:-:S05]  /*1700*/  @P1 IADD3.X R5, R31, UR5, RZ, P2, !PT ;  /* 0x000000051f051c10 */ /* 0x000fca00097fe4ff */
[----:B------:R0:W5:Y:S01]  /*1710*/  @P1 LDG.E R24, desc[UR42][R4.64] ;  /* 0x0000002a04181981 */ /* 0x000162000c1e1900 */
[----:B-1----:R-:W-:Y:S01]  /*1720*/  ISETP.NE.AND P1, PT, R6, 0x1, PT ;  /* 0x000000010600780c */ /* 0x002fe20003f25270 */
[----:B------:R-:W-:Y:S01]  /*1730*/  IMAD.IADD R9, R28, 0x1, -R9 ;  /* 0x000000011c097824 */ /* 0x000fe200078e0a09 */
[----:B------:R-:W-:-:S03]  /*1740*/  PLOP3.LUT P3, PT, PT, PT, PT, 0x80, 0x0 ;  /* 0x000000000000781c */ /* 0x000fc60003f6f070 */
[----:B------:R-:W-:-:S05]  /*1750*/  IMAD.MOV R25, RZ, RZ, -R9 ;  /* 0x000000ffff197224 */ /* 0x000fca00078e0a09 */
[----:B------:R-:W-:-:S03]  /*1760*/  VIMNMX R25, RZ, R25, !PT ;  /* 0x00000019ff197248 */ /* 0x000fc60007fe0100 */
[----:B------:R-:W1:Y:S08]  /*1770*/  @P1 LDC R11, c[0x0][0x44c] ;  /* 0x00011300ff0b1b82 */ /* 0x000e700000000800 */
[----:B----4-:R-:W4:Y:S01]  /*1780*/  @P1 LDC R3, c[0x0][0x450] ;  /* 0x00011400ff031b82 */ /* 0x010f220000000800 */
[----:B---3--:R-:W-:-:S04]  /*1790*/  IMAD R10, R10, 0xc0, RZ ;  /* 0x000000c00a0a7824 */ /* 0x008fc800078e02ff */
[----:B------:R-:W-:Y:S01]  /*17a0*/  VIADD R2, R10, 0xbf ;  /* 0x000000bf0a027836 */ /* 0x000fe20000000000 */
[----:B------:R3:W-:Y:S01]  /*17b0*/  STL [R1+0x18], R10 ;  /* 0x0000180a01007387 */ /* 0x0007e20000100800 */
[----:B--2---:R-:W-:Y:S02]  /*17c0*/  @P0 IMAD.IADD R26, R7, 0x1, -R0 ;  /* 0x00000001071a0824 */ /* 0x004fe400078e0a00 */
[----:B-1----:R-:W-:-:S04]  /*17d0*/  @P1 IMAD.HI.U32 R0, R2, R11, RZ ;  /* 0x0000000b02001227 */ /* 0x002fc800078e00ff */
[----:B0-----:R-:W-:Y:S01]  /*17e0*/  IMAD.IADD R4, R9, 0x1, R26 ;  /* 0x0000000109047824 */ /* 0x001fe200078e021a */
[----:B----4-:R-:W-:-:S03]  /*17f0*/  @P1 SHF.R.U32.HI R2, RZ, R3, R0 ;  /* 0x00000003ff021219 */ /* 0x010fc60000011600 */
[C---:B------:R-:W-:Y:S01]  /*1800*/  VIADD R0, R4.reuse, 0x7f ;  /* 0x0000007f04007836 */ /* 0x040fe20000000000 */
[----:B------:R-:W-:Y:S01]  /*1810*/  IADD3 R87, R4, 0x80, -R8 ;  /* 0x0000008004577810 */ /* 0x000fe20007ffe808 */
[----:B------:R3:W-:Y:S03]  /*1820*/  STL [R1+0x20], R4 ;  /* 0x0000200401007387 */ /* 0x0007e60000100800 */
[----:B------:R-:W-:Y:S02]  /*1830*/  IADD3 R2, R87, R2, RZ ;  /* 0x0000000257027210 */ /* 0x000fe40007ffe0ff */
[----:B------:R-:W-:Y:S02]  /*1840*/  SHF.R.S32.HI R3, RZ, 0x1f, R0 ;  /* 0x0000001fff037819 */ /* 0x000fe40000011400 */
[----:B------:R-:W-:Y:S02]  /*1850*/  SHF.R.S32.HI R5, RZ, 0x1f, R2 ;  /* 0x0000001fff057819 */ /* 0x000fe40000011402 */
[----:B------:R-:W-:-:S02]  /*1860*/  LEA.HI R3, R3, R0, RZ, 0x7 ;  /* 0x0000000003037211 */ /* 0x000fc400078f38ff */
[----:B------:R-:W-:Y:S02]  /*1870*/  LEA.HI R5, R5, R2, RZ, 0x7 ;  /* 0x0000000205057211 */ /* 0x000fe400078f38ff */
[----:B------:R-:W-:Y:S02]  /*1880*/  SHF.R.S32.HI R88, RZ, 0x7, R3 ;  /* 0x00000007ff587819 */ /* 0x000fe40000011403 */
[----:B------:R-:W-:-:S04]  /*1890*/  SHF.R.S32.HI R5, RZ, 0x7, R5 ;  /* 0x00000007ff057819 */ /* 0x000fc80000011405 */
[----:B------:R-:W-:-:S05]  /*18a0*/  VIMNMX R5, R88, R5, PT ;  /* 0x0000000558057248 */ /* 0x000fca0003fe0100 */
[----:B------:R-:W-:-:S05]  /*18b0*/  IMAD R5, R5, 0x80, -R9 ;  /* 0x0000008005057824 */ /* 0x000fca00078e0a09 */
[----:B------:R-:W-:-:S04]  /*18c0*/  VIMNMX R0, R5, R26, PT ;  /* 0x0000001a05007248 */ /* 0x000fc80003fe0100 */
[----:B------:R-:W-:Y:S02]  /*18d0*/  ISETP.GT.AND P0, PT, R0, R25, PT ;  /* 0x000000190000720c */ /* 0x000fe40003f04270 */
[----:B------:R-:W-:-:S05]  /*18e0*/  SHF.R.U32.HI R25, RZ, 0x7, R25 ;  /* 0x00000007ff197819 */ /* 0x000fca0000011619 */
[----:B------:R-:W-:-:S06]  /*18f0*/  IMAD.MOV.U32 R2, RZ, RZ, R25 ;  /* 0x000000ffff027224 */ /* 0x000fcc00078e0019 */
[----:B------:R-:W-:-:S05]  /*1900*/  @P0 VIADD R0, R0, 0x7f ;  /* 0x0000007f00000836 */ /* 0x000fca0000000000 */
[----:B------:R-:W-:-:S04]  /*1910*/  @P0 SHF.R.S32.HI R3, RZ, 0x1f, R0 ;  /* 0x0000001fff030819 */ /* 0x000fc80000011400 */
[----:B------:R-:W-:-:S04]  /*1920*/  @P0 LEA.HI R3, R3, R0, RZ, 0x7 ;  /* 0x0000000003030211 */ /* 0x000fc800078f38ff */
[----:B------:R-:W-:-:S04]  /*1930*/  @P0 SHF.R.S32.HI R2, RZ, 0x7, R3 ;  /* 0x00000007ff020819 */ /* 0x000fc80000011403 */
[----:B------:R-:W-:-:S13]  /*1940*/  ISETP.GT.AND P0, PT, R2, R25, PT ;  /* 0x000000190200720c */ /* 0x000fda0003f04270 */
[----:B---3--:R-:W-:Y:S05]  /*1950*/  @!P0 BRA `(.L_x_1946) ;  /* 0x0000004c00408947 */ /* 0x008fea0003800000 */
        /* <DEDUP_REMOVED lines=20> */
.L_x_1948:
[----:B------:R-:W-:Y:S05]  /*1aa0*/  BSYNC B6 ;  /* 0x0000000000067941 */ /* 0x000fea0003800000 */
.L_x_1947:
[----:B------:R-:W-:Y:S01]  /*1ab0*/  VIADD R0, R16, 0x9000 ;  /* 0x0000900010007836 */ /* 0x000fe20000000000 */
[----:B------:R-:W-:Y:S04]  /*1ac0*/  BSSY B6, `(.L_x_1949) ;  /* 0x0000013000067945 */ /* 0x000fe80003800000 */
[----:B------:R-:W-:-:S13]  /*1ad0*/  LOP3.LUT P0, RZ, R0, 0x9f, RZ, 0xc0, !PT ;  /* 0x0000009f00ff7812 */ /* 0x000fda000780c0ff */
[----:B------:R-:W-:Y:S05]  /*1ae0*/  @!P0 BRA `(.L_x_1950) ;  /* 0x0000000000408947 */ /* 0x000fea0003800000 */
[----:B------:R-:W-:Y:S01]  /*1af0*/  MOV R0, 0x0 ;  /* 0x0000000000007802 */ /* 0x000fe20000000f00 */
[----:B------:R-:W-:Y:S01]  /*1b00*/  ULDC.64 UR4, c[0x4][0x98] ;  /* 0x0100260000047ab9 */ /* 0x000fe20000000a00 */
[----:B------:R-:W-:Y:S01]  /*1b10*/  ULDC.64 UR6, c[0x4][0x20] ;  /* 0x0100080000067ab9 */ /* 0x000fe20000000a00 */
[----:B------:R-:W-:Y:S01]  /*1b20*/  MOV R4, UR4 ;  /* 0x0000000400047c02 */ /* 0x000fe20008000f00 */
        /* <DEDUP_REMOVED lines=12> */
.L_x_1950:
[----:B------:R-:W-:Y:S05]  /*1bf0*/  BSYNC B6 ;  /* 0x0000000000067941 */ /* 0x000fea0003800000 */
.L_x_1949:
[----:B------:R-:W-:Y:S01]  /*1c00*/  ULDC.64 UR4, c[0x0][0x9f8] ;  /* 0x00027e0000047ab9 */ /* 0x000fe20000000a00 */
[----:B------:R-:W0:Y:S01]  /*1c10*/  LDC.64 R6, c[0x0][0x300] ;  /* 0x0000c000ff067b82 */ /* 0x000e220000000a00 */
[----:B------:R-:W-:Y:S01]  /*1c20*/  ISETP.NE.U32.AND P0, PT, RZ, UR4, PT ;  /* 0x00000004ff007c0c */ /* 0x000fe2000bf05070 */
[----:B------:R-:W-:Y:S01]  /*1c30*/  IMAD.IADD R46, R29, 0x1, R28 ;  /* 0x000000011d2e7824 */ /* 0x000fe200078e021c */
[----:B------:R-:W-:Y:S01]  /*1c40*/  ULDC.64 UR6, c[0x0][0x330] ;  /* 0x0000cc0000067ab9 */ /* 0x000fe20000000a00 */
[----:B------:R-:W-:Y:S01]  /*1c50*/  SHF.R.S32.HI R23, RZ, 0x1f, R22 ;  /* 0x0000001fff177819 */ /* 0x000fe20000011416 */
[----:B------:R-:W2:Y:S01]  /*1c60*/  LDL R28, [R1+0x70] ;  /* 0x00007000011c7983 */ /* 0x000ea20000100800 */
[----:B------:R-:W-:Y:S01]  /*1c70*/  ISETP.NE.AND.EX P0, PT, RZ, UR5, PT, P0 ;  /* 0x00000005ff007c0c */ /* 0x000fe2000bf05300 */
[----:B------:R-:W-:Y:S01]  /*1c80*/  ULDC.64 UR8, c[0x0][0xa08] ;  /* 0x0002820000087ab9 */ /* 0x000fe20000000a00 */
[----:B------:R-:W1:Y:S01]  /*1c90*/  LDC.64 R62, c[0x0][0x408] ;  /* 0x00010200ff3e7b82 */ /* 0x000e620000000a00 */
[----:B------:R-:W3:Y:S10]  /*1ca0*/  LDL R21, [R1+0xc] ;  /* 0x00000c0001157983 */ /* 0x000ef40000100800 */
[----:B------:R-:W-:-:S04]  /*1cb0*/  @P0 IADD3 R4, P1, R32, UR4, RZ ;  /* 0x0000000420040c10 */ /* 0x000fc8000ff3e0ff */
[----:B------:R-:W-:Y:S01]  /*1cc0*/  @P0 IADD3.X R5, R31, UR5, RZ, P1, !PT ;  /* 0x000000051f050c10 */ /* 0x000fe20008ffe4ff */
[----:B0-----:R-:W-:Y:S01]  /*1cd0*/  IMAD.WIDE.U32 R8, R46, R6, RZ ;  /* 0x000000062e087225 */ /* 0x001fe200078e00ff */
[----:B------:R-:W-:Y:S01]  /*1ce0*/  SHF.R.S32.HI R3, RZ, 0x1f, R46 ;  /* 0x0000001fff037819 */ /* 0x000fe2000001142e */
[----:B------:R-:W-:Y:S02]  /*1cf0*/  ULDC.64 UR4, c[0x0][0x308] ;  /* 0x0000c20000047ab9 */ /* 0x000fe40000000a00 */
[----:B------:R0:W4:Y:S01]  /*1d00*/  @P0 LDG.E R27, desc[UR42][R4.64] ;  /* 0x0000002a041b0981 */ /* 0x000122000c1e1900 */
[----:B------:R-:W-:Y:S01]  /*1d10*/  IMAD.WIDE.U32 R56, R30, UR6, R22 ;  /* 0x000000061e387c25 */ /* 0x000fe2000f8e0016 */
[----:B------:R-:W-:-:S03]  /*1d20*/  ISETP.NE.U32.AND P0, PT, RZ, UR8, PT ;  /* 0x00000008ff007c0c */ /* 0x000fc6000bf05070 */
[----:B------:R-:W-:-:S04]  /*1d30*/  IMAD R0, R3, R6, RZ ;  /* 0x0000000603007224 */ /* 0x000fc800078e02ff */
[----:B------:R-:W-:Y:S01]  /*1d40*/  IMAD R11, R46, R7, R0 ;  /* 0x000000072e0b7224 */ /* 0x000fe200078e0200 */
[----:B------:R-:W-:-:S03]  /*1d50*/  SHF.R.S32.HI R0, RZ, 0x1f, R30 ;  /* 0x0000001fff007819 */ /* 0x000fc6000001141e */
[----:B------:R-:W-:Y:S02]  /*1d60*/  IMAD.IADD R9, R9, 0x1, R11 ;  /* 0x0000000109097824 */ /* 0x000fe400078e020b */
[C---:B0-----:R-:W-:Y:S02]  /*1d70*/  IMAD R4, R0.reuse, UR6, RZ ;  /* 0x0000000600047c24 */ /* 0x041fe4000f8e02ff */
[----:B------:R-:W-:Y:S02]  /*1d80*/  IMAD R0, R0, UR4, RZ ;  /* 0x0000000400007c24 */ /* 0x000fe4000f8e02ff */
[C---:B------:R-:W-:Y:S01]  /*1d90*/  IMAD R11, R30.reuse, UR7, R4 ;  /* 0x000000071e0b7c24 */ /* 0x040fe2000f8e0204 */
[----:B------:R-:W-:Y:S01]  /*1da0*/  ISETP.NE.AND.EX P0, PT, RZ, UR9, PT, P0 ;  /* 0x00000009ff007c0c */ /* 0x000fe2000bf05300 */
[C---:B------:R-:W-:Y:S01]  /*1db0*/  IMAD R59, R30.reuse, UR5, R0 ;  /* 0x000000051e3b7c24 */ /* 0x040fe2000f8e0200 */
[----:B------:R-:W-:Y:S01]  /*1dc0*/  SHF.R.S32.HI R20, RZ, 0x1f, R19 ;  /* 0x0000001fff147819 */ /* 0x000fe20000011413 */
[----:B------:R-:W-:Y:S01]  /*1dd0*/  IMAD.WIDE.U32 R4, R30, UR4, R8 ;  /* 0x000000041e047c25 */ /* 0x000fe2000f8e0008 */
[----:B------:R-:W-:Y:S01]  /*1de0*/  ULDC.64 UR4, c[0x0][0x310] ;  /* 0x0000c40000047ab9 */ /* 0x000fe20000000a00 */
[----:B------:R-:W2:Y:S01]  /*1df0*/  LDL R30, [R1] ;  /* 0x00000000011e7983 */ /* 0x000ea20000100800 */
[----:B------:R-:W-:Y:S01]  /*1e00*/  ULDC.64 UR6, c[0x0][0x338] ;  /* 0x0000ce0000067ab9 */ /* 0x000fe20000000a00 */
[----:B------:R-:W-:-:S02]  /*1e10*/  IMAD.IADD R57, R57, 0x1, R11 ;  /* 0x0000000139397824 */ /* 0x000fc400078e020b */
[----:B------:R-:W-:Y:S02]  /*1e20*/  IMAD.IADD R59, R5, 0x1, R59 ;  /* 0x00000001053b7824 */ /* 0x000fe400078e023b */
[----:B------:R-:W-:Y:S02]  /*1e30*/  IMAD.MOV.U32 R58, RZ, RZ, R4 ;  /* 0x000000ffff3a7224 */ /* 0x000fe400078e0004 */
[----:B------:R-:W0:Y:S01]  /*1e40*/  LDC.64 R4, c[0x0][0x3f8] ;  /* 0x0000fe00ff047b82 */ /* 0x000e220000000a00 */
[-C--:B------:R-:W-:Y:S02]  /*1e50*/  IMAD R14, R20, R6.reuse, RZ ;  /* 0x00000006140e7224 */ /* 0x080fe400078e02ff */
[----:B------:R-:W-:-:S04]  /*1e60*/  IMAD.WIDE.U32 R8, R19, R6, R22 ;  /* 0x0000000613087225 */ /* 0x000fc800078e0016 */
[----:B------:R-:W-:Y:S02]  /*1e70*/  VIADD R80, R22, 0x20 ;  /* 0x0000002016507836 */ /* 0x000fe40000000000 */
[C---:B------:R-:W-:Y:S01]  /*1e80*/  IMAD R73, R19.reuse, R7, R14 ;  /* 0x0000000713497224 */ /* 0x040fe200078e020e */
[----:B------:R-:W-:Y:S01]  /*1e90*/  SHF.R.S32.HI R155, RZ, 0x1f, R154 ;  /* 0x0000001fff9b7819 */ /* 0x000fe2000001149a */
[----:B-1----:R-:W-:-:S04]  /*1ea0*/  IMAD.WIDE.U32 R48, R19, R62, R22 ;  /* 0x0000003e13307225 */ /* 0x002fc800078e0016 */
[----:B------:R-:W-:-:S04]  /*1eb0*/  IMAD.WIDE.U32 R50, R19, R62, R154 ;  /* 0x0000003e13327225 */ /* 0x000fc800078e009a */
[----:B0-----:R-:W-:-:S04]  /*1ec0*/  IMAD.WIDE.U32 R54, R19, R4, R154 ;  /* 0x0000000413367225 */ /* 0x001fc800078e009a */
[----:B------:R-:W-:Y:S01]  /*1ed0*/  IMAD.WIDE.U32 R52, R19, R4, R22 ;  /* 0x0000000413347225 */ /* 0x000fe200078e0016 */
[----:B------:R-:W-:-:S03]  /*1ee0*/  SHF.L.U64.HI R68, R6, 0x7, R7 ;  /* 0x0000000706447819 */ /* 0x000fc60000010207 */
[----:B------:R-:W-:Y:S01]  /*1ef0*/  VIADD R64, R22, 0x40 ;  /* 0x0000004016407836 */ /* 0x000fe20000000000 */
[----:B------:R-:W-:Y:S01]  /*1f00*/  SHF.L.U64.HI R66, R4, 0x7, R5 ;  /* 0x0000000704427819 */ /* 0x000fe20000010205 */
[----:B------:R-:W-:Y:S02]  /*1f10*/  IMAD.SHL.U32 R67, R6, 0x80, RZ ;  /* 0x0000008006437824 */ /* 0x000fe400078e00ff */
[----:B------:R-:W-:Y:S01]  /*1f20*/  IMAD.SHL.U32 R65, R4, 0x80, RZ ;  /* 0x0000008004417824 */ /* 0x000fe200078e00ff */
[----:B----4-:R-:W-:Y:S02]  /*1f30*/  SHF.R.S32.HI R0, RZ, 0x1f, R27 ;  /* 0x0000001fff007819 */ /* 0x010fe4000001141b */
[----:B------:R-:W-:Y:S02]  /*1f40*/  SEL R11, R27, RZ, !P0 ;  /* 0x000000ff1b0b7207 */ /* 0x000fe40004000000 */
[----:B------:R-:W0:Y:S01]  /*1f50*/  LDC R27, c[0x0][0x3f4] ;  /* 0x0000fd00ff1b7b82 */ /* 0x000e220000000800 */
[----:B------:R-:W-:-:S02]  /*1f60*/  SEL R12, R0, RZ, !P0 ;  /* 0x000000ff000c7207 */ /* 0x000fc40004000000 */
[----:B------:R-:W-:-:S04]  /*1f70*/  IMAD.WIDE.U32 R58, R11, UR4, R58 ;  /* 0x000000040b3a7c25 */ /* 0x000fc8000f8e003a */
[----:B------:R-:W-:Y:S01]  /*1f80*/  IMAD R0, R12, UR4, RZ ;  /* 0x000000040c007c24 */ /* 0x000fe2000f8e02ff */
[----:B------:R-:W-:Y:S02]  /*1f90*/  ULDC UR4, c[0x0][0x2f4] ;  /* 0x0000bd0000047ab9 */ /* 0x000fe40000000800 */
[----:B------:R-:W-:Y:S01]  /*1fa0*/  ISETP.GE.AND P0, PT, R22, UR4, PT ;  /* 0x0000000416007c0c */ /* 0x000fe2000bf06270 */
[----:B------:R-:W-:-:S03]  /*1fb0*/  IMAD R13, R11, UR5, R0 ;  /* 0x000000050b0d7c24 */ /* 0x000fc6000f8e0200 */
[----:B------:R-:W-:Y:S02]  /*1fc0*/  SEL R0, RZ, 0x1, P0 ;  /* 0x00000001ff007807 */ /* 0x000fe40000000000 */
[----:B------:R-:W-:Y:S02]  /*1fd0*/  IADD3 R75, P0, R58, R8, RZ ;  /* 0x000000083a4b7210 */ /* 0x000fe40007f1e0ff */
[----:B------:R-:W-:Y:S01]  /*1fe0*/  IADD3 R74, R59, R13, RZ ;  /* 0x0000000d3b4a7210 */ /* 0x000fe20007ffe0ff */
[----:B------:R-:W-:Y:S01]  /*1ff0*/  IMAD R12, R12, UR6, RZ ;  /* 0x000000060c0c7c24 */ /* 0x000fe2000f8e02ff */
[----:B------:R-:W-:Y:S02]  /*2000*/  ISETP.GE.AND P1, PT, R80, UR4, PT ;  /* 0x0000000450007c0c */ /* 0x000fe4000bf26270 */
[----:B------:R-:W-:Y:S02]  /*2010*/  IADD3.X R73, R74, R9, R73, P0, !PT ;  /* 0x000000094a497210 */ /* 0x000fe400007fe449 */
[----:B0-----:R-:W-:-:S02]  /*2020*/  ISETP.GE.AND P0, PT, R22, R27, PT ;  /* 0x0000001b1600720c */ /* 0x001fc40003f06270 */
[----:B------:R-:W-:Y:S01]  /*2030*/  ISETP.GE.AND P2, PT, R80, R27, PT ;  /* 0x0000001b5000720c */ /* 0x000fe20003f46270 */
[----:B------:R-:W-:Y:S01]  /*2040*/  IMAD.WIDE.U32 R56, R11, UR6, R56 ;  /* 0x000000060b387c25 */ /* 0x000fe2000f8e0038 */
[----:B------:R-:W-:Y:S02]  /*2050*/  SEL R10, RZ, 0xffffffff, P1 ;  /* 0xffffffffff0a7807 */ /* 0x000fe40000800000 */
[----:B------:R-:W-:Y:S01]  /*2060*/  SEL R9, R27, RZ, P0 ;  /* 0x000000ff1b097207 */ /* 0x000fe20000000000 */
[----:B------:R-:W-:Y:S01]  /*2070*/  IMAD R29, R11, UR7, R12 ;  /* 0x000000070b1d7c24 */ /* 0x000fe2000f8e020c */
[----:B------:R-:W-:Y:S01]  /*2080*/  SEL R11, R27, RZ, P2 ;  /* 0x000000ff1b0b7207 */ /* 0x000fe20001000000 */
[----:B------:R-:W-:Y:S02]  /*2090*/  IMAD.SHL.U32 R15, R10, 0x2, RZ ;  /* 0x000000020a0f7824 */ /* 0x000fe400078e00ff */
[C---:B------:R-:W-:Y:S02]  /*20a0*/  IMAD R8, R20.reuse, R4, RZ ;  /* 0x0000000414087224 */ /* 0x040fe400078e02ff */
[----:B------:R-:W-:-:S02]  /*20b0*/  IMAD R10, R20, R62, RZ ;  /* 0x0000003e140a7224 */ /* 0x000fc400078e02ff */
[----:B------:R-:W-:Y:S02]  /*20c0*/  IMAD.IADD R9, R22, 0x1, R9 ;  /* 0x0000000116097824 */ /* 0x000fe400078e0209 */
[----:B------:R-:W-:Y:S01]  /*20d0*/  IMAD.IADD R11, R80, 0x1, R11 ;  /* 0x00000001500b7824 */ /* 0x000fe200078e020b */
[----:B------:R-:W-:Y:S01]  /*20e0*/  LOP3.LUT R0, R15, 0x2, R0, 0xe2, !PT ;  /* 0x000000020f007812 */ /* 0x000fe200078ee200 */
[C---:B------:R-:W-:Y:S01]  /*20f0*/  IMAD R13, R19.reuse, R5, R8 ;  /* 0x00000005130d7224 */ /* 0x040fe200078e0208 */
[----:B------:R-:W-:Y:S01]  /*2100*/  SHF.R.S32.HI R8, RZ, 0x1f, R9 ;  /* 0x0000001fff087819 */ /* 0x000fe20000011409 */
[----:B------:R-:W-:Y:S01]  /*2110*/  IMAD R15, R19, R63, R10 ;  /* 0x0000003f130f7224 */ /* 0x000fe200078e020a */
[----:B------:R-:W-:Y:S02]  /*2120*/  SHF.R.S32.HI R10, RZ, 0x1f, R11 ;  /* 0x0000001fff0a7819 */ /* 0x000fe4000001140b */
[----:B------:R-:W-:Y:S02]  /*2130*/  LEA.HI R72, R8, R9, RZ, 0x4 ;  /* 0x0000000908487211 */ /* 0x000fe400078f20ff */
[----:B------:R-:W-:-:S02]  /*2140*/  LEA.HI R71, R10, R11, RZ, 0x4 ;  /* 0x0000000b0a477211 */ /* 0x000fc400078f20ff */
[----:B------:R-:W-:Y:S02]  /*2150*/  LEA.HI R8, R8, R9, RZ, 0x5 ;  /* 0x0000000908087211 */ /* 0x000fe400078f28ff */
[----:B------:R-:W-:-:S03]  /*2160*/  LEA.HI R10, R10, R11, RZ, 0x5 ;  /* 0x0000000b0a0a7211 */ /* 0x000fc600078f28ff */
[----:B------:R-:W-:Y:S01]  /*2170*/  IMAD.SHL.U32 R9, R8, 0x80, RZ ;  /* 0x0000008008097824 */ /* 0x000fe200078e00ff */
[----:B--2---:R-:W-:Y:S01]  /*2180*/  LOP3.LUT R8, R30, 0x10, R72, 0xf8, !PT ;  /* 0x000000101e087812 */ /* 0x004fe200078ef848 */
[----:B------:R-:W-:Y:S01]  /*2190*/  IMAD.SHL.U32 R11, R10, 0x80, RZ ;  /* 0x000000800a0b7824 */ /* 0x000fe200078e00ff */
[----:B------:R-:W-:Y:S02]  /*21a0*/  LOP3.LUT R10, R30, 0x10, R71, 0xf8, !PT ;  /* 0x000000101e0a7812 */ /* 0x000fe400078ef847 */
[----:B------:R-:W0:Y:S01]  /*21b0*/  S2R R30, SR_TID.X ;  /* 0x00000000001e7919 */ /* 0x000e220000002100 */
[----:B------:R-:W-:Y:S01]  /*21c0*/  IMAD.IADD R55, R55, 0x1, R13 ;  /* 0x0000000137377824 */ /* 0x000fe200078e020d */
[----:B------:R-:W-:Y:S01]  /*21d0*/  LOP3.LUT R9, R9, 0xfffff000, RZ, 0xc0, !PT ;  /* 0xfffff00009097812 */ /* 0x000fe200078ec0ff */
[----:B------:R-:W-:Y:S01]  /*21e0*/  IMAD.IADD R53, R13, 0x1, R53 ;  /* 0x000000010d357824 */ /* 0x000fe200078e0235 */
[----:B-----5:R-:W-:Y:S02]  /*21f0*/  SHF.R.S32.HI R13, RZ, 0x1f, R24 ;  /* 0x0000001fff0d7819 */ /* 0x020fe40000011418 */
[----:B------:R-:W-:-:S02]  /*2200*/  LOP3.LUT R8, R8, R28, RZ, 0x3c, !PT ;  /* 0x0000001c08087212 */ /* 0x000fc400078e3cff */
[----:B------:R-:W-:Y:S02]  /*2210*/  P2R R81, PR, RZ, 0x4 ;  /* 0x00000004ff517803 */ /* 0x000fe40000000000 */
[----:B------:R-:W-:Y:S02]  /*2220*/  LOP3.LUT R11, R11, 0xfffff000, RZ, 0xc0, !PT ;  /* 0xfffff0000b0b7812 */ /* 0x000fe400078ec0ff */
[----:B------:R-:W-:Y:S02]  /*2230*/  LOP3.LUT R10, R10, R28, RZ, 0x3c, !PT ;  /* 0x0000001c0a0a7212 */ /* 0x000fe400078e3cff */
[----:B---3--:R-:W-:Y:S01]  /*2240*/  IADD3 R70, R8, R9, R21 ;  /* 0x0000000908467210 */ /* 0x008fe20007ffe015 */
[----:B------:R-:W-:Y:S01]  /*2250*/  IMAD R8, R13, R4, RZ ;  /* 0x000000040d087224 */ /* 0x000fe200078e02ff */
[----:B------:R-:W-:Y:S01]  /*2260*/  IADD3 R46, P2, R19, R46, RZ ;  /* 0x0000002e132e7210 */ /* 0x000fe20007f5e0ff */
[----:B------:R-:W-:Y:S01]  /*2270*/  IMAD.IADD R51, R51, 0x1, R15 ;  /* 0x0000000133337824 */ /* 0x000fe200078e020f */
[----:B------:R-:W-:Y:S01]  /*2280*/  IADD3 R69, R10, R11, R21 ;  /* 0x0000000b0a457210 */ /* 0x000fe20007ffe015 */
[----:B------:R-:W-:-:S02]  /*2290*/  IMAD.IADD R49, R15, 0x1, R49 ;  /* 0x000000010f317824 */ /* 0x000fc400078e0231 */
[----:B------:R-:W-:Y:S02]  /*22a0*/  IMAD R13, R13, R62, RZ ;  /* 0x0000003e0d0d7224 */ /* 0x000fe400078e02ff */
[C---:B------:R-:W-:Y:S02]  /*22b0*/  IMAD R21, R24.reuse, R5, R8 ;  /* 0x0000000518157224 */ /* 0x040fe400078e0208 */
[----:B------:R-:W-:Y:S01]  /*22c0*/  IMAD.WIDE.U32 R54, R24, R4, R54 ;  /* 0x0000000418367225 */ /* 0x000fe200078e0036 */
[----:B------:R-:W-:-:S03]  /*22d0*/  LOP3.LUT R7, R71, 0xfffffff0, RZ, 0xc0, !PT ;  /* 0xfffffff047077812 */ /* 0x000fc600078ec0ff */
[----:B------:R-:W-:Y:S01]  /*22e0*/  IMAD.X R47, R20, 0x1, R3, P2 ;  /* 0x00000001142f7824 */ /* 0x000fe200010e0603 */
[----:B------:R-:W-:Y:S01]  /*22f0*/  LOP3.LUT R20, R72, 0xfffffff0, RZ, 0xc0, !PT ;  /* 0xfffffff048147812 */ /* 0x000fe200078ec0ff */
[----:B------:R-:W-:Y:S01]  /*2300*/  IMAD.WIDE.U32 R52, R24, R4, R52 ;  /* 0x0000000418347225 */ /* 0x000fe200078e0034 */
[----:B0-----:R-:W-:-:S03]  /*2310*/  SHF.R.U32.HI R28, RZ, 0x7, R30 ;  /* 0x00000007ff1c7819 */ /* 0x001fc6000001161e */
[C---:B------:R-:W-:Y:S02]  /*2320*/  IMAD R13, R24.reuse, R63, R13 ;  /* 0x0000003f180d7224 */ /* 0x040fe400078e020d */
[----:B------:R-:W-:Y:S01]  /*2330*/  IMAD.WIDE.U32 R50, R24, R62, R50 ;  /* 0x0000003e18327225 */ /* 0x000fe200078e0032 */
[----:B------:R-:W-:-:S03]  /*2340*/  SHF.L.U64.HI R63, R62, 0x7, R63 ;  /* 0x000000073e3f7819 */ /* 0x000fc6000001023f */
[----:B------:R-:W-:Y:S01]  /*2350*/  IMAD.WIDE.U32 R48, R24, R62, R48 ;  /* 0x0000003e18307225 */ /* 0x000fe200078e0030 */
[C---:B------:R-:W-:Y:S02]  /*2360*/  LOP3.LUT R45, R0.reuse, 0x1, RZ, 0xc0, !PT ;  /* 0x00000001002d7812 */ /* 0x040fe400078ec0ff */
[----:B------:R-:W-:Y:S01]  /*2370*/  LOP3.LUT R44, R0, 0x2, RZ, 0xc0, !PT ;  /* 0x00000002002c7812 */ /* 0x000fe200078ec0ff */
[----:B------:R-:W-:Y:S01]  /*2380*/  IMAD.SHL.U32 R60, R27, 0x2, RZ ;  /* 0x000000021b3c7824 */ /* 0x000fe200078e00ff */
[----:B------:R-:W-:Y:S01]  /*2390*/  IADD3 R27, R55, R21, RZ ;  /* 0x00000015371b7210 */ /* 0x000fe20007ffe0ff */
[----:B------:R-:W-:Y:S01]  /*23a0*/  IMAD.SHL.U32 R62, R62, 0x80, RZ ;  /* 0x000000803e3e7824 */ /* 0x000fe200078e00ff */
[----:B------:R-:W-:Y:S01]  /*23b0*/  ISETP.GE.AND P1, PT, R64, UR4, PT ;  /* 0x0000000440007c0c */ /* 0x000fe2000bf26270 */
[----:B------:R-:W-:Y:S01]  /*23c0*/  VIADD R61, R28, 0x8 ;  /* 0x000000081c3d7836 */ /* 0x000fe20000000000 */
[----:B------:R-:W-:Y:S01]  /*23d0*/  SHF.R.S32.HI R4, RZ, 0x1f, R20 ;  /* 0x0000001fff047819 */ /* 0x000fe20000011414 */
[----:B------:R-:W-:Y:S01]  /*23e0*/  IMAD.IADD R21, R21, 0x1, R53 ;  /* 0x0000000115157824 */ /* 0x000fe200078e0235 */
[----:B------:R-:W-:Y:S01]  /*23f0*/  SHF.R.S32.HI R3, RZ, 0x1f, R7 ;  /* 0x0000001fff037819 */ /* 0x000fe20000011407 */
[----:B------:R-:W-:-:S02]  /*2400*/  IMAD.IADD R6, R51, 0x1, R13 ;  /* 0x0000000133067824 */ /* 0x000fc400078e020d */
[----:B------:R-:W-:Y:S02]  /*2410*/  IMAD.IADD R5, R13, 0x1, R49 ;  /* 0x000000010d057824 */ /* 0x000fe400078e0231 */
[----:B------:R-:W-:-:S07]  /*2420*/  IMAD.IADD R0, R57, 0x1, R29 ;  /* 0x0000000139007824 */ /* 0x000fce00078e021d */
.L_x_1990:
[----:B------:R-:W2:Y:S01]  /*2430*/  LDL R8, [R1+0x30] ;  /* 0x0000300001087983 */ /* 0x000ea20000100800 */
[----:B------:R-:W0:Y:S01]  /*2440*/  LDC R86, c[0x0][0x3f4] ;  /* 0x0000fd00ff567b82 */ /* 0x000e220000000800 */
[----:B------:R-:W-:Y:S01]  /*2450*/  VIADD R10, R2, 0xffffffff ;  /* 0xffffffff020a7836 */ /* 0x000fe20000000000 */
[----:B------:R-:W-:Y:S05]  /*2460*/  YIELD ;  /* 0x0000000000007946 */ /* 0x000fea0003800000 */
[----:B----4-:R-:W-:Y:S01]  /*2470*/  SHF.R.S32.HI R12, RZ, 0x1f, R10 ;  /* 0x0000001fff0c7819 */ /* 0x010fe2000001140a */
[----:B------:R-:W1:Y:S01]  /*2480*/  LDC.64 R76, c[0x0][0x2e8] ;  /* 0x0000ba00ff4c7b82 */ /* 0x000e620000000a00 */
[-C--:B------:R-:W-:Y:S01]  /*2490*/  IMAD R2, R68, R10.reuse, RZ ;  /* 0x0000000a44027224 */ /* 0x080fe200078e02ff */
[----:B------:R-:W-:Y:S01]  /*24a0*/  BSSY B0, `(.L_x_1951) ;  /* 0x00003dc000007945 */ /* 0x000fe20003800000 */
[----:B------:R-:W-:Y:S01]  /*24b0*/  IMAD.WIDE.U32 R36, R67, R10, RZ ;  /* 0x0000000a43247225 */ /* 0x000fe200078e00ff */
[----:B------:R-:W-:-:S03]  /*24c0*/  ISETP.GT.AND P2, PT, R10, R25, PT ;  /* 0x000000190a00720c */ /* 0x000fc60003f44270 */
[----:B------:R-:W-:Y:S02]  /*24d0*/  IMAD R9, R12, R67, R2 ;  /* 0x000000430c097224 */ /* 0x000fe400078e0202 */
[----:B------:R-:W-:Y:S02]  /*24e0*/  IMAD.MOV.U32 R2, RZ, RZ, R10 ;  /* 0x000000ffff027224 */ /* 0x000fe400078e000a */
        /* <DEDUP_REMOVED lines=31> */
[----:B------:R-:W-:Y:S02]  /*26e0*/  ULDC.64 UR6, c[0x0][0x400] ;  /* 0x0001000000067ab9 */ /* 0x000fe40000000a00 */
[----:B------:R-:W3:Y:S01]  /*26f0*/  LDL R78, [R1+0x8] ;  /* 0x00000800014e7983 */ /* 0x000ee20000100800 */
[----:B------:R-:W-:Y:S02]  /*2700*/  IADD3 R40, P3, P5, R54, UR4, R40 ;  /* 0x0000000436287c10 */ /* 0x000fe4000fd7e028 */
[----:B------:R-:W-:Y:S02]  /*2710*/  CS2R R34, SRZ ;  /* 0x0000000000227805 */ /* 0x000fe4000001ff00 */
[----:B------:R-:W-:Y:S02]  /*2720*/  CS2R R36, SRZ ;  /* 0x0000000000247805 */ /* 0x000fe4000001ff00 */
[----:B------:R-:W-:-:S02]  /*2730*/  IADD3.X R41, R27, UR5, R42, P3, P5 ;  /* 0x000000051b297c10 */ /* 0x000fc40009fea42a */
[----:B------:R-:W-:-:S04]  /*2740*/  IADD3 R38, P3, P5, R50, UR6, R38 ;  /* 0x0000000632267c10 */ /* 0x000fc8000fd7e026 */
[----:B------:R-:W-:Y:S02]  /*2750*/  IADD3.X R39, R6, UR7, R43, P3, P5 ;  /* 0x0000000706277c10 */ /* 0x000fe40009fea42b */
[----:B------:R-:W-:Y:S02]  /*2760*/  ISETP.GE.AND P5, PT, R154, R86, PT ;  /* 0x000000569a00720c */ /* 0x000fe40003fa6270 */
[----:B------:R-:W-:Y:S02]  /*2770*/  CS2R R28, SRZ ;  /* 0x00000000001c7805 */ /* 0x000fe4000001ff00 */
[----:B------:R-:W-:Y:S02]  /*2780*/  CS2R R12, SRZ ;  /* 0x00000000000c7805 */ /* 0x000fe4000001ff00 */
[----:B------:R-:W-:Y:S02]  /*2790*/  CS2R R30, SRZ ;  /* 0x00000000001e7805 */ /* 0x000fe4000001ff00 */
[----:B------:R-:W-:-:S05]  /*27a0*/  CS2R R14, SRZ ;  /* 0x00000000000e7805 */ /* 0x000fca000001ff00 */
[----:B------:R0:W5:Y:S04]  /*27b0*/  @!P5 LDG.E.64 R34, desc[UR42][R40.64] ;  /* 0x0000002a2822d981 */ /* 0x000168000c1e1b00 */
[----:B------:R0:W5:Y:S01]  /*27c0*/  @!P5 LDG.E.64 R36, desc[UR42][R38.64] ;  /* 0x0000002a2624d981 */ /* 0x000162000c1e1b00 */
[-C--:B--2---:R-:W-:Y:S02]  /*27d0*/  ISETP.GE.AND P3, PT, R82, R86.reuse, PT ;  /* 0x000000565200720c */ /* 0x084fe40003f66270 */
[----:B---3--:R-:W-:-:S11]  /*27e0*/  ISETP.GE.AND P5, PT, R78, R86, PT ;  /* 0x000000564e00720c */ /* 0x008fd60003fa6270 */
[----:B------:R0:W5:Y:S04]  /*27f0*/  @!P3 LDG.E.64 R28, desc[UR42][R40.64+0x10] ;  /* 0x0000102a281cb981 */ /* 0x000168000c1e1b00 */
[----:B------:R0:W5:Y:S04]  /*2800*/  @!P5 LDG.E.64 R12, desc[UR42][R40.64+0x20] ;  /* 0x0000202a280cd981 */ /* 0x000168000c1e1b00 */
[----:B------:R0:W5:Y:S04]  /*2810*/  @!P3 LDG.E.64 R30, desc[UR42][R38.64+0x10] ;  /* 0x0000102a261eb981 */ /* 0x000168000c1e1b00 */
[----:B------:R0:W5:Y:S02]  /*2820*/  @!P5 LDG.E.64 R14, desc[UR42][R38.64+0x20] ;  /* 0x0000202a260ed981 */ /* 0x000164000c1e1b00 */
.L_x_1955:
[----:B------:R-:W-:Y:S05]  /*2830*/  BSYNC B1 ;  /* 0x0000000000017941 */ /* 0x000fea0003800000 */
.L_x_1954:
[----:B------:R-:W-:Y:S01]  /*2840*/  UISETP.NE.AND UP0, UPT, UR36, 0x3, UPT ;  /* 0x000000032400788c */ /* 0x000fe2000bf05270 */
[----:B0----5:R-:W-:Y:S01]  /*2850*/  IMAD.MOV.U32 R38, RZ, RZ, R12 ;  /* 0x000000ffff267224 */ /* 0x021fe200078e000c */
[----:B------:R-:W-:Y:S01]  /*2860*/  MOV R43, R36 ;  /* 0x00000024002b7202 */ /* 0x000fe20000000f00 */
[----:B------:R-:W-:Y:S02]  /*2870*/  IMAD.MOV.U32 R40, RZ, RZ, R28 ;  /* 0x000000ffff287224 */ /* 0x000fe400078e001c */
[----:B------:R-:W-:Y:S01]  /*2880*/  IMAD.MOV.U32 R42, RZ, RZ, R34 ;  /* 0x000000ffff2a7224 */ /* 0x000fe200078e0022 */
[----:B------:R-:W-:Y:S01]  /*2890*/  PLOP3.LUT P3, PT, PT, PT, UP0, 0x80, 0x0 ;  /* 0x000000000000781c */ /* 0x000fe20003f6f008 */
[----:B------:R-:W-:Y:S02]  /*28a0*/  IMAD.MOV.U32 R39, RZ, RZ, R14 ;  /* 0x000000ffff277224 */ /* 0x000fe400078e000e */
[----:B------:R-:W-:-:S10]  /*28b0*/  IMAD.MOV.U32 R41, RZ, RZ, R30 ;  /* 0x000000ffff297224 */ /* 0x000fd400078e001e */
[----:B------:R-:W-:Y:S05]  /*28c0*/  @!P3 BRA `(.L_x_1956) ;  /* 0x000000000004b947 */ /* 0x000fea0003800000 */
[----:B------:R-:W-:Y:S01]  /*28d0*/  BPT.TRAP 0x1 ;  /* 0x000000040000795c */ /* 0x000fe20000300000 */
.L_x_1956:
[----:B------:R-:W-:Y:S01]  /*28e0*/  IMAD R82, R17, 0x8, R16 ;  /* 0x0000000811527824 */ /* 0x000fe200078e0210 */
[----:B------:R-:W-:Y:S01]  /*28f0*/  SHF.L.U32 R85, R153, 0x1f, RZ ;  /* 0x0000001f99557819 */ /* 0x000fe200000006ff */
[----:B------:R-:W-:Y:S03]  /*2900*/  BSSY B1, `(.L_x_1957) ;  /* 0x0000003000017945 */ /* 0x000fe60003800000 */
[----:B------:R-:W0:Y:S02]  /*2910*/  SYNCS.PHASECHK.TRANS64.TRYWAIT P5, [R82+URZ+0x19c90], R85 ;  /* 0x019c9055520075a7 */ /* 0x000e2400080a017f */
[----:B0-----:R-:W-:Y:S05]  /*2920*/  @!P5 BRA `(.L_x_1958) ;  /* 0x000001a000f8d947 */ /* 0x001fea0003800000 */
.L_x_2212:
[----:B------:R-:W-:Y:S05]  /*2930*/  BSYNC B1 ;  /* 0x0000000000017941 */ /* 0x000fea0003800000 */
.L_x_1957:
        /* <DEDUP_REMOVED lines=35> */
[--C-:B------:R-:W-:Y:S01]  /*2b70*/  HADD2.F32 R79, -RZ, R78.reuse.H0_H0 ;  /* 0x2000004eff4f7230 */ /* 0x100fe20000004100 */
[----:B------:R-:W-:Y:S01]  /*2b80*/  F2FP.F16.E4M3.UNPACK_B R93, R35.H1 ;  /* 0x00000023ff5d723e */ /* 0x000fe200030006ff */
[----:B------:R-:W-:Y:S02]  /*2b90*/  HADD2.F32 R76, -RZ, R9.H0_H0 ;  /* 0x20000009ff4c7230 */ /* 0x000fe40000004100 */
[----:B------:R-:W-:Y:S01]  /*2ba0*/  FMUL.FTZ R89, R77, R90 ;  /* 0x0000005a4d597220 */ /* 0x000fe20000410000 */
[----:B------:R-:W-:Y:S02]  /*2bb0*/  HADD2.F32 R78, -RZ, R78.H1_H1 ;  /* 0x3000004eff4e7230 */ /* 0x000fe40000004100 */
[-C--:B------:R-:W-:Y:S01]  /*2bc0*/  FFMA.FTZ R9, R37, R79.reuse, R92 ;  /* 0x0000004f25097223 */ /* 0x080fe2000001005c */
[----:B------:R-:W-:Y:S01]  /*2bd0*/  F2FP.F16.E4M3.UNPACK_B R37, R36.H1 ;  /* 0x00000024ff25723e */ /* 0x000fe200030006ff */
[----:B------:R-:W-:Y:S01]  /*2be0*/  FMUL.FTZ R90, R76, R90 ;  /* 0x0000005a4c5a7220 */ /* 0x000fe20000410000 */
[----:B------:R-:W-:Y:S01]  /*2bf0*/  FFMA.FTZ R8, R8, R79, -R91 ;  /* 0x0000004f08087223 */ /* 0x000fe2000001085b */
        /* <DEDUP_REMOVED lines=8> */
[--C-:B------:R-:W-:Y:S02]  /*2c80*/  HADD2.F32 R37, -RZ, R36.reuse.H0_H0 ;  /* 0x20000024ff257230 */ /* 0x100fe40000004100 */
[-C--:B------:R-:W-:Y:S01]  /*2c90*/  FMUL.FTZ R89, R43, R79.reuse ;  /* 0x0000004f2b597220 */ /* 0x080fe20000410000 */
[----:B------:R-:W-:Y:S02]  /*2ca0*/  HADD2.F32 R42, -RZ, R36.H1_H1 ;  /* 0x30000024ff2a7230 */ /* 0x000fe40000004100 */
[----:B------:R-:W-:Y:S01]  /*2cb0*/  FMUL.FTZ R92, R76, R79 ;  /* 0x0000004f4c5c7220 */ /* 0x000fe20000410000 */
[----:B------:R-:W-:-:S02]  /*2cc0*/  HADD2.F32 R36, -RZ, R77.H1_H1 ;  /* 0x3000004dff247230 */ /* 0x000fc40000004100 */
[-C--:B------:R-:W-:Y:S01]  /*2cd0*/  FMUL.FTZ R79, R37, R78.reuse ;  /* 0x0000004e254f7220 */ /* 0x080fe20000410000 */
[----:B------:R-:W-:Y:S02]  /*2ce0*/  HADD2.F32 R77, -RZ, R77.H0_H0 ;  /* 0x2000004dff4d7230 */ /* 0x000fe40000004100 */
[----:B------:R-:W-:Y:S01]  /*2cf0*/  FMUL.FTZ R90, R42, R78 ;  /* 0x0000004e2a5a7220 */ /* 0x000fe20000410000 */
[-C--:B------:R-:W-:Y:S01]  /*2d00*/  FFMA.FTZ R43, R43, R36.reuse, -R92 ;  /* 0x000000242b2b7223 */ /* 0x080fe2000001085c */
[----:B------:R-:W-:Y:S01]  /*2d10*/  FFMA.FTZ R78, R76, R36, R89 ;  /* 0x000000244c4e7223 */ /* 0x000fe20000010059 */
[----:B------:R-:W-:Y:S01]  /*2d20*/  F2FP.F16.E4M3.UNPACK_B R76, R11.H1 ;  /* 0x0000000bff4c723e */ /* 0x000fe200030006ff */
[-C--:B------:R-:W-:Y:S01]  /*2d30*/  FFMA.FTZ R36, R37, R77.reuse, -R90 ;  /* 0x0000004d25247223 */ /* 0x080fe2000001085a */
[----:B------:R-:W-:Y:S01]  /*2d40*/  FFMA.FTZ R37, R42, R77, R79 ;  /* 0x0000004d2a257223 */ /* 0x000fe2000001004f */
[----:B------:R-:W-:Y:S01]  /*2d50*/  F2FP.F16.E4M3.UNPACK_B R77, R10.H1 ;  /* 0x0000000aff4d723e */ /* 0x000fe200030006ff */
[----:B------:R-:W-:Y:S01]  /*2d60*/  HADD2.F32 R90, -RZ, R93.H1_H1 ;  /* 0x3000005dff5a7230 */ /* 0x000fe20000004100 */
[----:B------:R-:W-:Y:S01]  /*2d70*/  F2FP.SATFINITE.E4M3.F32.PACK_AB_MERGE_C R43, R78, R43, RZ ;  /* 0x0000002b4e2b723e */ /* 0x000fe200048070ff */
[--C-:B------:R-:W-:Y:S01]  /*2d80*/  HADD2.F32 R78, -RZ, R76.reuse.H0_H0 ;  /* 0x2000004cff4e7230 */ /* 0x100fe20000004100 */
[----:B------:R-:W-:Y:S01]  /*2d90*/  F2FP.F16.E4M3.UNPACK_B R92, R35 ;  /* 0x00000023ff5c723e */ /* 0x000fe200020006ff */
[----:B------:R-:W-:Y:S01]  /*2da0*/  HADD2.F32 R79, -RZ, R76.H1_H1 ;  /* 0x3000004cff4f7230 */ /* 0x000fe20000004100 */
[-C--:B------:R-:W-:Y:S01]  /*2db0*/  F2FP.F16.E4M3.UNPACK_B R76, R34.reuse.H1 ;  /* 0x00000022ff4c723e */ /* 0x080fe200030006ff */
[----:B------:R-:W-:Y:S01]  /*2dc0*/  HADD2.F32 R35, -RZ, R77.H1_H1 ;  /* 0x3000004dff237230 */ /* 0x000fe20000004100 */
[----:B------:R-:W-:Y:S01]  /*2dd0*/  F2FP.SATFINITE.E4M3.F32.PACK_AB_MERGE_C R42, R94, R91, RZ ;  /* 0x0000005b5e2a723e */ /* 0x000fe200048070ff */
[----:B------:R-:W-:Y:S01]  /*2de0*/  HADD2.F32 R94, -RZ, R92.H1_H1 ;  /* 0x3000005cff5e7230 */ /* 0x000fe20000004100 */
[----:B------:R-:W-:Y:S01]  /*2df0*/  F2FP.F16.E4M3.UNPACK_B R89, R34 ;  /* 0x00000022ff59723e */ /* 0x000fe200020006ff */
[----:B------:R-:W-:-:S02]  /*2e00*/  HADD2.F32 R91, -RZ, R76.H1_H1 ;  /* 0x3000004cff5b7230 */ /* 0x000fc40000004100 */
[-C--:B------:R-:W-:Y:S01]  /*2e10*/  FMUL.FTZ R95, R79, R90.reuse ;  /* 0x0000005a4f5f7220 */ /* 0x080fe20000410000 */
[----:B------:R-:W-:Y:S02]  /*2e20*/  HADD2.F32 R77, -RZ, R77.H0_H0 ;  /* 0x2000004dff4d7230 */ /* 0x000fe40000004100 */
[C---:B------:R-:W-:Y:S01]  /*2e30*/  FMUL.FTZ R98, R78.reuse, R90 ;  /* 0x0000005a4e627220 */ /* 0x040fe20000410000 */
[----:B------:R-:W-:Y:S02]  /*2e40*/  HADD2.F32 R90, -RZ, R89.H1_H1 ;  /* 0x30000059ff5a7230 */ /* 0x000fe40000004100 */
[----:B------:R-:W-:Y:S01]  /*2e50*/  FFMA.FTZ R34, R78, R91, -R95 ;  /* 0x0000005b4e227223 */ /* 0x000fe2000001085f */
[-C--:B------:R-:W-:Y:S01]  /*2e60*/  FMUL.FTZ R96, R35, R94.reuse ;  /* 0x0000005e23607220 */ /* 0x080fe20000410000 */
[----:B------:R-:W-:Y:S01]  /*2e70*/  F2FP.F16.E4M3.UNPACK_B R78, R11 ;  /* 0x0000000bff4e723e */ /* 0x000fe200020006ff */
[----:B------:R-:W-:Y:S01]  /*2e80*/  FMUL.FTZ R94, R77, R94 ;  /* 0x0000005e4d5e7220 */ /* 0x000fe20000410000 */
[----:B------:R-:W-:Y:S01]  /*2e90*/  F2FP.F16.E4M3.UNPACK_B R10, R10 ;  /* 0x0000000aff0a723e */ /* 0x000fe200020006ff */
[----:B------:R-:W-:Y:S01]  /*2ea0*/  FFMA.FTZ R11, R79, R91, R98 ;  /* 0x0000005b4f0b7223 */ /* 0x000fe20000010062 */
[-C--:B------:R-:W-:Y:S01]  /*2eb0*/  FFMA.FTZ R96, R77, R90.reuse, -R96 ;  /* 0x0000005a4d607223 */ /* 0x080fe20000010860 */
[----:B------:R-:W-:Y:S01]  /*2ec0*/  FFMA.FTZ R91, R35, R90, R94 ;  /* 0x0000005a235b7223 */ /* 0x000fe2000001005e */
[--C-:B------:R-:W-:Y:S01]  /*2ed0*/  HADD2.F32 R77, -RZ, R78.reuse.H0_H0 ;  /* 0x2000004eff4d7230 */ /* 0x100fe20000004100 */
[----:B------:R-:W-:Y:S01]  /*2ee0*/  F2FP.SATFINITE.E4M3.F32.PACK_AB_MERGE_C R9, R9, R8, R42 ;  /* 0x000000080909723e */ /* 0x000fe2000480702a */
[----:B------:R-:W-:Y:S01]  /*2ef0*/  HADD2.F32 R78, -RZ, R78.H1_H1 ;  /* 0x3000004eff4e7230 */ /* 0x000fe20000004100 */
[----:B------:R-:W-:Y:S01]  /*2f00*/  F2FP.SATFINITE.E4M3.F32.PACK_AB_MERGE_C R11, R11, R34, RZ ;  /* 0x000000220b0b723e */ /* 0x000fe200048070ff */
[----:B------:R-:W-:Y:S01]  /*2f10*/  HADD2.F32 R93, -RZ, R93.H0_H0 ;  /* 0x2000005dff5d7230 */ /* 0x000fe20000004100 */
[----:B------:R-:W-:Y:S01]  /*2f20*/  F2FP.SATFINITE.E4M3.F32.PACK_AB_MERGE_C R91, R91, R96, RZ ;  /* 0x000000605b5b723e */ /* 0x000fe200048070ff */
[--C-:B------:R-:W-:Y:S01]  /*2f30*/  HADD2.F32 R35, -RZ, R10.reuse.H0_H0 ;  /* 0x2000000aff237230 */ /* 0x100fe20000004100 */
[----:B------:R-:W-:Y:S01]  /*2f40*/  F2FP.SATFINITE.E4M3.F32.PACK_AB_MERGE_C R8, R37, R36, R43 ;  /* 0x000000242508723e */ /* 0x000fe2000480702b */
[----:B------:R-:W-:-:S02]  /*2f50*/  HADD2.F32 R10, -RZ, R10.H1_H1 ;  /* 0x3000000aff0a7230 */ /* 0x000fc40000004100 */
[-C--:B------:R-:W-:Y:S01]  /*2f60*/  FMUL.FTZ R94, R78, R93.reuse ;  /* 0x0000005d4e5e7220 */ /* 0x080fe20000410000 */
[----:B------:R-:W-:Y:S02]  /*2f70*/  HADD2.F32 R92, -RZ, R92.H0_H0 ;  /* 0x2000005cff5c7230 */ /* 0x000fe40000004100 */
[----:B------:R-:W-:Y:S01]  /*2f80*/  FMUL.FTZ R93, R77, R93 ;  /* 0x0000005d4d5d7220 */ /* 0x000fe20000410000 */
[----:B------:R-:W-:Y:S02]  /*2f90*/  HADD2.F32 R76, -RZ, R76.H0_H0 ;  /* 0x2000004cff4c7230 */ /* 0x000fe40000004100 */
[----:B------:R-:W-:Y:S02]  /*2fa0*/  HADD2.F32 R89, -RZ, R89.H0_H0 ;  /* 0x20000059ff597230 */ /* 0x000fe40000004100 */
[-C--:B------:R-:W-:Y:S01]  /*2fb0*/  FMUL.FTZ R90, R10, R92.reuse ;  /* 0x0000005c0a5a7220 */ /* 0x080fe20000410000 */
[----:B------:R-:W-:Y:S01]  /*2fc0*/  FMUL.FTZ R79, R35, R92 ;  /* 0x0000005c234f7220 */ /* 0x000fe20000410000 */
[-C--:B------:R-:W-:Y:S01]  /*2fd0*/  FFMA.FTZ R94, R77, R76.reuse, -R94 ;  /* 0x0000004c4d5e7223 */ /* 0x080fe2000001085e */
[----:B------:R-:W-:Y:S01]  /*2fe0*/  FFMA.FTZ R93, R78, R76, R93 ;  /* 0x0000004c4e5d7223 */ /* 0x000fe2000001005d */
[-C--:B------:R-:W-:Y:S01]  /*2ff0*/  FFMA.FTZ R90, R35, R89.reuse, -R90 ;  /* 0x00000059235a7223 */ /* 0x080fe2000001085a */
[----:B------:R-:W-:-:S03]  /*3000*/  FFMA.FTZ R79, R10, R89, R79 ;  /* 0x000000590a4f7223 */ /* 0x000fc6000001004f */
[----:B------:R-:W-:Y:S02]  /*3010*/  F2FP.SATFINITE.E4M3.F32.PACK_AB_MERGE_C R11, R93, R94, R11 ;  /* 0x0000005e5d0b723e */ /* 0x000fe4000480700b */
[----:B------:R-:W-:-:S07]  /*3020*/  F2FP.SATFINITE.E4M3.F32.PACK_AB_MERGE_C R10, R79, R90, R91 ;  /* 0x0000005a4f0a723e */ /* 0x000fce000480705b */
.L_x_1963:
[----:B------:R-:W-:Y:S05]  /*3030*/  BSYNC B2 ;  /* 0x0000000000027941 */ /* 0x000fea0003800000 */
.L_x_1962:
[----:B--2---:R1:W-:Y:S02]  /*3040*/  STG.E.128 desc[UR42][R32.64], R8 ;  /* 0x0000000820007986 */ /* 0x0043e4000c101d2a */
.L_x_1961:
[----:B------:R-:W-:Y:S05]  /*3050*/  BSYNC B1 ;  /* 0x0000000000017941 */ /* 0x000fea0003800000 */
.L_x_1960:
        /* <DEDUP_REMOVED lines=111> */
.L_x_1967:
[----:B------:R-:W-:Y:S05]  /*3750*/  BSYNC B2 ;  /* 0x0000000000027941 */ /* 0x000fea0003800000 */
.L_x_1966:
[----:B------:R2:W-:Y:S02]  /*3760*/  STG.E.128 desc[UR42][R32.64+0x20], R8 ;  /* 0x0000200820007986 */ /* 0x0005e4000c101d2a */
.L_x_1965:
[----:B------:R-:W-:Y:S05]  /*3770*/  BSYNC B1 ;  /* 0x0000000000017941 */ /* 0x000fea0003800000 */
.L_x_1964:
        /* <DEDUP_REMOVED lines=10> */
[----:B------:R-:W-:Y:S02]  /*3820*/  LOP3.LUT R13, R13, 0xff0000ff, RZ, 0xc0, !PT ;  /* 0xff0000ff0d0d7812 */ /* 0x000fe400078ec0ff */
[----:B------:R-:W-:Y:S02]  /*3830*/  SHF.R.U32.HI R29, RZ, 0x10, R15 ;  /* 0x00000010ff1d7819 */ /* 0x000fe4000001160f */
[----:B------:R-:W-:Y:S01]  /*3840*/  LOP3.LUT R28, R15, 0xff0000ff, RZ, 0xc0, !PT ;  /* 0xff0000ff0f1c7812 */ /* 0x000fe200078ec0ff */
[----:B------:R-:W-:Y:S01]  /*3850*/  IMAD.SHL.U32 R15, R14, 0x100, RZ ;  /* 0x000001000e0f7824 */ /* 0x000fe200078e00ff */
[----:B------:R-:W-:Y:S01]  /*3860*/  LOP3.LUT R13, R13, 0xff00, R12, 0xf8, !PT ;  /* 0x0000ff000d0d7812 */ /* 0x000fe200078ef80c */
[----:B------:R-:W-:-:S02]  /*3870*/  IMAD.U32 R12, R31, 0x10000, RZ ;  /* 0x000100001f0c7824 */ /* 0x000fc400078e00ff */
[----:B------:R-:W-:Y:S01]  /*3880*/  IMAD.MOV.U32 R14, RZ, RZ, R8 ;  /* 0x000000ffff0e7224 */ /* 0x000fe200078e0008 */
[----:B------:R-:W-:Y:S02]  /*3890*/  LOP3.LUT R30, R28, 0xff00, R15, 0xf8, !PT ;  /* 0x0000ff001c1e7812 */ /* 0x000fe400078ef80f */
[----:B------:R-:W-:Y:S02]  /*38a0*/  SHF.L.U32 R15, R29, 0x10, RZ ;  /* 0x000000101d0f7819 */ /* 0x000fe400000006ff */
        /* <DEDUP_REMOVED lines=28> */
[----:B------:R-:W-:Y:S01]  /*3a70*/  HADD2.F32 R29, -RZ, R15.H0_H0 ;  /* 0x2000000fff1d7230 */ /* 0x000fe20000004100 */
[----:B------:R-:W-:Y:S01]  /*3a80*/  F2FP.F16.E4M3.UNPACK_B R35, R12 ;  /* 0x0000000cff23723e */ /* 0x000fe200020006ff */
        /* <DEDUP_REMOVED lines=60> */
.L_x_1969:
[----:B------:R-:W-:Y:S05]  /*3e50*/  BSYNC B1 ;  /* 0x0000000000017941 */ /* 0x000fea0003800000 */
.L_x_1968:
[----:B------:R3:W-:Y:S01]  /*3e60*/  STG.E.128 desc[UR42][R32.64+0x40], R8 ;  /* 0x0000400820007986 */ /* 0x0007e2000c101d2a */
[----:B------:R-:W-:Y:S05]  /*3e70*/  BRA `(.L_x_1959) ;  /* 0x0000002000f87947 */ /* 0x000fea0003800000 */
.L_x_1953:
        /* <DEDUP_REMOVED lines=27> */
.L_x_1971:
[----:B------:R-:W-:Y:S05]  /*4030*/  BSYNC B1 ;  /* 0x0000000000017941 */ /* 0x000fea0003800000 */
.L_x_1970:
        /* <DEDUP_REMOVED lines=12> */
.L_x_1972:
[----:B------:R-:W-:Y:S01]  /*4100*/  IMAD R82, R17, 0x8, R16 ;  /* 0x0000000811527824 */ /* 0x000fe200078e0210 */
[----:B------:R-:W-:Y:S01]  /*4110*/  SHF.L.U32 R85, R153, 0x1f, RZ ;  /* 0x0000001f99557819 */ /* 0x000fe200000006ff */
[----:B------:R-:W-:Y:S03]  /*4120*/  BSSY B1, `(.L_x_1973) ;  /* 0x0000003000017945 */ /* 0x000fe60003800000 */
[----:B------:R-:W1:Y:S02]  /*4130*/  SYNCS.PHASECHK.TRANS64.TRYWAIT P5, [R82+URZ+0x19c90], R85 ;  /* 0x019c9055520075a7 */ /* 0x000e6400080a017f */
[----:B-1----:R-:W-:Y:S05]  /*4140*/  @!P5 BRA `(.L_x_1974) ;  /* 0x0000018c0004d947 */ /* 0x002fea0003800000 */
.L_x_2213:
[----:B------:R-:W-:Y:S05]  /*4150*/  BSYNC B1 ;  /* 0x0000000000017941 */ /* 0x000fea0003800000 */
.L_x_1973:
        /* <DEDUP_REMOVED lines=13> */
[----:B------:R-:W2:Y:S04]  /*4230*/  LDL R41, [R1] ;  /* 0x0000000001297983 */ /* 0x000ea80000100800 */
[----:B------:R-:W3:Y:S04]  /*4240*/  LDL R40, [R1+0x70] ;  /* 0x0000700001287983 */ /* 0x000ee80000100800 */
[----:B------:R-:W4:Y:S01]  /*4250*/  LDL R39, [R1+0xc] ;  /* 0x00000c0001277983 */ /* 0x000f220000100800 */
[----:B------:R-:W-:Y:S01]  /*4260*/  SEL R36, R60, R95, !P0 ;  /* 0x0000005f3c247207 */ /* 0x000fe20004000000 */
[----:B------:R-:W-:Y:S01]  /*4270*/  BSSY B2, `(.L_x_1977) ;  /* 0x00000e5000027945 */ /* 0x000fe20003800000 */
[----:B------:R-:W-:-:S02]  /*4280*/  ISETP.GE.AND P6, PT, R22, R86, PT ;  /* 0x000000561600720c */ /* 0x000fc40003fc6270 */
[----:B------:R-:W-:Y:S02]  /*4290*/  SHF.R.S32.HI R37, RZ, 0x1f, R36 ;  /* 0x0000001fff257819 */ /* 0x000fe40000011424 */
[----:B------:R-:W-:Y:S02]  /*42a0*/  IADD3 R101, P4, P5, R58, R78, R20 ;  /* 0x0000004e3a657210 */ /* 0x000fe40007d9e014 */
[----:B------:R-:W-:-:S04]  /*42b0*/  LEA.HI R37, R37, R36, RZ, 0x5 ;  /* 0x0000002425257211 */ /* 0x000fc800078f28ff */
[----:B------:R-:W-:-:S04]  /*42c0*/  SHF.R.S32.HI R37, RZ, 0x5, R37 ;  /* 0x00000005ff257819 */ /* 0x000fc80000011425 */
[----:B------:R-:W-:-:S04]  /*42d0*/  LEA.HI.SX32 R37, R72, R37, 0x1c ;  /* 0x0000002548257211 */ /* 0x000fc800078fe2ff */
        /* <DEDUP_REMOVED lines=9> */
[----:B------:R-:W-:-:S03]  /*4370*/  IMAD.IADD R37, R16, 0x1, R37 ;  /* 0x0000000110257824 */ /* 0x000fc600078e0225 */
[----:B------:R-:W-:-:S03]  /*4380*/  IADD3 R40, R16, R39, RZ ;  /* 0x0000002710287210 */ /* 0x000fc60007ffe0ff */
[----:B------:R-:W0:Y:S04]  /*4390*/  LDS.128 R36, [R37+0x13800] ;  /* 0x0138000025247984 */ /* 0x000e280000000c00 */
[----:B------:R-:W2:Y:S01]  /*43a0*/  LDS.128 R40, [R40+0x13800] ;  /* 0x0138000028287984 */ /* 0x000ea20000000c00 */
[----:B------:R-:W-:Y:S05]  /*43b0*/  @P6 BRA `(.L_x_1978) ;  /* 0x0000000c00406947 */ /* 0x000fea0003800000 */
[----:B------:R-:W-:Y:S02]  /*43c0*/  SHF.R.U32.HI R14, RZ, 0x8, R33 ;  /* 0x00000008ff0e7819 */ /* 0x000fe40000011621 */
[----:B------:R-:W-:Y:S02]  /*43d0*/  SHF.R.U32.HI R12, RZ, 0x8, R13 ;  /* 0x00000008ff0c7819 */ /* 0x000fe4000001160d */
[----:B------:R-:W-:Y:S01]  /*43e0*/  SHF.R.U32.HI R34, RZ, 0x10, R33 ;  /* 0x00000010ff227819 */ /* 0x000fe20000011621 */
[----:B------:R-:W-:Y:S01]  /*43f0*/  IMAD.SHL.U32 R14, R14, 0x100, RZ ;  /* 0x000001000e0e7824 */ /* 0x000fe200078e00ff */
[----:B------:R-:W-:Y:S01]  /*4400*/  LOP3.LUT R33, R33, 0xff0000ff, RZ, 0xc0, !PT ;  /* 0xff0000ff21217812 */ /* 0x000fe200078ec0ff */
[----:B------:R-:W-:Y:S01]  /*4410*/  IMAD.SHL.U32 R12, R12, 0x100, RZ ;  /* 0x000001000c0c7824 */ /* 0x000fe200078e00ff */
[----:B------:R-:W-:Y:S01]  /*4420*/  SHF.R.U32.HI R32, RZ, 0x10, R13 ;  /* 0x00000010ff207819 */ /* 0x000fe2000001160d */
[----:B------:R-:W-:Y:S01]  /*4430*/  IMAD.U32 R34, R34, 0x10000, RZ ;  /* 0x0001000022227824 */ /* 0x000fe200078e00ff */
[----:B------:R-:W-:-:S02]  /*4440*/  LOP3.LUT R13, R13, 0xff0000ff, RZ, 0xc0, !PT ;  /* 0xff0000ff0d0d7812 */ /* 0x000fc400078ec0ff */
[----:B------:R-:W-:Y:S02]  /*4450*/  LOP3.LUT R33, R33, 0xff00, R14, 0xf8, !PT ;  /* 0x0000ff0021217812 */ /* 0x000fe400078ef80e */
[----:B------:R-:W-:Y:S01]  /*4460*/  LOP3.LUT R13, R13, 0xff00, R12, 0xf8, !PT ;  /* 0x0000ff000d0d7812 */ /* 0x000fe200078ef80c */
[----:B------:R-:W-:Y:S01]  /*4470*/  IMAD.U32 R12, R32, 0x10000, RZ ;  /* 0x00010000200c7824 */ /* 0x000fe200078e00ff */
[----:B------:R-:W-:Y:S02]  /*4480*/  LOP3.LUT R34, R33, 0xff0000, R34, 0xf8, !PT ;  /* 0x00ff000021227812 */ /* 0x000fe400078ef822 */
[----:B--2---:R-:W-:Y:S02]  /*4490*/  F2FP.F16.E4M3.UNPACK_B R103, R41 ;  /* 0x00000029ff67723e */ /* 0x004fe400020006ff */
[----:B------:R-:W-:Y:S02]  /*44a0*/  F2FP.F16.E4M3.UNPACK_B R102, R34 ;  /* 0x00000022ff66723e */ /* 0x000fe400020006ff */
[----:B------:R-:W-:Y:S01]  /*44b0*/  LOP3.LUT R12, R13, 0xff0000, R12, 0xf8, !PT ;  /* 0x00ff00000d0c7812 */ /* 0x000fe200078ef80c */
[--C-:B------:R-:W-:Y:S01]  /*44c0*/  HADD2.F32 R14, -RZ, R103.reuse.H0_H0 ;  /* 0x20000067ff0e7230 */ /* 0x100fe20000004100 */
[----:B0-----:R-:W-:Y:S01]  /*44d0*/  F2FP.F16.E4M3.UNPACK_B R32, R37 ;  /* 0x00000025ff20723e */ /* 0x001fe200020006ff */
[----:B------:R-:W-:Y:S01]  /*44e0*/  HADD2.F32 R105, -RZ, R102.H0_H0 ;  /* 0x20000066ff697230 */ /* 0x000fe20000004100 */
[----:B------:R-:W-:Y:S01]  /*44f0*/  F2FP.F16.E4M3.UNPACK_B R13, R12 ;  /* 0x0000000cff0d723e */ /* 0x000fe200020006ff */
[----:B------:R-:W-:Y:S01]  /*4500*/  HADD2.F32 R103, -RZ, R103.H1_H1 ;  /* 0x30000067ff677230 */ /* 0x000fe20000004100 */
[----:B------:R-:W-:Y:S01]  /*4510*/  F2FP.F16.E4M3.UNPACK_B R41, R41.H1 ;  /* 0x00000029ff29723e */ /* 0x000fe200030006ff */
[----:B------:R-:W-:-:S02]  /*4520*/  HADD2.F32 R33, -RZ, R32.H0_H0 ;  /* 0x20000020ff217230 */ /* 0x000fc40000004100 */
[CC--:B------:R-:W-:Y:S01]  /*4530*/  FMUL.FTZ R106, R14.reuse, R105.reuse ;  /* 0x000000690e6a7220 */ /* 0x0c0fe20000410000 */
[--C-:B------:R-:W-:Y:S01]  /*4540*/  HADD2.F32 R104, -RZ, R13.reuse.H0_H0 ;  /* 0x2000000dff687230 */ /* 0x100fe20000004100 */
[----:B------:R-:W-:Y:S01]  /*4550*/  F2FP.F16.E4M3.UNPACK_B R34, R34.H1 ;  /* 0x00000022ff22723e */ /* 0x000fe200030006ff */
[----:B------:R-:W-:Y:S02]  /*4560*/  HADD2.F32 R102, -RZ, R102.H1_H1 ;  /* 0x30000066ff667230 */ /* 0x000fe40000004100 */
[C---:B------:R-:W-:Y:S01]  /*4570*/  FMUL.FTZ R105, R33.reuse, R105 ;  /* 0x0000006921697220 */ /* 0x040fe20000410000 */
[----:B------:R-:W-:Y:S02]  /*4580*/  HADD2.F32 R32, -RZ, R32.H1_H1 ;  /* 0x30000020ff207230 */ /* 0x000fe40000004100 */
[-C--:B------:R-:W-:Y:S01]  /*4590*/  FFMA.FTZ R33, R33, R104.reuse, -R106 ;  /* 0x0000006821217223 */ /* 0x080fe2000001086a */
[----:B------:R-:W-:Y:S02]  /*45a0*/  HADD2.F32 R13, -RZ, R13.H1_H1 ;  /* 0x3000000dff0d7230 */ /* 0x000fe40000004100 */
[----:B------:R-:W-:Y:S01]  /*45b0*/  FFMA.FTZ R14, R14, R104, R105 ;  /* 0x000000680e0e7223 */ /* 0x000fe20000010069 */
[-C--:B------:R-:W-:Y:S01]  /*45c0*/  FMUL.FTZ R105, R103, R102.reuse ;  /* 0x0000006667697220 */ /* 0x080fe20000410000 */
[----:B------:R-:W-:-:S03]  /*45d0*/  FMUL.FTZ R102, R32, R102 ;  /* 0x0000006620667220 */ /* 0x000fc60000410000 */
[-C--:B------:R-:W-:Y:S01]  /*45e0*/  FFMA.FTZ R32, R32, R13.reuse, -R105 ;  /* 0x0000000d20207223 */ /* 0x080fe20000010869 */
[----:B------:R-:W-:Y:S01]  /*45f0*/  FFMA.FTZ R13, R103, R13, R102 ;  /* 0x0000000d670d7223 */ /* 0x000fe20000010066 */
[----:B------:R-:W-:Y:S01]  /*4600*/  F2FP.F16.E4M3.UNPACK_B R103, R37.H1 ;  /* 0x00000025ff67723e */ /* 0x000fe200030006ff */
[----:B------:R-:W-:Y:S01]  /*4610*/  HADD2.F32 R105, -RZ, R34.H0_H0 ;  /* 0x20000022ff697230 */ /* 0x000fe20000004100 */
[----:B------:R-:W-:Y:S01]  /*4620*/  F2FP.F16.E4M3.UNPACK_B R102, R12.H1 ;  /* 0x0000000cff66723e */ /* 0x000fe200030006ff */
[----:B------:R-:W-:Y:S02]  /*4630*/  HADD2.F32 R12, -RZ, R41.H0_H0 ;  /* 0x20000029ff0c7230 */ /* 0x000fe40000004100 */
[----:B------:R-:W-:Y:S02]  /*4640*/  HADD2.F32 R37, -RZ, R103.H0_H0 ;  /* 0x20000067ff257230 */ /* 0x000fe40000004100 */
        /* <DEDUP_REMOVED lines=8> */
[----:B------:R-:W-:Y:S02]  /*46d0*/  HADD2.F32 R104, -RZ, R41.H1_H1 ;  /* 0x30000029ff687230 */ /* 0x000fe40000004100 */
[----:B------:R-:W-:-:S03]  /*46e0*/  FMUL.FTZ R105, R103, R34 ;  /* 0x0000002267697220 */ /* 0x000fc60000410000 */
[C---:B------:R-:W-:Y:S01]  /*46f0*/  FMUL.FTZ R106, R104.reuse, R34 ;  /* 0x00000022686a7220 */ /* 0x040fe20000410000 */
[-C--:B------:R-:W-:Y:S01]  /*4700*/  FFMA.FTZ R34, R104, R102.reuse, R105 ;  /* 0x0000006668227223 */ /* 0x080fe20000010069 */
[----:B------:R-:W-:Y:S02]  /*4710*/  SHF.R.U32.HI R105, RZ, 0x8, R15 ;  /* 0x00000008ff697819 */ /* 0x000fe4000001160f */
[----:B------:R-:W-:Y:S01]  /*4720*/  FFMA.FTZ R41, R103, R102, -R106 ;  /* 0x0000006667297223 */ /* 0x000fe2000001086a */
[----:B------:R-:W-:Y:S02]  /*4730*/  SHF.R.U32.HI R103, RZ, 0x8, R35 ;  /* 0x00000008ff677819 */ /* 0x000fe40000011623 */
[----:B------:R-:W-:Y:S02]  /*4740*/  SHF.R.U32.HI R102, RZ, 0x10, R15 ;  /* 0x00000010ff667819 */ /* 0x000fe4000001160f */
[----:B------:R-:W-:Y:S01]  /*4750*/  LOP3.LUT R104, R15, 0xff0000ff, RZ, 0xc0, !PT ;  /* 0xff0000ff0f687812 */ /* 0x000fe200078ec0ff */
[----:B------:R-:W-:Y:S01]  /*4760*/  IMAD.SHL.U32 R103, R103, 0x100, RZ ;  /* 0x0000010067677824 */ /* 0x000fe200078e00ff */
[----:B------:R-:W-:Y:S01]  /*4770*/  SHF.R.U32.HI R15, RZ, 0x10, R35 ;  /* 0x00000010ff0f7819 */ /* 0x000fe20000011623 */
[----:B------:R-:W-:Y:S01]  /*4780*/  IMAD.U32 R102, R102, 0x10000, RZ ;  /* 0x0001000066667824 */ /* 0x000fe200078e00ff */
[----:B------:R-:W-:Y:S01]  /*4790*/  LOP3.LUT R106, R35, 0xff0000ff, RZ, 0xc0, !PT ;  /* 0xff0000ff236a7812 */ /* 0x000fe200078ec0ff */
[----:B------:R-:W-:Y:S01]  /*47a0*/  IMAD.SHL.U32 R35, R105, 0x100, RZ ;  /* 0x0000010069237824 */ /* 0x000fe200078e00ff */
[----:B------:R-:W-:-:S02]  /*47b0*/  F2FP.SATFINITE.E4M3.F32.PACK_AB_MERGE_C R37, R41, R37, RZ ;  /* 0x000000252925723e */ /* 0x000fc400048070ff */
[----:B------:R-:W-:Y:S01]  /*47c0*/  LOP3.LUT R106, R106, 0xff00, R103, 0xf8, !PT ;  /* 0x0000ff006a6a7812 */ /* 0x000fe200078ef867 */
[----:B------:R-:W-:Y:S01]  /*47d0*/  IMAD.U32 R103, R15, 0x10000, RZ ;  /* 0x000100000f677824 */ /* 0x000fe200078e00ff */
[----:B------:R-:W-:Y:S02]  /*47e0*/  LOP3.LUT R35, R104, 0xff00, R35, 0xf8, !PT ;  /* 0x0000ff0068237812 */ /* 0x000fe400078ef823 */
[----:B------:R-:W-:Y:S02]  /*47f0*/  F2FP.F16.E4M3.UNPACK_B R41, R36.H1 ;  /* 0x00000024ff29723e */ /* 0x000fe400030006ff */
[----:B------:R-:W-:Y:S02]  /*4800*/  LOP3.LUT R15, R35, 0xff0000, R102, 0xf8, !PT ;  /* 0x00ff0000230f7812 */ /* 0x000fe400078ef866 */
[----:B------:R-:W-:Y:S01]  /*4810*/  LOP3.LUT R35, R106, 0xff0000, R103, 0xf8, !PT ;  /* 0x00ff00006a237812 */ /* 0x000fe200078ef867 */
[----:B------:R-:W-:Y:S01]  /*4820*/  IMAD.MOV.U32 R103, RZ, RZ, R39 ;  /* 0x000000ffff677224 */ /* 0x000fe200078e0027 */
[----:B------:R-:W-:-:S02]  /*4830*/  F2FP.F16.E4M3.UNPACK_B R39, R43 ;  /* 0x0000002bff27723e */ /* 0x000fc400020006ff */
        /* <DEDUP_REMOVED lines=40> */
[-C--:B------:R-:W-:Y:S01]  /*4ac0*/  FFMA.FTZ R35, R103, R15.reuse, -R104 ;  /* 0x0000000f67237223 */ /* 0x080fe20000010868 */
[----:B------:R-:W-:Y:S01]  /*4ad0*/  F2FP.F16.E4M3.UNPACK_B R104, R96.H1 ;  /* 0x00000060ff68723e */ /* 0x000fe200030006ff */
[----:B------:R-:W-:Y:S01]  /*4ae0*/  FFMA.FTZ R15, R43, R15, R105 ;  /* 0x0000000f2b0f7223 */ /* 0x000fe20000010069 */
[-C--:B------:R-:W-:Y:S01]  /*4af0*/  F2FP.F16.E4M3.UNPACK_B R43, R40.reuse.H1 ;  /* 0x00000028ff2b723e */ /* 0x080fe200030006ff */
        /* <DEDUP_REMOVED lines=54> */
[CC--:B------:R-:W-:Y:S01]  /*4e60*/  FMUL.FTZ R111, R96.reuse, R113.reuse ;  /* 0x00000071606f7220 */ /* 0x0c0fe20000410000 */
[----:B------:R-:W-:Y:S02]  /*4e70*/  HADD2.F32 R43, -RZ, R43.H1_H1 ;  /* 0x3000002bff2b7230 */ /* 0x000fe40000004100 */
[C---:B------:R-:W-:Y:S01]  /*4e80*/  FMUL.FTZ R113, R103.reuse, R113 ;  /* 0x0000007167717220 */ /* 0x040fe20000410000 */
[----:B------:R-:W-:Y:S02]  /*4e90*/  HADD2.F32 R41, -RZ, R41.H1_H1 ;  /* 0x30000029ff297230 */ /* 0x000fe40000004100 */
[----:B------:R-:W-:Y:S01]  /*4ea0*/  FFMA.FTZ R111, R103, R104, -R111 ;  /* 0x00000068676f7223 */ /* 0x000fe2000001086f */
        /* <DEDUP_REMOVED lines=9> */
[----:B------:R-:W-:Y:S02]  /*4f40*/  HADD2.F32 R104, -RZ, R98.H0_H0 ;  /* 0x20000062ff687230 */ /* 0x000fe40000004100 */
[----:B------:R-:W-:Y:S01]  /*4f50*/  HADD2.F32 R43, -RZ, R42.H0_H0 ;  /* 0x2000002aff2b7230 */ /* 0x000fe20000004100 */
[----:B------:R-:W-:Y:S01]  /*4f60*/  F2FP.SATFINITE.E4M3.F32.PACK_AB_MERGE_C R41, R41, R111, RZ ;  /* 0x0000006f2929723e */ /* 0x000fe200048070ff */
[----:B------:R-:W-:Y:S01]  /*4f70*/  HADD2.F32 R96, -RZ, R99.H0_H0 ;  /* 0x20000063ff607230 */ /* 0x000fe20000004100 */
[----:B------:R-:W-:Y:S01]  /*4f80*/  F2FP.SATFINITE.E4M3.F32.PACK_AB_MERGE_C R113, R38, R113, RZ ;  /* 0x000000712671723e */ /* 0x000fe200048070ff */
[----:B------:R-:W-:Y:S02]  /*4f90*/  HADD2.F32 R98, -RZ, R98.H1_H1 ;  /* 0x30000062ff627230 */ /* 0x000fe40000004100 */
[-C--:B------:R-:W-:Y:S01]  /*4fa0*/  FMUL.FTZ R103, R43, R104.reuse ;  /* 0x000000682b677220 */ /* 0x080fe20000410000 */
[----:B------:R-:W-:-:S03]  /*4fb0*/  FMUL.FTZ R104, R97, R104 ;  /* 0x0000006861687220 */ /* 0x000fc60000410000 */
[-C--:B------:R-:W-:Y:S01]  /*4fc0*/  FFMA.FTZ R103, R97, R96.reuse, -R103 ;  /* 0x0000006061677223 */ /* 0x080fe20000010867 */
[----:B------:R-:W-:Y:S01]  /*4fd0*/  FFMA.FTZ R104, R43, R96, R104 ;  /* 0x000000602b687223 */ /* 0x000fe20000010068 */
[----:B------:R-:W-:Y:S02]  /*4fe0*/  HADD2.F32 R43, -RZ, R42.H1_H1 ;  /* 0x3000002aff2b7230 */ /* 0x000fe40000004100 */
[----:B------:R-:W-:Y:S02]  /*4ff0*/  HADD2.F32 R97, -RZ, R40.H1_H1 ;  /* 0x30000028ff617230 */ /* 0x000fe40000004100 */
[----:B------:R-:W-:Y:S02]  /*5000*/  HADD2.F32 R40, -RZ, R99.H1_H1 ;  /* 0x30000063ff287230 */ /* 0x000fe40000004100 */
        /* <DEDUP_REMOVED lines=8> */
[----:B------:R-:W-:Y:S01]  /*5090*/  F2FP.SATFINITE.E4M3.F32.PACK_AB_MERGE_C R43, R39, R108, R15 ;  /* 0x0000006c272b723e */ /* 0x000fe2000480700f */
[----:B------:R-:W-:Y:S01]  /*50a0*/  IMAD.MOV.U32 R39, RZ, RZ, R109 ;  /* 0x000000ffff277224 */ /* 0x000fe200078e006d */
[----:B------:R-:W-:-:S07]  /*50b0*/  F2FP.SATFINITE.E4M3.F32.PACK_AB_MERGE_C R41, R13, R14, R12 ;  /* 0x0000000e0d29723e */ /* 0x000fce000480700c */
.L_x_1978:
[----:B------:R-:W-:Y:S05]  /*50c0*/  BSYNC B2 ;  /* 0x0000000000027941 */ /* 0x000fea0003800000 */
.L_x_1977:
[----:B------:R-:W-:Y:S02]  /*50d0*/  IADD3.X R14, R74, R94, R4, P4, P5 ;  /* 0x0000005e4a0e7210 */ /* 0x000fe400027ea404 */
[----:B------:R-:W-:-:S13]  /*50e0*/  ISETP.GE.AND P4, PT, R100, R93, PT ;  /* 0x0000005d6400720c */ /* 0x000fda0003f86270 */
        /* <DEDUP_REMOVED lines=9> */
.L_x_1976:
[----:B------:R-:W-:Y:S05]  /*5180*/  BSYNC B1 ;  /* 0x0000000000017941 */ /* 0x000fea0003800000 */
.L_x_1975:
[----:B------:R-:W-:-:S13]  /*5190*/  ISETP.NE.AND P4, PT, R44, RZ, PT ;  /* 0x000000ff2c00720c */ /* 0x000fda0003f85270 */
[----:B------:R-:W-:Y:S05]  /*51a0*/  @!P4 BRA `(.L_x_1959) ;  /* 0x00000010002cc947 */ /* 0x000fea0003800000 */
[----:B------:R-:W2:Y:S04]  /*51b0*/  LDL R32, [R1] ;  /* 0x0000000001207983 */ /* 0x000ea80000100800 */
[----:B0-----:R-:W3:Y:S04]  /*51c0*/  LDL R15, [R1+0x70] ;  /* 0x00007000010f7983 */ /* 0x001ee80000100800 */
        /* <DEDUP_REMOVED lines=14> */
[----:B------:R-:W-:-:S03]  /*52b0*/  IMAD.SHL.U32 R39, R12, 0x10, RZ ;  /* 0x000000100c277824 */ /* 0x000fc600078e00ff */
[----:B------:R-:W-:-:S04]  /*52c0*/  SHF.L.U32 R13, R13, 0xb, RZ ;  /* 0x0000000b0d0d7819 */ /* 0x000fc800000006ff */
        /* <DEDUP_REMOVED lines=88> */
[--C-:B------:R-:W-:Y:S02]  /*5850*/  HADD2.F32 R40, -RZ, R38.reuse.H0_H0 ;  /* 0x20000026ff287230 */ /* 0x100fe40000004100 */
[-C--:B------:R-:W-:Y:S01]  /*5860*/  FMUL.FTZ R99, R86, R97.reuse ;  /* 0x0000006156637220 */ /* 0x080fe20000410000 */
[----:B------:R-:W-:Y:S01]  /*5870*/  HADD2.F32 R91, -RZ, R95.H0_H0 ;  /* 0x2000005fff5b7230 */ /* 0x000fe20000004100 */
[----:B------:R-:W-:Y:S01]  /*5880*/  F2FP.F16.E4M3.UNPACK_B R14, R14 ;  /* 0x0000000eff0e723e */ /* 0x000fe200020006ff */
[----:B------:R-:W-:Y:S02]  /*5890*/  HADD2.F32 R89, -RZ, R38.H1_H1 ;  /* 0x30000026ff597230 */ /* 0x000fe40000004100 */
[----:B------:R-:W-:Y:S01]  /*58a0*/  FMUL.FTZ R97, R40, R97 ;  /* 0x0000006128617220 */ /* 0x000fe20000410000 */
[----:B------:R-:W-:-:S02]  /*58b0*/  HADD2.F32 R42, -RZ, R42.H1_H1 ;  /* 0x3000002aff2a7230 */ /* 0x000fc40000004100 */
[-C--:B------:R-:W-:Y:S01]  /*58c0*/  FFMA.FTZ R38, R40, R91.reuse, -R99 ;  /* 0x0000005b28267223 */ /* 0x080fe20000010863 */
[----:B------:R-:W-:Y:S02]  /*58d0*/  HADD2.F32 R95, -RZ, R95.H1_H1 ;  /* 0x3000005fff5f7230 */ /* 0x000fe40000004100 */
[CC--:B------:R-:W-:Y:S01]  /*58e0*/  FMUL.FTZ R99, R89.reuse, R96.reuse ;  /* 0x0000006059637220 */ /* 0x0c0fe20000410000 */
[----:B------:R-:W-:Y:S01]  /*58f0*/  FFMA.FTZ R40, R86, R91, R97 ;  /* 0x0000005b56287223 */ /* 0x000fe20000010061 */
[C---:B------:R-:W-:Y:S01]  /*5900*/  FMUL.FTZ R98, R42.reuse, R96 ;  /* 0x000000602a627220 */ /* 0x040fe20000410000 */
[----:B------:R-:W-:Y:S01]  /*5910*/  F2FP.F16.E4M3.UNPACK_B R92, R92 ;  /* 0x0000005cff5c723e */ /* 0x000fe200020006ff */
[-C--:B------:R-:W-:Y:S01]  /*5920*/  FFMA.FTZ R91, R42, R95.reuse, R99 ;  /* 0x0000005f2a5b7223 */ /* 0x080fe20000010063 */
[----:B------:R-:W-:Y:S01]  /*5930*/  F2FP.F16.E4M3.UNPACK_B R42, R34 ;  /* 0x00000022ff2a723e */ /* 0x000fe200020006ff */
[--C-:B------:R-:W-:Y:S02]  /*5940*/  HADD2.F32 R99, -RZ, R90.reuse.H0_H0 ;  /* 0x2000005aff637230 */ /* 0x100fe40000004100 */
[----:B------:R-:W-:Y:S01]  /*5950*/  FFMA.FTZ R89, R89, R95, -R98 ;  /* 0x0000005f59597223 */ /* 0x000fe20000010862 */
[----:B------:R-:W-:Y:S01]  /*5960*/  HADD2.F32 R101, -RZ, R90.H1_H1 ;  /* 0x3000005aff657230 */ /* 0x000fe20000004100 */
[----:B------:R-:W-:Y:S01]  /*5970*/  F2FP.SATFINITE.E4M3.F32.PACK_AB_MERGE_C R12, R29, R12, RZ ;  /* 0x0000000c1d0c723e */ /* 0x000fe200048070ff */
[--C-:B------:R-:W-:Y:S01]  /*5980*/  HADD2.F32 R86, -RZ, R42.reuse.H0_H0 ;  /* 0x2000002aff567230 */ /* 0x100fe20000004100 */
[----:B------:R-:W-:Y:S01]  /*5990*/  F2FP.SATFINITE.E4M3.F32.PACK_AB_MERGE_C R29, R31, R28, RZ ;  /* 0x0000001c1f1d723e */ /* 0x000fe200048070ff */
[----:B------:R-:W-:Y:S01]  /*59a0*/  HADD2.F32 R42, -RZ, R42.H1_H1 ;  /* 0x3000002aff2a7230 */ /* 0x000fe20000004100 */
[----:B------:R-:W-:Y:S01]  /*59b0*/  F2FP.SATFINITE.E4M3.F32.PACK_AB_MERGE_C R12, R41, R30, R12 ;  /* 0x0000001e290c723e */ /* 0x000fe2000480700c */
[----:B------:R-:W-:-:S02]  /*59c0*/  HADD2.F32 R34, -RZ, R14.H0_H0 ;  /* 0x2000000eff227230 */ /* 0x000fc40000004100 */
[----:B------:R-:W-:Y:S01]  /*59d0*/  FMUL.FTZ R103, R86, R99 ;  /* 0x0000006356677220 */ /* 0x000fe20000410000 */
[----:B------:R-:W-:Y:S02]  /*59e0*/  HADD2.F32 R14, -RZ, R14.H1_H1 ;  /* 0x3000000eff0e7230 */ /* 0x000fe40000004100 */
        /* <DEDUP_REMOVED lines=40> */
[-C--:B------:R-:W-:Y:S01]  /*5c70*/  F2FP.F16.E4M3.UNPACK_B R96, R9.reuse.H1 ;  /* 0x00000009ff60723e */ /* 0x080fe200030006ff */
[----:B------:R-:W-:Y:S01]  /*5c80*/  HADD2.F32 R11, -RZ, R31.H0_H0 ;  /* 0x2000001fff0b7230 */ /* 0x000fe20000004100 */
[----:B------:R-:W-:Y:S01]  /*5c90*/  F2FP.F16.E4M3.UNPACK_B R95, R9 ;  /* 0x00000009ff5f723e */ /* 0x000fe200020006ff */
[----:B------:R-:W-:-:S02]  /*5ca0*/  HADD2.F32 R40, -RZ, R33.H1_H1 ;  /* 0x30000021ff287230 */ /* 0x000fc40000004100 */
[-C--:B------:R-:W-:Y:S01]  /*5cb0*/  FMUL.FTZ R86, R38, R41.reuse ;  /* 0x0000002926567220 */ /* 0x080fe20000410000 */
[----:B------:R-:W-:Y:S02]  /*5cc0*/  HADD2.F32 R33, -RZ, R10.H0_H0 ;  /* 0x2000000aff217230 */ /* 0x000fe40000004100 */
[C---:B------:R-:W-:Y:S01]  /*5cd0*/  FMUL.FTZ R41, R11.reuse, R41 ;  /* 0x000000290b297220 */ /* 0x040fe20000410000 */
[----:B------:R-:W-:Y:S01]  /*5ce0*/  HADD2.F32 R43, -RZ, R42.H1_H1 ;  /* 0x3000002aff2b7230 */ /* 0x000fe20000004100 */
[----:B------:R-:W-:Y:S01]  /*5cf0*/  F2FP.F16.E4M3.UNPACK_B R89, R8 ;  /* 0x00000008ff59723e */ /* 0x000fe200020006ff */
[----:B------:R-:W-:Y:S02]  /*5d00*/  HADD2.F32 R31, -RZ, R31.H1_H1 ;  /* 0x3000001fff1f7230 */ /* 0x000fe40000004100 */
[----:B------:R-:W-:Y:S02]  /*5d10*/  HADD2.F32 R42, -RZ, R10.H1_H1 ;  /* 0x3000000aff2a7230 */ /* 0x000fe40000004100 */
[----:B------:R-:W-:Y:S01]  /*5d20*/  FFMA.FTZ R10, R11, R33, -R86 ;  /* 0x000000210b0a7223 */ /* 0x000fe20000010856 */
[----:B------:R-:W-:Y:S01]  /*5d30*/  FMUL.FTZ R90, R40, R43 ;  /* 0x0000002b285a7220 */ /* 0x000fe20000410000 */
[----:B------:R-:W-:Y:S01]  /*5d40*/  FFMA.FTZ R11, R38, R33, R41 ;  /* 0x00000021260b7223 */ /* 0x000fe20000010029 */
[C---:B------:R-:W-:Y:S01]  /*5d50*/  FMUL.FTZ R43, R31.reuse, R43 ;  /* 0x0000002b1f2b7220 */ /* 0x040fe20000410000 */
[-C--:B------:R-:W-:Y:S01]  /*5d60*/  F2FP.F16.E4M3.UNPACK_B R33, R15.reuse ;  /* 0x0000000fff21723e */ /* 0x080fe200020006ff */
[-C--:B------:R-:W-:Y:S01]  /*5d70*/  FFMA.FTZ R31, R31, R42.reuse, -R90 ;  /* 0x0000002a1f1f7223 */ /* 0x080fe2000001085a */
[----:B------:R-:W-:Y:S01]  /*5d80*/  F2FP.F16.E4M3.UNPACK_B R15, R15.H1 ;  /* 0x0000000fff0f723e */ /* 0x000fe200030006ff */
[----:B------:R-:W-:Y:S01]  /*5d90*/  FFMA.FTZ R38, R40, R42, R43 ;  /* 0x0000002a28267223 */ /* 0x000fe2000001002b */
[-C--:B------:R-:W-:Y:S01]  /*5da0*/  F2FP.F16.E4M3.UNPACK_B R41, R35.reuse ;  /* 0x00000023ff29723e */ /* 0x080fe200020006ff */
[----:B------:R-:W-:Y:S01]  /*5db0*/  HADD2.F32 R9, -RZ, R96.H0_H0 ;  /* 0x20000060ff097230 */ /* 0x000fe20000004100 */
[----:B------:R-:W-:Y:S01]  /*5dc0*/  F2FP.F16.E4M3.UNPACK_B R42, R35.H1 ;  /* 0x00000023ff2a723e */ /* 0x000fe200030006ff */
[----:B------:R-:W-:Y:S01]  /*5dd0*/  HADD2.F32 R40, -RZ, R15.H0_H0 ;  /* 0x2000000fff287230 */ /* 0x000fe20000004100 */
[----:B------:R-:W-:Y:S01]  /*5de0*/  F2FP.F16.E4M3.UNPACK_B R90, R8.H1 ;  /* 0x00000008ff5a723e */ /* 0x000fe200030006ff */
[----:B------:R-:W-:Y:S01]  /*5df0*/  HADD2.F32 R43, -RZ, R41.H0_H0 ;  /* 0x20000029ff2b7230 */ /* 0x000fe20000004100 */
[----:B------:R-:W-:Y:S01]  /*5e00*/  F2FP.SATFINITE.E4M3.F32.PACK_AB_MERGE_C R10, R31, R10, RZ ;  /* 0x0000000a1f0a723e */ /* 0x000fe200048070ff */
[----:B------:R-:W-:-:S02]  /*5e10*/  HADD2.F32 R8, -RZ, R95.H0_H0 ;  /* 0x2000005fff087230 */ /* 0x000fc40000004100 */
[----:B------:R-:W-:Y:S01]  /*5e20*/  FMUL.FTZ R99, R40, R9 ;  /* 0x0000000928637220 */ /* 0x000fe20000410000 */
[----:B------:R-:W-:Y:S01]  /*5e30*/  HADD2.F32 R35, -RZ, R33.H0_H0 ;  /* 0x20000021ff237230 */ /* 0x000fe20000004100 */
[----:B------:R-:W-:Y:S01]  /*5e40*/  F2FP.SATFINITE.E4M3.F32.PACK_AB_MERGE_C R11, R38, R11, RZ ;  /* 0x0000000b260b723e */ /* 0x000fe200048070ff */
[----:B------:R-:W-:Y:S02]  /*5e50*/  HADD2.F32 R86, -RZ, R42.H0_H0 ;  /* 0x2000002aff567230 */ /* 0x000fe40000004100 */
[-C--:B------:R-:W-:Y:S01]  /*5e60*/  FMUL.FTZ R98, R43, R8.reuse ;  /* 0x000000082b627220 */ /* 0x080fe20000410000 */
[----:B------:R-:W-:Y:S02]  /*5e70*/  HADD2.F32 R91, -RZ, R90.H0_H0 ;  /* 0x2000005aff5b7230 */ /* 0x000fe40000004100 */
[----:B------:R-:W-:Y:S01]  /*5e80*/  FMUL.FTZ R100, R35, R8 ;  /* 0x0000000823647220 */ /* 0x000fe20000410000 */
[----:B------:R-:W-:Y:S02]  /*5e90*/  HADD2.F32 R92, -RZ, R89.H0_H0 ;  /* 0x20000059ff5c7230 */ /* 0x000fe40000004100 */
[----:B------:R-:W-:Y:S01]  /*5ea0*/  FMUL.FTZ R97, R86, R9 ;  /* 0x0000000956617220 */ /* 0x000fe20000410000 */
[----:B------:R-:W-:-:S02]  /*5eb0*/  HADD2.F32 R42, -RZ, R42.H1_H1 ;  /* 0x3000002aff2a7230 */ /* 0x000fc40000004100 */
[-C--:B------:R-:W-:Y:S01]  /*5ec0*/  FFMA.FTZ R99, R86, R91.reuse, R99 ;  /* 0x0000005b56637223 */ /* 0x080fe20000010063 */
[----:B------:R-:W-:Y:S02]  /*5ed0*/  HADD2.F32 R96, -RZ, R96.H1_H1 ;  /* 0x30000060ff607230 */ /* 0x000fe40000004100 */
[----:B------:R-:W-:Y:S01]  /*5ee0*/  FFMA.FTZ R8, R35, R92, -R98 ;  /* 0x0000005c23087223 */ /* 0x000fe20000010862 */
[----:B------:R-:W-:Y:S02]  /*5ef0*/  HADD2.F32 R15, -RZ, R15.H1_H1 ;  /* 0x3000000fff0f7230 */ /* 0x000fe40000004100 */
[----:B------:R-:W-:Y:S01]  /*5f00*/  FFMA.FTZ R97, R40, R91, -R97 ;  /* 0x0000005b28617223 */ /* 0x000fe20000010861 */
[----:B------:R-:W-:Y:S02]  /*5f10*/  HADD2.F32 R41, -RZ, R41.H1_H1 ;  /* 0x30000029ff297230 */ /* 0x000fe40000004100 */
[----:B------:R-:W-:Y:S01]  /*5f20*/  FMUL.FTZ R98, R42, R96 ;  /* 0x000000602a627220 */ /* 0x000fe20000410000 */
[----:B------:R-:W-:-:S02]  /*5f30*/  HADD2.F32 R86, -RZ, R95.H1_H1 ;  /* 0x3000005fff567230 */ /* 0x000fc40000004100 */
[----:B------:R-:W-:Y:S01]  /*5f40*/  FMUL.FTZ R35, R15, R96 ;  /* 0x000000600f237220 */ /* 0x000fe20000410000 */
[----:B------:R-:W-:Y:S02]  /*5f50*/  HADD2.F32 R90, -RZ, R90.H1_H1 ;  /* 0x3000005aff5a7230 */ /* 0x000fe40000004100 */
[----:B------:R-:W-:Y:S01]  /*5f60*/  FFMA.FTZ R9, R43, R92, R100 ;  /* 0x0000005c2b097223 */ /* 0x000fe20000010064 */
[----:B------:R-:W-:Y:S02]  /*5f70*/  HADD2.F32 R33, -RZ, R33.H1_H1 ;  /* 0x30000021ff217230 */ /* 0x000fe40000004100 */
[----:B------:R-:W-:Y:S01]  /*5f80*/  FMUL.FTZ R92, R41, R86 ;  /* 0x00000056295c7220 */ /* 0x000fe20000410000 */
[----:B------:R-:W-:Y:S02]  /*5f90*/  HADD2.F32 R40, -RZ, R89.H1_H1 ;  /* 0x30000059ff287230 */ /* 0x000fe40000004100 */
[-C--:B------:R-:W-:Y:S01]  /*5fa0*/  FFMA.FTZ R98, R15, R90.reuse, -R98 ;  /* 0x0000005a0f627223 */ /* 0x080fe20000010862 */
[----:B------:R-:W-:Y:S01]  /*5fb0*/  FFMA.FTZ R42, R42, R90, R35 ;  /* 0x0000005a2a2a7223 */ /* 0x000fe20000010023 */
[----:B------:R-:W-:Y:S01]  /*5fc0*/  FMUL.FTZ R86, R33, R86 ;  /* 0x0000005621567220 */ /* 0x000fe20000410000 */
[----:B------:R-:W-:Y:S01]  /*5fd0*/  F2FP.SATFINITE.E4M3.F32.PACK_AB_MERGE_C R13, R13, R28, R10 ;  /* 0x0000001c0d0d723e */ /* 0x000fe2000480700a */
[-C--:B------:R-:W-:Y:S01]  /*5fe0*/  FFMA.FTZ R33, R33, R40.reuse, -R92 ;  /* 0x0000002821217223 */ /* 0x080fe2000001085c */
[----:B------:R-:W-:Y:S01]  /*5ff0*/  F2FP.SATFINITE.E4M3.F32.PACK_AB_MERGE_C R97, R98, R97, RZ ;  /* 0x000000616261723e */ /* 0x000fe200048070ff */
[----:B------:R-:W-:Y:S01]  /*6000*/  FFMA.FTZ R86, R41, R40, R86 ;  /* 0x0000002829567223 */ /* 0x000fe20000010056 */
[----:B------:R-:W-:-:S02]  /*6010*/  F2FP.SATFINITE.E4M3.F32.PACK_AB_MERGE_C R42, R42, R99, RZ ;  /* 0x000000632a2a723e */ /* 0x000fc400048070ff */
[----:B------:R-:W-:Y:S02]  /*6020*/  F2FP.SATFINITE.E4M3.F32.PACK_AB_MERGE_C R15, R33, R8, R97 ;  /* 0x00000008210f723e */ /* 0x000fe40004807061 */
[----:B------:R-:W-:Y:S02]  /*6030*/  F2FP.SATFINITE.E4M3.F32.PACK_AB_MERGE_C R33, R30, R29, R11 ;  /* 0x0000001d1e21723e */ /* 0x000fe4000480700b */
[----:B------:R-:W-:-:S07]  /*6040*/  F2FP.SATFINITE.E4M3.F32.PACK_AB_MERGE_C R35, R86, R9, R42 ;  /* 0x000000095623723e */ /* 0x000fce000480702a */
.L_x_1980:
[----:B------:R-:W-:Y:S05]  /*6050*/  BSYNC B1 ;  /* 0x0000000000017941 */ /* 0x000fea0003800000 */
.L_x_1979:
        /* <DEDUP_REMOVED lines=10> */
.L_x_1952:
[----:B------:R-:W-:-:S06]  /*6100*/  UISETP.NE.AND UP0, UPT, UR36, 0x3, UPT ;  /* 0x000000032400788c */ /* 0x000fcc000bf05270 */
[----:B------:R-:W-:-:S13]  /*6110*/  PLOP3.LUT P3, PT, PT, PT, UP0, 0x80, 0x0 ;  /* 0x000000000000781c */ /* 0x000fda0003f6f008 */
[----:B------:R-:W-:Y:S05]  /*6120*/  @!P3 BRA `(.L_x_1981) ;  /* 0x000000000004b947 */ /* 0x000fea0003800000 */
[----:B------:R-:W-:Y:S01]  /*6130*/  BPT.TRAP 0x1 ;  /* 0x000000040000795c */ /* 0x000fe20000300000 */
.L_x_1981:
        /* <DEDUP_REMOVED lines=8> */
.L_x_2214:
[----:B------:R-:W-:Y:S05]  /*61c0*/  BSYNC B1 ;  /* 0x0000000000017941 */ /* 0x000fea0003800000 */
.L_x_1982:
        /* <DEDUP_REMOVED lines=9> */
.L_x_1959:
[----:B------:R-:W-:Y:S05]  /*6260*/  BSYNC B0 ;  /* 0x0000000000007941 */ /* 0x000fea0003800000 */
.L_x_1951:
        /* <DEDUP_REMOVED lines=17> */
.L_x_1985:
[----:B------:R-:W-:Y:S05]  /*6380*/  BSYNC B0 ;  /* 0x0000000000007941 */ /* 0x000fea0003800000 */
.L_x_1984:
[----:B------:R-:W2:Y:S01]  /*6390*/  SYNCS.PHASECHK.TRANS64.TRYWAIT P5, [R82+URZ+0x19cb0], R85 ;  /* 0x019cb055520075a7 */ /* 0x000ea200080a017f */
[----:B------:R-:W-:Y:S01]  /*63a0*/  BSSY B0, `(.L_x_1986) ;  /* 0x0000003000007945 */ /* 0x000fe20003800000 */
[----:B------:R-:W-:-:S03]  /*63b0*/  ISETP.GE.AND P3, PT, R19, R84, PT ;  /* 0x000000541300720c */ /* 0x000fc60003f66270 */
[----:B--2---:R-:W-:Y:S10]  /*63c0*/  @!P5 BRA `(.L_x_1987) ;  /* 0x00000168008cd947 */ /* 0x004ff40003800000 */
.L_x_2215:
[----:B------:R-:W-:Y:S05]  /*63d0*/  BSYNC B0 ;  /* 0x0000000000007941 */ /* 0x000fea0003800000 */
.L_x_1986:
        /* <DEDUP_REMOVED lines=22> */
.L_x_1989:
[----:B------:R-:W-:Y:S05]  /*6540*/  BSYNC B0 ;  /* 0x0000000000007941 */ /* 0x000fea0003800000 */
.L_x_1988:
        /* <DEDUP_REMOVED lines=17> */
.L_x_1946:
[----:B------:R-:W2:Y:S01]  /*6660*/  LDL R8, [R1+0x18] ;  /* 0x0000180001087983 */ /* 0x000ea20000100800 */
[----:B------:R-:W0:Y:S01]  /*6670*/  LDC R0, c[0x0][0x448] ;  /* 0x00011200ff007b82 */ /* 0x000e220000000800 */
[----:B------:R-:W-:Y:S01]  /*6680*/  BSSY B0, `(.L_x_1991) ;  /* 0x000002c000007945 */ /* 0x000fe20003800000 */
[----:B------:R-:W-:Y:S02]  /*6690*/  CS2R R134, SRZ ;  /* 0x0000000000867805 */ /* 0x000fe4000001ff00 */
[----:B------:R-:W-:Y:S02]  /*66a0*/  CS2R R26, SRZ ;  /* 0x00000000001a7805 */ /* 0x000fe4000001ff00 */
[----:B----4-:R-:W-:Y:S02]  /*66b0*/  CS2R R12, SRZ ;  /* 0x00000000000c7805 */ /* 0x010fe4000001ff00 */
[----:B------:R-:W-:Y:S02]  /*66c0*/  CS2R R128, SRZ ;  /* 0x0000000000807805 */ /* 0x000fe4000001ff00 */
[----:B------:R-:W-:-:S02]  /*66d0*/  CS2R R20, SRZ ;  /* 0x0000000000147805 */ /* 0x000fc4000001ff00 */
[----:B------:R-:W-:Y:S02]  /*66e0*/  CS2R R10, SRZ ;  /* 0x00000000000a7805 */ /* 0x000fe4000001ff00 */
[----:B------:R-:W-:Y:S02]  /*66f0*/  CS2R R126, SRZ ;  /* 0x00000000007e7805 */ /* 0x000fe4000001ff00 */
[----:B------:R-:W-:Y:S02]  /*6700*/  CS2R R28, SRZ ;  /* 0x00000000001c7805 */ /* 0x000fe4000001ff00 */
[----:B------:R-:W-:Y:S01]  /*6710*/  CS2R R120, SRZ ;  /* 0x0000000000787805 */ /* 0x000fe2000001ff00 */
[----:B------:R-:W-:Y:S01]  /*6720*/  IMAD.MOV.U32 R25, RZ, RZ, RZ ;  /* 0x000000ffff197224 */ /* 0x000fe200078e00ff */
        /* <DEDUP_REMOVED lines=9> */
[----:B------:R-:W-:Y:S01]  /*67c0*/  IMAD.MOV.U32 R34, RZ, RZ, RZ ;  /* 0x000000ffff227224 */ /* 0x000fe200078e00ff */
[----:B------:R-:W-:Y:S02]  /*67d0*/  CS2R R96, SRZ ;  /* 0x0000000000607805 */ /* 0x000fe4000001ff00 */
[----:B------:R-:W-:Y:S02]  /*67e0*/  CS2R R94, SRZ ;  /* 0x00000000005e7805 */ /* 0x000fe4000001ff00 */
[----:B0-----:R-:W-:Y:S01]  /*67f0*/  ISETP.NE.AND P0, PT, R0, 0x1, PT ;  /* 0x000000010000780c */ /* 0x001fe20003f05270 */
[----:B------:R-:W-:Y:S02]  /*6800*/  IMAD.MOV.U32 R36, RZ, RZ, RZ ;  /* 0x000000ffff247224 */ /* 0x000fe400078e00ff */
[----:B------:R-:W-:-:S10]  /*6810*/  IMAD.MOV.U32 R89, RZ, RZ, RZ ;  /* 0x000000ffff597224 */ /* 0x000fd400078e00ff */
[----:B------:R-:W0:Y:S08]  /*6820*/  @P0 LDC R3, c[0x0][0x44c] ;  /* 0x00011300ff030b82 */ /* 0x000e300000000800 */
[----:B------:R-:W1:Y:S01]  /*6830*/  @P0 LDC R2, c[0x0][0x450] ;  /* 0x00011400ff020b82 */ /* 0x000e620000000800 */
[----:B--2---:R-:W-:Y:S01]  /*6840*/  VIADD R0, R8, 0xbf ;  /* 0x000000bf08007836 */ /* 0x004fe20000000000 */
[----:B------:R-:W-:-:S03]  /*6850*/  CS2R R8, SRZ ;  /* 0x0000000000087805 */ /* 0x000fc6000001ff00 */
[----:B0-----:R-:W-:-:S05]  /*6860*/  @P0 IMAD.HI.U32 R3, R0, R3, RZ ;  /* 0x0000000300030227 */ /* 0x001fca00078e00ff */
[----:B-1----:R-:W-:Y:S01]  /*6870*/  @P0 SHF.R.U32.HI R0, RZ, R2, R3 ;  /* 0x00000002ff000219 */ /* 0x002fe20000011603 */
[----:B------:R-:W-:Y:S01]  /*6880*/  IMAD.MOV.U32 R2, RZ, RZ, RZ ;  /* 0x000000ffff027224 */ /* 0x000fe200078e00ff */
[----:B------:R-:W-:-:S03]  /*6890*/  PLOP3.LUT P0, PT, PT, PT, PT, 0x80, 0x0 ;  /* 0x000000000000781c */ /* 0x000fc60003f0f070 */
[----:B------:R-:W-:-:S05]  /*68a0*/  IMAD.IADD R0, R87, 0x1, R0 ;  /* 0x0000000157007824 */ /* 0x000fca00078e0200 */
[----:B------:R-:W-:-:S04]  /*68b0*/  SHF.R.S32.HI R3, RZ, 0x1f, R0 ;  /* 0x0000001fff037819 */ /* 0x000fc80000011400 */
[----:B------:R-:W-:Y:S01]  /*68c0*/  LEA.HI R3, R3, R0, RZ, 0x7 ;  /* 0x0000000003037211 */ /* 0x000fe200078f38ff */
[----:B------:R-:W-:-:S03]  /*68d0*/  IMAD.MOV.U32 R0, RZ, RZ, RZ ;  /* 0x000000ffff007224 */ /* 0x000fc600078e00ff */
[----:B------:R-:W-:-:S04]  /*68e0*/  SHF.R.S32.HI R3, RZ, 0x7, R3 ;  /* 0x00000007ff037819 */ /* 0x000fc80000011403 */
[----:B------:R-:W-:-:S04]  /*68f0*/  VIMNMX R88, R88, R3, PT ;  /* 0x0000000358587248 */ /* 0x000fc80003fe0100 */
[----:B------:R-:W-:Y:S01]  /*6900*/  ISETP.GE.AND P1, PT, R88, 0x1, PT ;  /* 0x000000015800780c */ /* 0x000fe20003f26270 */
[----:B------:R-:W-:-:S12]  /*6910*/  @P3 BRA `(.L_x_1992) ;  /* 0x0000000000083947 */ /* 0x000fd80003800000 */
[----:B------:R-:W0:Y:S02]  /*6920*/  FENCE.VIEW.ASYNC.G ;  /* 0x00000000000073c6 */ /* 0x000e240000000100 */
[----:B0-----:R-:W-:Y:S06]  /*6930*/  BAR.ARV 0xc, 0x200 ;  /* 0x0308000000007b1d */ /* 0x001fec0000002000 */
.L_x_1992:
[----:B------:R-:W-:Y:S05]  /*6940*/  BSYNC B0 ;  /* 0x0000000000007941 */ /* 0x000fea0003800000 */
.L_x_1991:
[----:B------:R-:W-:Y:S02]  /*6950*/  IMAD.MOV.U32 R92, RZ, RZ, RZ ;  /* 0x000000ffff5c7224 */ /* 0x000fe400078e00ff */
[----:B------:R-:W-:Y:S01]  /*6960*/  IMAD.MOV.U32 R3, RZ, RZ, RZ ;  /* 0x000000ffff037224 */ /* 0x000fe200078e00ff */
[----:B------:R-:W-:Y:S06]  /*6970*/  @!P1 BRA `(.L_x_1993) ;  /* 0x000000d400289947 */ /* 0x000fec0003800000 */
        /* <DEDUP_REMOVED lines=11> */
[----:B------:R-:W-:-:S05]  /*6a30*/  IMAD R3, R3, -0x3, R0 ;  /* 0xfffffffd03037824 */ /* 0x000fca00078e0200 */
[----:B------:R-:W-:-:S04]  /*6a40*/  LEA R3, R3, R26, 0xb ;  /* 0x0000001a03037211 */ /* 0x000fc800078e58ff */
        /* <DEDUP_REMOVED lines=19> */
.L_x_1995:
[----:B------:R-:W-:Y:S05]  /*6b80*/  BSYNC B6 ;  /* 0x0000000000067941 */ /* 0x000fea0003800000 */
.L_x_1994:
        /* <DEDUP_REMOVED lines=47> */
[----:B------:R-:W-:-:S04]  /*6e80*/  LOP3.LUT R0, R0, 0xfffffffe, RZ, 0xc0, !PT ;  /* 0xfffffffe00007812 */ /* 0x000fc800078ec0ff */
[----:B------:R-:W-:-:S04]  /*6e90*/  IADD3 R0, R14, -R0, RZ ;  /* 0x800000000e007210 */ /* 0x000fc80007ffe0ff */
[----:B------:R-:W-:-:S04]  /*6ea0*/  SHF.L.U32 R3, R0, 0x1f, RZ ;  /* 0x0000001f00037819 */ /* 0x000fc800000006ff */
[----:B------:R0:W1:Y:S03]  /*6eb0*/  SYNCS.PHASECHK.TRANS64.TRYWAIT P0, [R16+URZ+0x19c00], R3 ;  /* 0x019c0003100075a7 */ /* 0x000066000800017f */
[----:B-1----:R-:W-:Y:S05]  /*6ec0*/  @!P0 NANOSLEEP.SYNCS 0x989680 ;  /* 0x009896800000895d */ /* 0x002fea0003900000 */
[----:B------:R-:W1:Y:S01]  /*6ed0*/  @!P0 SYNCS.PHASECHK.TRANS64 P0, [R16+URZ+0x19c00], R3 ;  /* 0x019c0003100085a7 */ /* 0x000e62000800007f */
[----:B------:R-:W-:Y:S04]  /*6ee0*/  BSSY B0, `(.L_x_1997) ;  /* 0x0000006000007945 */ /* 0x000fe80003800000 */
[----:B-1----:R-:W-:Y:S05]  /*6ef0*/  @P0 BRA `(.L_x_1998) ;  /* 0x0000000000100947 */ /* 0x002fea0003800000 */
.L_x_1999:
[----:B-1----:R1:W2:Y:S02]  /*6f00*/  SYNCS.PHASECHK.TRANS64.TRYWAIT P0, [R16+URZ+0x19c00], R3 ;  /* 0x019c0003100075a7 */ /* 0x0022a4000800017f */
[----:B--2---:R-:W-:Y:S05]  /*6f10*/  @!P0 NANOSLEEP.SYNCS 0x989680 ;  /* 0x009896800000895d */ /* 0x004fea0003900000 */
[----:B------:R-:W2:Y:S02]  /*6f20*/  @!P0 SYNCS.PHASECHK.TRANS64 P0, [R16+URZ+0x19c00], R3 ;  /* 0x019c0003100085a7 */ /* 0x000ea4000800007f */
[----:B--2---:R-:W-:Y:S05]  /*6f30*/  @!P0 BRA `(.L_x_1999) ;  /* 0xfffffffc00f08947 */ /* 0x004fea000383ffff */
.L_x_1998:
[----:B------:R-:W-:Y:S05]  /*6f40*/  BSYNC B0 ;  /* 0x0000000000007941 */ /* 0x000fea0003800000 */
.L_x_1997:
[----:B------:R-:W-:Y:S05]  /*6f50*/  BRA `(.L_x_2000) ;  /* 0x0000004400647947 */ /* 0x000fea0003800000 */
.L_x_1996:
        /* <DEDUP_REMOVED lines=30> */
.L_x_2002:
[----:B------:R-:W-:Y:S05]  /*7140*/  BSYNC B6 ;  /* 0x0000000000067941 */ /* 0x000fea0003800000 */
.L_x_2001:
        /* <DEDUP_REMOVED lines=10> */
[----:B------:R-:W-:Y:S01]  /*71f0*/  MOV R7, R29 ;  /* 0x0000001d00077202 */ /* 0x000fe20000000f00 */
[----:B------:R-:W-:Y:S01]  /*7200*/  IMAD.MOV.U32 R8, RZ, RZ, R24 ;  /* 0x000000ffff087224 */ /* 0x000fe200078e0018 */
[----:B------:R-:W-:Y:S01]  /*7210*/  ULDC.64 UR4, c[0x0][0x3f8] ;  /* 0x0000fe0000047ab9 */ /* 0x000fe20000000a00 */
[----:B------:R-:W-:Y:S01]  /*7220*/  IMAD.MOV.U32 R9, RZ, RZ, R31 ;  /* 0x000000ffff097224 */ /* 0x000fe200078e001f */
[----:B------:R-:W-:Y:S01]  /*7230*/  ULDC.64 UR6, c[0x0][0x408] ;  /* 0x0001020000067ab9 */ /* 0x000fe20000000a00 */
[----:B------:R-:W-:Y:S01]  /*7240*/  IMAD.MOV.U32 R6, RZ, RZ, R26 ;  /* 0x000000ffff067224 */ /* 0x000fe200078e001a */
[----:B------:R-:W-:Y:S01]  /*7250*/  ULDC.64 UR8, c[0x0][0x400] ;  /* 0x0001000000087ab9 */ /* 0x000fe20000000a00 */
[----:B0-----:R-:W-:-:S13]  /*7260*/  ISETP.NE.AND P0, PT, R39, 0x1, PT ;  /* 0x000000012700780c */ /* 0x001fda0003f05270 */
[----:B------:R-:W0:Y:S08]  /*7270*/  @P0 LDC R3, c[0x0][0x44c] ;  /* 0x00011300ff030b82 */ /* 0x000e300000000800 */
[----:B------:R-:W1:Y:S01]  /*7280*/  @P0 LDC R5, c[0x0][0x450] ;  /* 0x00011400ff050b82 */ /* 0x000e620000000800 */
[----:B0-----:R-:W-:-:S05]  /*7290*/  @P0 IMAD.HI.U32 R0, R10, R3, RZ ;  /* 0x000000030a000227 */ /* 0x001fca00078e00ff */
[----:B-1----:R-:W-:-:S04]  /*72a0*/  @P0 SHF.R.U32.HI R11, RZ, R5, R0 ;  /* 0x00000005ff0b0219 */ /* 0x002fc80000011600 */
[----:B------:R-:W-:Y:S01]  /*72b0*/  SHF.R.S32.HI R0, RZ, 0x1f, R11 ;  /* 0x0000001fff007819 */ /* 0x000fe2000001140b */
[----:B------:R-:W-:-:S04]  /*72c0*/  IMAD.WIDE.U32 R8, R11, UR6, R8 ;  /* 0x000000060b087c25 */ /* 0x000fc8000f8e0008 */
[----:B------:R-:W-:Y:S01]  /*72d0*/  IMAD R4, R0, UR4, RZ ;  /* 0x0000000400047c24 */ /* 0x000fe2000f8e02ff */
[----:B------:R-:W-:Y:S01]  /*72e0*/  IADD3 R5, P1, R8, UR8, RZ ;  /* 0x0000000808057c10 */ /* 0x000fe2000ff3e0ff */
[----:B------:R-:W-:-:S04]  /*72f0*/  IMAD.WIDE.U32 R6, R11, UR4, R6 ;  /* 0x000000040b067c25 */ /* 0x000fc8000f8e0006 */
[----:B------:R-:W-:Y:S02]  /*7300*/  IMAD R0, R0, UR6, RZ ;  /* 0x0000000600007c24 */ /* 0x000fe4000f8e02ff */
        /* <DEDUP_REMOVED lines=11> */
[----:B------:R0:W4:Y:S02]  /*73c0*/  SHFL.IDX PT, R14, R5, RZ, 0x1e1f ;  /* 0x001e1fff050e7589 */ /* 0x00012400000e0000 */
.L_x_2221:
[----:B0-----:R-:W5:Y:S04]  /*73d0*/  LDL R5, [R1+0x1c] ;  /* 0x00001c0001057983 */ /* 0x001f680000100800 */
[----:B------:R-:W2:Y:S01]  /*73e0*/  LDL R6, [R1+0x50] ;  /* 0x0000500001067983 */ /* 0x000ea20000100800 */
[----:B------:R-:W-:Y:S01]  /*73f0*/  BSSY B1, `(.L_x_2006) ;  /* 0x000002f000017945 */ /* 0x000fe20003800000 */
[----:B------:R-:W-:Y:S02]  /*7400*/  CS2R R26, SRZ ;  /* 0x00000000001a7805 */ /* 0x000fe4000001ff00 */
[----:B------:R-:W-:Y:S02]  /*7410*/  CS2R R20, SRZ ;  /* 0x0000000000147805 */ /* 0x000fe4000001ff00 */
[----:B------:R-:W-:-:S02]  /*7420*/  CS2R R8, SRZ ;  /* 0x0000000000087805 */ /* 0x000fc4000001ff00 */
[----:B------:R-:W-:Y:S02]  /*7430*/  CS2R R24, SRZ ;  /* 0x0000000000187805 */ /* 0x000fe4000001ff00 */
[----:B------:R-:W-:Y:S01]  /*7440*/  CS2R R12, SRZ ;  /* 0x00000000000c7805 */ /* 0x000fe2000001ff00 */
[----:B-----5:R-:W-:Y:S01]  /*7450*/  IMAD R39, R5, R39, RZ ;  /* 0x0000002705277224 */ /* 0x020fe200078e02ff */
[----:B--2---:R-:W-:-:S04]  /*7460*/  LEA.HI R5, R6, R6, RZ, 0x1 ;  /* 0x0000000606057211 */ /* 0x004fc800078f08ff */
[----:B------:R-:W-:Y:S02]  /*7470*/  ISETP.GE.AND P0, PT, R10, R39, PT ;  /* 0x000000270a00720c */ /* 0x000fe40003f06270 */
[----:B------:R-:W-:Y:S02]  /*7480*/  CS2R R10, SRZ ;  /* 0x00000000000a7805 */ /* 0x000fe4000001ff00 */
[----:B------:R-:W-:-:S05]  /*7490*/  LOP3.LUT R5, R5, 0xfffffffe, RZ, 0xc0, !PT ;  /* 0xfffffffe05057812 */ /* 0x000fca00078ec0ff */
[----:B------:R-:W-:-:S05]  /*74a0*/  IMAD.IADD R5, R6, 0x1, -R5 ;  /* 0x0000000106057824 */ /* 0x000fca00078e0a05 */
[----:B------:R-:W-:Y:S01]  /*74b0*/  SHF.L.U32 R5, R5, 0x1f, RZ ;  /* 0x0000001f05057819 */ /* 0x000fe200000006ff */
[----:B------:R-:W-:Y:S06]  /*74c0*/  @P0 BRA `(.L_x_2007) ;  /* 0x0000000000840947 */ /* 0x000fec0003800000 */
[----:B------:R-:W2:Y:S01]  /*74d0*/  LDL R32, [R1+0x4] ;  /* 0x0000040001207983 */ /* 0x000ea20000100800 */
[----:B------:R-:W-:-:S03]  /*74e0*/  ULDC UR4, c[0x0][0x3f4] ;  /* 0x0000fd0000047ab9 */ /* 0x000fc60000000800 */
[----:B------:R-:W2:Y:S04]  /*74f0*/  LDL R15, [R1+0x8] ;  /* 0x00000800010f7983 */ /* 0x000ea80000100800 */
[----:B------:R-:W2:Y:S04]  /*7500*/  LDL R40, [R1+0x68] ;  /* 0x0000680001287983 */ /* 0x000ea80000100800 */
[----:B------:R-:W2:Y:S01]  /*7510*/  LDL R38, [R1+0x64] ;  /* 0x0000640001267983 */ /* 0x000ea20000100800 */
[----:B------:R-:W-:Y:S02]  /*7520*/  ISETP.GE.AND P5, PT, R154, UR4, PT ;  /* 0x000000049a007c0c */ /* 0x000fe4000bfa6270 */
[----:B------:R-:W-:-:S02]  /*7530*/  CS2R R24, SRZ ;  /* 0x0000000000187805 */ /* 0x000fc4000001ff00 */
[----:B------:R-:W-:Y:S02]  /*7540*/  CS2R R26, SRZ ;  /* 0x00000000001a7805 */ /* 0x000fe4000001ff00 */
[----:B------:R-:W-:-:S07]  /*7550*/  CS2R R12, SRZ ;  /* 0x00000000000c7805 */ /* 0x000fce000001ff00 */
[----:B------:R-:W-:Y:S02]  /*7560*/  @!P5 SHF.R.S32.HI R9, RZ, 0x1f, R154 ;  /* 0x0000001fff09d819 */ /* 0x000fe4000001149a */
[C---:B------:R-:W-:Y:S02]  /*7570*/  @!P5 IADD3 R6, P2, R154.reuse, R3, RZ ;  /* 0x000000039a06d210 */ /* 0x040fe40007f5e0ff */
[----:B----4-:R-:W-:-:S03]  /*7580*/  @!P5 IADD3 R28, P3, R154, R14, RZ ;  /* 0x0000000e9a1cd210 */ /* 0x010fc60007f7e0ff */
[--C-:B-1----:R-:W-:Y:S02]  /*7590*/  @!P5 IMAD.X R7, R0, 0x1, R9.reuse, P2 ;  /* 0x000000010007d824 */ /* 0x102fe400010e0609 */
[----:B---3--:R-:W-:Y:S01]  /*75a0*/  @!P5 IMAD.X R29, R4, 0x1, R9, P3 ;  /* 0x00000001041dd824 */ /* 0x008fe200018e0609 */
[----:B------:R-:W-:Y:S02]  /*75b0*/  CS2R R20, SRZ ;  /* 0x0000000000147805 */ /* 0x000fe4000001ff00 */
[----:B------:R-:W-:Y:S02]  /*75c0*/  CS2R R10, SRZ ;  /* 0x00000000000a7805 */ /* 0x000fe4000001ff00 */
[----:B------:R-:W-:Y:S01]  /*75d0*/  CS2R R8, SRZ ;  /* 0x0000000000087805 */ /* 0x000fe2000001ff00 */
[----:B------:R0:W5:Y:S04]  /*75e0*/  @!P5 LD.E.64 R24, desc[UR42][R6.64] ;  /* 0x0000002a0618d980 */ /* 0x000168000c101b00 */
[----:B------:R0:W5:Y:S01]  /*75f0*/  @!P5 LD.E.64 R26, desc[UR42][R28.64] ;  /* 0x0000002a1c1ad980 */ /* 0x000162000c101b00 */
[----:B--2---:R-:W-:-:S02]  /*7600*/  ISETP.GE.AND P1, PT, R32, UR4, PT ;  /* 0x0000000420007c0c */ /* 0x004fc4000bf26270 */
[----:B------:R-:W-:-:S11]  /*7610*/  ISETP.GE.AND P0, PT, R15, UR4, PT ;  /* 0x000000040f007c0c */ /* 0x000fd6000bf06270 */
[CC--:B------:R-:W-:Y:S02]  /*7620*/  @!P1 IADD3 R30, P4, R32.reuse, R3.reuse, RZ ;  /* 0x00000003201e9210 */ /* 0x0c0fe40007f9e0ff */
[-C--:B------:R-:W-:Y:S02]  /*7630*/  @!P1 IADD3 R32, P2, R32, R14.reuse, RZ ;  /* 0x0000000e20209210 */ /* 0x080fe40007f5e0ff */
[C---:B------:R-:W-:Y:S01]  /*7640*/  @!P0 IADD3 R34, P3, R15.reuse, R3, RZ ;  /* 0x000000030f228210 */ /* 0x040fe20007f7e0ff */
[--C-:B------:R-:W-:Y:S01]  /*7650*/  @!P1 IMAD.X R31, R0, 0x1, R40.reuse, P4 ;  /* 0x00000001001f9824 */ /* 0x100fe200020e0628 */
[----:B------:R-:W-:Y:S01]  /*7660*/  @!P0 IADD3 R14, P4, R15, R14, RZ ;  /* 0x0000000e0f0e8210 */ /* 0x000fe20007f9e0ff */
[----:B------:R-:W-:Y:S02]  /*7670*/  @!P1 IMAD.X R33, R4, 0x1, R40, P2 ;  /* 0x0000000104219824 */ /* 0x000fe400010e0628 */
[--C-:B------:R-:W-:Y:S01]  /*7680*/  @!P0 IMAD.X R35, R0, 0x1, R38.reuse, P3 ;  /* 0x0000000100238824 */ /* 0x100fe200018e0626 */
[----:B------:R0:W5:Y:S01]  /*7690*/  @!P1 LD.E.64 R12, desc[UR42][R30.64] ;  /* 0x0000002a1e0c9980 */ /* 0x000162000c101b00 */
[----:B------:R-:W-:-:S03]  /*76a0*/  @!P0 IMAD.X R15, R4, 0x1, R38, P4 ;  /* 0x00000001040f8824 */ /* 0x000fc600020e0626 */
[----:B------:R0:W5:Y:S04]  /*76b0*/  @!P1 LD.E.64 R20, desc[UR42][R32.64] ;  /* 0x0000002a20149980 */ /* 0x000168000c101b00 */
[----:B------:R0:W5:Y:S04]  /*76c0*/  @!P0 LD.E.64 R10, desc[UR42][R34.64] ;  /* 0x0000002a220a8980 */ /* 0x000168000c101b00 */
[----:B------:R0:W5:Y:S02]  /*76d0*/  @!P0 LD.E.64 R8, desc[UR42][R14.64] ;  /* 0x0000002a0e088980 */ /* 0x000164000c101b00 */
.L_x_2007:
[----:B------:R-:W-:Y:S05]  /*76e0*/  BSYNC B1 ;  /* 0x0000000000017941 */ /* 0x000fea0003800000 */
.L_x_2006:
[----:B-1----:R-:W2:Y:S01]  /*76f0*/  LDL.LU R0, [R1+0x24] ;  /* 0x0000240001007983 */ /* 0x002ea20000300800 */
[----:B------:R-:W1:Y:S01]  /*7700*/  SYNCS.PHASECHK.TRANS64.TRYWAIT P0, [R16+URZ+0x19c00], R5 ;  /* 0x019c0005100075a7 */ /* 0x000e62000800017f */
[----:B------:R-:W-:Y:S01]  /*7710*/  BSSY B1, `(.L_x_2008) ;  /* 0x0000005000017945 */ /* 0x000fe20003800000 */
[----:B--2---:R-:W-:-:S05]  /*7720*/  IMAD R0, R0, -0xc0, R39 ;  /* 0xffffff4000007824 */ /* 0x004fca00078e0227 */
[----:B------:R-:W-:-:S04]  /*7730*/  VIMNMX R0, R0, 0xc0, PT ;  /* 0x000000c000007848 */ /* 0x000fc80003fe0100 */
[----:B------:R-:W-:Y:S01]  /*7740*/  ISETP.GE.AND P1, PT, R19, R0, PT ;  /* 0x000000001300720c */ /* 0x000fe20003f26270 */
[----:B-1----:R-:W-:-:S12]  /*7750*/  @!P0 BRA `(.L_x_2009) ;  /* 0x0000015800288947 */ /* 0x002fd80003800000 */
.L_x_2222:
[----:B------:R-:W-:Y:S05]  /*7760*/  BSYNC B1 ;  /* 0x0000000000017941 */ /* 0x000fea0003800000 */
.L_x_2008:
[----:B------:R-:W-:Y:S05]  /*7770*/  @P1 BRA `(.L_x_2010) ;  /* 0x0000003c00381947 */ /* 0x000fea0003800000 */
[----:B---3--:R-:W2:Y:S01]  /*7780*/  LDL R4, [R1+0x4] ;  /* 0x0000040001047983 */ /* 0x008ea20000100800 */
[----:B------:R-:W3:Y:S03]  /*7790*/  LDC R3, c[0x0][0x3f4] ;  /* 0x0000fd00ff037b82 */ /* 0x000ee60000000800 */
[----:B------:R-:W4:Y:S01]  /*77a0*/  LDL R0, [R1+0x8] ;  /* 0x0000080001007983 */ /* 0x000f220000100800 */
[----:B------:R-:W-:Y:S01]  /*77b0*/  BSSY B1, `(.L_x_2011) ;  /* 0x000007b000017945 */ /* 0x000fe20003800000 */
[-C--:B---3--:R-:W-:Y:S02]  /*77c0*/  ISETP.GE.AND P0, PT, R154, R3.reuse, PT ;  /* 0x000000039a00720c */ /* 0x088fe40003f06270 */
[-C--:B--2---:R-:W-:Y:S02]  /*77d0*/  ISETP.GE.AND P1, PT, R4, R3.reuse, PT ;  /* 0x000000030400720c */ /* 0x084fe40003f26270 */
[----:B----4-:R-:W-:-:S09]  /*77e0*/  ISETP.GE.AND P2, PT, R0, R3, PT ;  /* 0x000000030000720c */ /* 0x010fd20003f46270 */
[----:B------:R-:W-:Y:S05]  /*77f0*/  @P0 BRA `(.L_x_2012) ;  /* 0x0000000400d80947 */ /* 0x000fea0003800000 */
[----:B01----:R-:W0:Y:S01]  /*7800*/  LDS.128 R4, [R37+0xf000] ;  /* 0x00f0000025047984 */ /* 0x003e220000000c00 */
        /* <DEDUP_REMOVED lines=117> */
.L_x_2012:
[----:B------:R-:W-:Y:S05]  /*7f60*/  BSYNC B1 ;  /* 0x0000000000017941 */ /* 0x000fea0003800000 */
.L_x_2011:
[----:B------:R-:W-:Y:S04]  /*7f70*/  BSSY B1, `(.L_x_2013) ;  /* 0x000007c000017945 */ /* 0x000fe80003800000 */
[----:B------:R-:W-:Y:S05]  /*7f80*/  @P1 BRA `(.L_x_2014) ;  /* 0x0000000400e81947 */ /* 0x000fea0003800000 */
[----:B012---:R-:W0:Y:S01]  /*7f90*/  LDS.128 R4, [R37+0x10800] ;  /* 0x0108000025047984 */ /* 0x007e220000000c00 */
        /* <DEDUP_REMOVED lines=121> */
.L_x_2014:
[----:B------:R-:W-:Y:S05]  /*8730*/  BSYNC B1 ;  /* 0x0000000000017941 */ /* 0x000fea0003800000 */
.L_x_2013:
[----:B------:R-:W-:Y:S05]  /*8740*/  @P2 BRA `(.L_x_2010) ;  /* 0x0000002c00442947 */ /* 0x000fea0003800000 */
[----:B0123--:R-:W0:Y:S01]  /*8750*/  LDS.128 R4, [R37+0x12000] ;  /* 0x0120000025047984 */ /* 0x00fe220000000c00 */
        /* <DEDUP_REMOVED lines=118> */
.L_x_2004:
        /* <DEDUP_REMOVED lines=32> */
.L_x_2228:
[----:B------:R-:W5:Y:S04]  /*90c0*/  LDL R4, [R1+0x1c] ;  /* 0x00001c0001047983 */ /* 0x000f680000100800 */
[----:B------:R-:W2:Y:S01]  /*90d0*/  LDL R13, [R1+0x50] ;  /* 0x00005000010d7983 */ /* 0x000ea20000100800 */
[----:B------:R-:W-:Y:S01]  /*90e0*/  BSSY B1, `(.L_x_2016) ;  /* 0x000002c000017945 */ /* 0x000fe20003800000 */
[----:B------:R-:W-:Y:S02]  /*90f0*/  CS2R R8, SRZ ;  /* 0x0000000000087805 */ /* 0x000fe4000001ff00 */
[----:B------:R-:W-:Y:S02]  /*9100*/  CS2R R14, SRZ ;  /* 0x00000000000e7805 */ /* 0x000fe4000001ff00 */
[----:B------:R-:W-:Y:S01]  /*9110*/  CS2R R26, SRZ ;  /* 0x00000000001a7805 */ /* 0x000fe2000001ff00 */
[----:B-----5:R-:W-:Y:S01]  /*9120*/  IMAD R41, R4, R25, RZ ;  /* 0x0000001904297224 */ /* 0x020fe200078e02ff */
[----:B------:R-:W-:-:S02]  /*9130*/  CS2R R4, SRZ ;  /* 0x0000000000047805 */ /* 0x000fc4000001ff00 */
[----:B------:R-:W-:Y:S02]  /*9140*/  CS2R R24, SRZ ;  /* 0x0000000000187805 */ /* 0x000fe4000001ff00 */
[----:B--2---:R-:W-:Y:S02]  /*9150*/  LEA.HI R6, R13, R13, RZ, 0x1 ;  /* 0x0000000d0d067211 */ /* 0x004fe400078f08ff */
[----:B------:R-:W-:Y:S02]  /*9160*/  ISETP.GE.AND P0, PT, R10, R41, PT ;  /* 0x000000290a00720c */ /* 0x000fe40003f06270 */
[----:B------:R-:W-:Y:S02]  /*9170*/  CS2R R10, SRZ ;  /* 0x00000000000a7805 */ /* 0x000fe4000001ff00 */
        /* <DEDUP_REMOVED lines=34> */
.L_x_2017:
[----:B------:R-:W-:Y:S05]  /*93a0*/  BSYNC B1 ;  /* 0x0000000000017941 */ /* 0x000fea0003800000 */
.L_x_2016:
[----:B-1----:R-:W2:Y:S01]  /*93b0*/  LDL.LU R0, [R1+0x24] ;  /* 0x0000240001007983 */ /* 0x002ea20000300800 */
[----:B------:R-:W1:Y:S01]  /*93c0*/  SYNCS.PHASECHK.TRANS64.TRYWAIT P0, [R16+URZ+0x19c00], R39 ;  /* 0x019c0027100075a7 */ /* 0x000e62000800017f */
[----:B------:R-:W-:Y:S01]  /*93d0*/  BSSY B1, `(.L_x_2018) ;  /* 0x0000005000017945 */ /* 0x000fe20003800000 */
[----:B--2---:R-:W-:-:S05]  /*93e0*/  IMAD R0, R0, -0xc0, R41 ;  /* 0xffffff4000007824 */ /* 0x004fca00078e0229 */
[----:B------:R-:W-:-:S04]  /*93f0*/  VIMNMX R0, R0, 0xc0, PT ;  /* 0x000000c000007848 */ /* 0x000fc80003fe0100 */
[----:B------:R-:W-:Y:S01]  /*9400*/  ISETP.GE.AND P1, PT, R19, R0, PT ;  /* 0x000000001300720c */ /* 0x000fe20003f26270 */
[----:B-1----:R-:W-:-:S12]  /*9410*/  @!P0 BRA `(.L_x_2019) ;  /* 0x0000013c007c8947 */ /* 0x002fd80003800000 */
.L_x_2229:
[----:B------:R-:W-:Y:S05]  /*9420*/  BSYNC B1 ;  /* 0x0000000000017941 */ /* 0x000fea0003800000 */
.L_x_2018:
[----:B------:R-:W-:Y:S05]  /*9430*/  @P1 BRA `(.L_x_2010) ;  /* 0x0000002000081947 */ /* 0x000fea0003800000 */
[----:B------:R2:W5:Y:S01]  /*9440*/  LDL R62, [R1] ;  /* 0x00000000013e7983 */ /* 0x0005620000100800 */
        /* <DEDUP_REMOVED lines=22> */
[----:B------:R-:W-:Y:S02]  /*95b0*/  SHF.R.U32.HI R47, RZ, 0x8, R7 ;  /* 0x00000008ff2f7819 */ /* 0x000fe40000011607 */
[----:B------:R-:W-:Y:S02]  /*95c0*/  LOP3.LUT R42, R6, 0xff, RZ, 0xc0, !PT ;  /* 0x000000ff062a7812 */ /* 0x000fe400078ec0ff */
        /* <DEDUP_REMOVED lines=8> */
[----:B------:R-:W-:Y:S01]  /*9650*/  LOP3.LUT R44, R7, 0xff, RZ, 0xc0, !PT ;  /* 0x000000ff072c7812 */ /* 0x000fe200078ec0ff */
        /* <DEDUP_REMOVED lines=19> */
[----:B------:R-:W-:Y:S02]  /*9790*/  PRMT R40, R40, 0x7604, R21 ;  /* 0x0000760428287816 */ /* 0x000fe40000000015 */
[----:B------:R-:W-:Y:S02]  /*97a0*/  SHF.R.U32.HI R21, RZ, 0x10, R13 ;  /* 0x00000010ff157819 */ /* 0x000fe4000001160d */
[----:B------:R-:W-:Y:S02]  /*97b0*/  PRMT R49, R43, 0x7604, R42 ;  /* 0x000076042b317816 */ /* 0x000fe4000000002a */
[----:B------:R-:W-:Y:S01]  /*97c0*/  PRMT R44, R47, 0x7604, R44 ;  /* 0x000076042f2c7816 */ /* 0x000fe2000000002c */
[----:B------:R-:W-:Y:S01]  /*97d0*/  IMAD.U32 R21, R21, 0x10000, RZ ;  /* 0x0001000015157824 */ /* 0x000fe200078e00ff */
[----:B------:R-:W-:-:S02]  /*97e0*/  SHF.R.U32.HI R43, RZ, 0x10, R15 ;  /* 0x00000010ff2b7819 */ /* 0x000fc4000001160f */
[----:B------:R-:W-:Y:S02]  /*97f0*/  SHF.R.U32.HI R47, RZ, 0x10, R5 ;  /* 0x00000010ff2f7819 */ /* 0x000fe40000011605 */
[----:B------:R-:W-:Y:S01]  /*9800*/  LOP3.LUT R21, R38, 0xff0000, R21, 0xf8, !PT ;  /* 0x00ff000026157812 */ /* 0x000fe200078ef815 */
[----:B------:R-:W-:Y:S01]  /*9810*/  IMAD.U32 R43, R43, 0x10000, RZ ;  /* 0x000100002b2b7824 */ /* 0x000fe200078e00ff */
[----:B------:R-:W-:Y:S02]  /*9820*/  SHF.L.U32 R47, R47, 0x10, RZ ;  /* 0x000000102f2f7819 */ /* 0x000fe400000006ff */
[----:B------:R-:W-:Y:S02]  /*9830*/  LOP3.LUT R39, R39, 0xff0000, R12, 0xf8, !PT ;  /* 0x00ff000027277812 */ /* 0x000fe400078ef80c */
[----:B------:R-:W-:Y:S02]  /*9840*/  LOP3.LUT R47, R40, 0xff0000, R47, 0xf8, !PT ;  /* 0x00ff0000282f7812 */ /* 0x000fe400078ef82f */
[----:B------:R-:W-:-:S02]  /*9850*/  LOP3.LUT R43, R20, 0xff0000, R43, 0xf8, !PT ;  /* 0x00ff0000142b7812 */ /* 0x000fc400078ef82b */
[----:B------:R-:W-:Y:S02]  /*9860*/  LOP3.LUT R40, R21, 0xff000000, R13, 0xf8, !PT ;  /* 0xff00000015287812 */ /* 0x000fe400078ef80d */
[----:B------:R-:W-:Y:S02]  /*9870*/  LOP3.LUT R41, R41, 0xff0000, R14, 0xf8, !PT ;  /* 0x00ff000029297812 */ /* 0x000fe400078ef80e */
[----:B------:R-:W-:Y:S02]  /*9880*/  LOP3.LUT R13, R45, 0xff0000, R4, 0xf8, !PT ;  /* 0x00ff00002d0d7812 */ /* 0x000fe400078ef804 */
[----:B------:R-:W-:Y:S02]  /*9890*/  SHF.R.U32.HI R51, RZ, 0x10, R7 ;  /* 0x00000010ff337819 */ /* 0x000fe40000011607 */
[----:B------:R-:W-:Y:S02]  /*98a0*/  LOP3.LUT R49, R49, 0xff0000, R6, 0xf8, !PT ;  /* 0x00ff000031317812 */ /* 0x000fe400078ef806 */
[----:B------:R-:W-:Y:S01]  /*98b0*/  LOP3.LUT R48, R47, 0xff000000, R5, 0xf8, !PT ;  /* 0xff0000002f307812 */ /* 0x000fe200078ef805 */
[----:B------:R-:W-:Y:S01]  /*98c0*/  IMAD.U32 R51, R51, 0x10000, RZ ;  /* 0x0001000033337824 */ /* 0x000fe200078e00ff */
        /* <DEDUP_REMOVED lines=9> */
[----:B------:R-:W-:Y:S02]  /*9960*/  F2FP.F16.E4M3.UNPACK_B R49, R48 ;  /* 0x00000030ff31723e */ /* 0x000fe400020006ff */
[----:B-1----:R-:W-:Y:S02]  /*9970*/  F2FP.F16.E4M3.UNPACK_B R31, R33 ;  /* 0x00000021ff1f723e */ /* 0x002fe400020006ff */
[----:B------:R-:W-:Y:S01]  /*9980*/  F2FP.F16.E4M3.UNPACK_B R28, R40 ;  /* 0x00000028ff1c723e */ /* 0x000fe200020006ff */
[----:B------:R-:W-:Y:S01]  /*9990*/  HADD2.F32 R50, -RZ, R49.H0_H0 ;  /* 0x20000031ff327230 */ /* 0x000fe20000004100 */
[-C--:B------:R-:W-:Y:S01]  /*99a0*/  F2FP.F16.E4M3.UNPACK_B R21, R29.reuse ;  /* 0x0000001dff15723e */ /* 0x080fe200020006ff */
[----:B------:R-:W-:Y:S01]  /*99b0*/  HADD2.F32 R6, -RZ, R31.H0_H0 ;  /* 0x2000001fff067230 */ /* 0x000fe20000004100 */
[----:B------:R-:W-:Y:S01]  /*99c0*/  LOP3.LUT R51, R44, 0xff0000, R51, 0xf8, !PT ;  /* 0x00ff00002c337812 */ /* 0x000fe200078ef833 */
[--C-:B------:R-:W-:Y:S01]  /*99d0*/  HADD2.F32 R44, -RZ, R28.reuse.H0_H0 ;  /* 0x2000001cff2c7230 */ /* 0x100fe20000004100 */
[----:B------:R-:W-:Y:S01]  /*99e0*/  F2FP.F16.E4M3.UNPACK_B R39, R29.H1 ;  /* 0x0000001dff27723e */ /* 0x000fe200030006ff */
[----:B------:R-:W-:Y:S01]  /*99f0*/  HADD2.F32 R13, -RZ, R21.H0_H0 ;  /* 0x20000015ff0d7230 */ /* 0x000fe20000004100 */
[-C--:B------:R-:W-:Y:S01]  /*9a00*/  F2FP.F16.E4M3.UNPACK_B R29, R32.reuse ;  /* 0x00000020ff1d723e */ /* 0x080fe200020006ff */
[----:B------:R-:W-:Y:S01]  /*9a10*/  HADD2.F32 R49, -RZ, R49.H1_H1 ;  /* 0x30000031ff317230 */ /* 0x000fe20000004100 */
[----:B------:R-:W-:Y:S01]  /*9a20*/  F2FP.F16.E4M3.UNPACK_B R43, R32.H1 ;  /* 0x00000020ff2b723e */ /* 0x000fe200030006ff */
[C---:B------:R-:W-:Y:S01]  /*9a30*/  FMUL.FTZ R32, R6.reuse, R50 ;  /* 0x0000003206207220 */ /* 0x040fe20000410000 */
[-C--:B------:R-:W-:Y:S01]  /*9a40*/  F2FP.F16.E4M3.UNPACK_B R42, R35.reuse ;  /* 0x00000023ff2a723e */ /* 0x080fe200020006ff */
[----:B------:R-:W-:Y:S01]  /*9a50*/  HADD2.F32 R31, -RZ, R31.H1_H1 ;  /* 0x3000001fff1f7230 */ /* 0x000fe20000004100 */
[----:B------:R-:W-:Y:S01]  /*9a60*/  F2FP.F16.E4M3.UNPACK_B R47, R35.H1 ;  /* 0x00000023ff2f723e */ /* 0x000fe200030006ff */
[-C--:B------:R-:W-:Y:S01]  /*9a70*/  FMUL.FTZ R35, R6, R44.reuse ;  /* 0x0000002c06237220 */ /* 0x080fe20000410000 */
[----:B------:R-:W-:Y:S01]  /*9a80*/  F2FP.F16.E4M3.UNPACK_B R33, R33.H1 ;  /* 0x00000021ff21723e */ /* 0x000fe200030006ff */
[C---:B------:R-:W-:Y:S01]  /*9a90*/  FFMA.FTZ R6, R13.reuse, R44, -R32 ;  /* 0x0000002c0d067223 */ /* 0x040fe20000010820 */
[----:B------:R-:W-:Y:S01]  /*9aa0*/  F2FP.F16.E4M3.UNPACK_B R48, R48.H1 ;  /* 0x00000030ff30723e */ /* 0x000fe200030006ff */
[----:B------:R-:W-:Y:S01]  /*9ab0*/  FFMA.FTZ R13, R13, R50, R35 ;  /* 0x000000320d0d7223 */ /* 0x000fe20000010023 */
[----:B------:R-:W-:Y:S01]  /*9ac0*/  F2FP.F16.E4M3.UNPACK_B R40, R40.H1 ;  /* 0x00000028ff28723e */ /* 0x000fe200030006ff */
[----:B------:R-:W-:-:S02]  /*9ad0*/  HADD2.F32 R35, -RZ, R28.H1_H1 ;  /* 0x3000001cff237230 */ /* 0x000fc40000004100 */
[----:B------:R-:W-:Y:S01]  /*9ae0*/  FMUL.FTZ R53, R31, R49 ;  /* 0x000000311f357220 */ /* 0x000fe20000410000 */
[----:B------:R-:W-:Y:S01]  /*9af0*/  HADD2.F32 R28, -RZ, R21.H1_H1 ;  /* 0x30000015ff1c7230 */ /* 0x000fe20000004100 */
[----:B------:R-:W-:Y:S01]  /*9b00*/  LOP3.LUT R51, R51, 0xff000000, R7, 0xf8, !PT ;  /* 0xff00000033337812 */ /* 0x000fe200078ef807 */
[----:B------:R-:W-:Y:S02]  /*9b10*/  HADD2.F32 R50, -RZ, R48.H0_H0 ;  /* 0x20000030ff327230 */ /* 0x000fe40000004100 */
[----:B------:R-:W-:Y:S01]  /*9b20*/  FMUL.FTZ R52, R31, R35 ;  /* 0x000000231f347220 */ /* 0x000fe20000410000 */
[----:B------:R-:W-:Y:S01]  /*9b30*/  HADD2.F32 R21, -RZ, R33.H0_H0 ;  /* 0x20000021ff157230 */ /* 0x000fe20000004100 */
[-C--:B------:R-:W-:Y:S01]  /*9b40*/  F2FP.F16.E4M3.UNPACK_B R7, R34.reuse ;  /* 0x00000022ff07723e */ /* 0x080fe200020006ff */
[----:B------:R-:W-:Y:S01]  /*9b50*/  HADD2.F32 R44, -RZ, R40.H0_H0 ;  /* 0x20000028ff2c7230 */ /* 0x000fe20000004100 */
[----:B------:R-:W-:Y:S01]  /*9b60*/  F2FP.F16.E4M3.UNPACK_B R34, R34.H1 ;  /* 0x00000022ff22723e */ /* 0x000fe200030006ff */
[----:B------:R-:W-:-:S02]  /*9b70*/  HADD2.F32 R32, -RZ, R39.H0_H0 ;  /* 0x20000027ff207230 */ /* 0x000fc40000004100 */
[C---:B------:R-:W-:Y:S01]  /*9b80*/  FMUL.FTZ R31, R21.reuse, R50 ;  /* 0x00000032151f7220 */ /* 0x040fe20000410000 */
[----:B------:R-:W-:Y:S02]  /*9b90*/  HADD2.F32 R39, -RZ, R39.H1_H1 ;  /* 0x30000027ff277230 */ /* 0x000fe40000004100 */
[-C--:B------:R-:W-:Y:S01]  /*9ba0*/  FMUL.FTZ R55, R21, R44.reuse ;  /* 0x0000002c15377220 */ /* 0x080fe20000410000 */
[----:B------:R-:W-:Y:S01]  /*9bb0*/  FFMA.FTZ R21, R28, R35, -R53 ;  /* 0x000000231c157223 */ /* 0x000fe20000010835 */
[----:B------:R-:W-:Y:S01]  /*9bc0*/  FFMA.FTZ R31, R32, R44, -R31 ;  /* 0x0000002c201f7223 */ /* 0x000fe2000001081f */
[----:B------:R-:W-:Y:S01]  /*9bd0*/  FFMA.FTZ R28, R28, R49, R52 ;  /* 0x000000311c1c7223 */ /* 0x000fe20000010034 */
[----:B------:R-:W-:Y:S01]  /*9be0*/  FFMA.FTZ R32, R32, R50, R55 ;  /* 0x0000003220207223 */ /* 0x000fe20000010037 */
[----:B------:R-:W-:Y:S01]  /*9bf0*/  F2FP.F16.E4M3.UNPACK_B R52, R51 ;  /* 0x00000033ff34723e */ /* 0x000fe200020006ff */
[----:B------:R-:W-:Y:S01]  /*9c00*/  HADD2.F32 R50, -RZ, R48.H1_H1 ;  /* 0x30000030ff327230 */ /* 0x000fe20000004100 */
[----:B------:R-:W-:Y:S01]  /*9c10*/  F2FP.F16.E4M3.UNPACK_B R48, R45 ;  /* 0x0000002dff30723e */ /* 0x000fe200020006ff */
[----:B------:R-:W-:Y:S01]  /*9c20*/  HADD2.F32 R35, -RZ, R33.H1_H1 ;  /* 0x30000021ff237230 */ /* 0x000fe20000004100 */
[----:B------:R-:W-:Y:S01]  /*9c30*/  F2FP.F16.E4M3.UNPACK_B R51, R51.H1 ;  /* 0x00000033ff33723e */ /* 0x000fe200030006ff */
[----:B------:R-:W-:Y:S01]  /*9c40*/  HADD2.F32 R44, -RZ, R40.H1_H1 ;  /* 0x30000028ff2c7230 */ /* 0x000fe20000004100 */
[----:B------:R-:W-:Y:S01]  /*9c50*/  F2FP.F16.E4M3.UNPACK_B R5, R30 ;  /* 0x0000001eff05723e */ /* 0x000fe200020006ff */
[----:B------:R-:W-:-:S02]  /*9c60*/  HADD2.F32 R53, -RZ, R52.H0_H0 ;  /* 0x20000034ff357230 */ /* 0x000fc40000004100 */
[C---:B------:R-:W-:Y:S01]  /*9c70*/  FMUL.FTZ R54, R35.reuse, R50 ;  /* 0x0000003223367220 */ /* 0x040fe20000410000 */
[----:B------:R-:W-:Y:S02]  /*9c80*/  HADD2.F32 R40, -RZ, R42.H0_H0 ;  /* 0x2000002aff287230 */ /* 0x000fe40000004100 */
[----:B------:R-:W-:Y:S01]  /*9c90*/  FMUL.FTZ R35, R35, R44 ;  /* 0x0000002c23237220 */ /* 0x000fe20000410000 */
[----:B------:R-:W-:Y:S01]  /*9ca0*/  HADD2.F32 R49, -RZ, R48.H0_H0 ;  /* 0x20000030ff317230 */ /* 0x000fe20000004100 */
[----:B------:R-:W-:Y:S01]  /*9cb0*/  F2FP.F16.E4M3.UNPACK_B R30, R30.H1 ;  /* 0x0000001eff1e723e */ /* 0x000fe200030006ff */
[----:B------:R-:W-:Y:S02]  /*9cc0*/  HADD2.F32 R33, -RZ, R41.H0_H0 ;  /* 0x20000029ff217230 */ /* 0x000fe40000004100 */
[C---:B------:R-:W-:Y:S01]  /*9cd0*/  FMUL.FTZ R56, R40.reuse, R53 ;  /* 0x0000003528387220 */ /* 0x040fe20000410000 */
[----:B------:R-:W-:Y:S02]  /*9ce0*/  HADD2.F32 R52, -RZ, R52.H1_H1 ;  /* 0x30000034ff347230 */ /* 0x000fe40000004100 */
[-C--:B------:R-:W-:Y:S01]  /*9cf0*/  FMUL.FTZ R58, R40, R49.reuse ;  /* 0x00000031283a7220 */ /* 0x080fe20000410000 */
[C---:B------:R-:W-:Y:S01]  /*9d00*/  FFMA.FTZ R40, R39.reuse, R44, -R54 ;  /* 0x0000002c27287223 */ /* 0x040fe20000010836 */
[----:B------:R-:W-:Y:S01]  /*9d10*/  FFMA.FTZ R39, R39, R50, R35 ;  /* 0x0000003227277223 */ /* 0x000fe20000010023 */
[C---:B------:R-:W-:Y:S01]  /*9d20*/  FFMA.FTZ R35, R33.reuse, R49, -R56 ;  /* 0x0000003121237223 */ /* 0x040fe20000010838 */
[----:B------:R-:W-:Y:S01]  /*9d30*/  HADD2.F32 R49, -RZ, R48.H1_H1 ;  /* 0x30000030ff317230 */ /* 0x000fe20000004100 */
[----:B------:R-:W-:Y:S01]  /*9d40*/  F2FP.F16.E4M3.UNPACK_B R48, R45.H1 ;  /* 0x0000002dff30723e */ /* 0x000fe200030006ff */
[----:B------:R-:W-:Y:S01]  /*9d50*/  FFMA.FTZ R33, R33, R53, R58 ;  /* 0x0000003521217223 */ /* 0x000fe2000001003a */
[----:B------:R-:W-:Y:S01]  /*9d60*/  HADD2.F32 R42, -RZ, R42.H1_H1 ;  /* 0x3000002aff2a7230 */ /* 0x000fe20000004100 */
[----:B------:R-:W-:Y:S01]  /*9d70*/  F2FP.SATFINITE.E4M3.F32.PACK_AB_MERGE_C R32, R39, R32, RZ ;  /* 0x000000202720723e */ /* 0x000fe200048070ff */
[----:B------:R-:W-:-:S02]  /*9d80*/  HADD2.F32 R53, -RZ, R51.H0_H0 ;  /* 0x20000033ff357230 */ /* 0x000fc40000004100 */
[----:B------:R-:W-:Y:S02]  /*9d90*/  HADD2.F32 R44, -RZ, R47.H0_H0 ;  /* 0x2000002fff2c7230 */ /* 0x000fe40000004100 */
        /* <DEDUP_REMOVED lines=16> */
[----:B------:R-:W-:Y:S01]  /*9ea0*/  F2FP.SATFINITE.E4M3.F32.PACK_AB_MERGE_C R13, R28, R13, R32 ;  /* 0x0000000d1c0d723e */ /* 0x000fe20004807020 */
[----:B------:R-:W-:Y:S02]  /*9eb0*/  HADD2.F32 R54, -RZ, R53.H0_H0 ;  /* 0x20000035ff367230 */ /* 0x000fe40000004100 */
[----:B------:R-:W-:Y:S01]  /*9ec0*/  FMUL.FTZ R58, R47, R52 ;  /* 0x000000342f3a7220 */ /* 0x000fe20000410000 */
[----:B------:R-:W-:-:S02]  /*9ed0*/  HADD2.F32 R46, -RZ, R43.H0_H0 ;  /* 0x2000002bff2e7230 */ /* 0x000fc40000004100 */
[----:B------:R-:W-:Y:S02]  /*9ee0*/  HADD2.F32 R55, -RZ, R51.H1_H1 ;  /* 0x30000033ff377230 */ /* 0x000fe40000004100 */
[----:B------:R-:W-:Y:S02]  /*9ef0*/  HADD2.F32 R51, -RZ, R50.H0_H0 ;  /* 0x20000032ff337230 */ /* 0x000fe40000004100 */
[C---:B------:R-:W-:Y:S01]  /*9f00*/  FMUL.FTZ R56, R46.reuse, R54 ;  /* 0x000000362e387220 */ /* 0x040fe20000410000 */
[----:B------:R-:W-:Y:S02]  /*9f10*/  HADD2.F32 R49, -RZ, R38.H0_H0 ;  /* 0x20000026ff317230 */ /* 0x000fe40000004100 */
[----:B------:R-:W-:Y:S01]  /*9f20*/  FMUL.FTZ R59, R47, R55 ;  /* 0x000000372f3b7220 */ /* 0x000fe20000410000 */
[----:B------:R-:W-:Y:S02]  /*9f30*/  HADD2.F32 R53, -RZ, R53.H1_H1 ;  /* 0x30000035ff357230 */ /* 0x000fe40000004100 */
[----:B------:R-:W-:Y:S01]  /*9f40*/  FMUL.FTZ R57, R46, R51 ;  /* 0x000000332e397220 */ /* 0x000fe20000410000 */
[----:B------:R-:W-:-:S02]  /*9f50*/  HADD2.F32 R43, -RZ, R43.H1_H1 ;  /* 0x3000002bff2b7230 */ /* 0x000fc40000004100 */
[C---:B------:R-:W-:Y:S01]  /*9f60*/  FFMA.FTZ R47, R49.reuse, R51, -R56 ;  /* 0x00000033312f7223 */ /* 0x040fe20000010838 */
[----:B------:R-:W-:Y:S02]  /*9f70*/  HADD2.F32 R51, -RZ, R50.H1_H1 ;  /* 0x30000032ff337230 */ /* 0x000fe40000004100 */
[C---:B------:R-:W-:Y:S01]  /*9f80*/  FFMA.FTZ R46, R48.reuse, R52, -R59 ;  /* 0x00000034302e7223 */ /* 0x040fe2000001083b */
[----:B------:R-:W-:Y:S01]  /*9f90*/  F2FP.F16.E4M3.UNPACK_B R52, R15 ;  /* 0x0000000fff34723e */ /* 0x000fe200020006ff */
[----:B------:R-:W-:Y:S01]  /*9fa0*/  FFMA.FTZ R49, R49, R54, R57 ;  /* 0x0000003631317223 */ /* 0x000fe20000010039 */
[----:B------:R-:W-:Y:S01]  /*9fb0*/  HADD2.F32 R38, -RZ, R38.H1_H1 ;  /* 0x30000026ff267230 */ /* 0x000fe20000004100 */
[----:B------:R-:W-:Y:S01]  /*9fc0*/  F2FP.F16.E4M3.UNPACK_B R50, R20 ;  /* 0x00000014ff32723e */ /* 0x000fe200020006ff */
[C---:B------:R-:W-:Y:S01]  /*9fd0*/  FMUL.FTZ R15, R43.reuse, R53 ;  /* 0x000000352b0f7220 */ /* 0x040fe20000410000 */
[----:B------:R-:W-:Y:S01]  /*9fe0*/  FMUL.FTZ R54, R43, R51 ;  /* 0x000000332b367220 */ /* 0x000fe20000410000 */
[----:B------:R-:W-:Y:S01]  /*9ff0*/  FFMA.FTZ R48, R48, R55, R58 ;  /* 0x0000003730307223 */ /* 0x000fe2000001003a */
[----:B------:R-:W-:-:S02]  /*a000*/  HADD2.F32 R43, -RZ, R52.H0_H0 ;  /* 0x20000034ff2b7230 */ /* 0x000fc40000004100 */
[C---:B------:R-:W-:Y:S01]  /*a010*/  FFMA.FTZ R56, R38.reuse, R51, -R15 ;  /* 0x0000003326387223 */ /* 0x040fe2000001080f */
[--C-:B------:R-:W-:Y:S02]  /*a020*/  HADD2.F32 R20, -RZ, R29.reuse.H0_H0 ;  /* 0x2000001dff147230 */ /* 0x100fe40000004100 */
[----:B------:R-:W-:Y:S01]  /*a030*/  FFMA.FTZ R58, R38, R53, R54 ;  /* 0x00000035263a7223 */ /* 0x000fe20000010036 */
[----:B------:R-:W-:Y:S02]  /*a040*/  HADD2.F32 R38, -RZ, R50.H0_H0 ;  /* 0x20000032ff267230 */ /* 0x000fe40000004100 */
[----:B------:R-:W-:Y:S02]  /*a050*/  HADD2.F32 R15, -RZ, R14.H0_H0 ;  /* 0x2000000eff0f7230 */ /* 0x000fe40000004100 */
[C---:B------:R-:W-:Y:S01]  /*a060*/  FMUL.FTZ R54, R20.reuse, R43 ;  /* 0x0000002b14367220 */ /* 0x040fe20000410000 */
[----:B------:R-:W-:Y:S02]  /*a070*/  HADD2.F32 R52, -RZ, R52.H1_H1 ;  /* 0x30000034ff347230 */ /* 0x000fe40000004100 */
[----:B------:R-:W-:Y:S01]  /*a080*/  FMUL.FTZ R20, R20, R38 ;  /* 0x0000002614147220 */ /* 0x000fe20000410000 */
[----:B------:R-:W-:-:S02]  /*a090*/  HADD2.F32 R29, -RZ, R29.H1_H1 ;  /* 0x3000001dff1d7230 */ /* 0x000fc40000004100 */
[----:B------:R-:W-:Y:S01]  /*a0a0*/  FFMA.FTZ R54, R15, R38, -R54 ;  /* 0x000000260f367223 */ /* 0x000fe20000010836 */
[----:B------:R-:W-:Y:S01]  /*a0b0*/  HADD2.F32 R50, -RZ, R50.H1_H1 ;  /* 0x30000032ff327230 */ /* 0x000fe20000004100 */
[----:B------:R-:W-:Y:S01]  /*a0c0*/  F2FP.F16.E4M3.UNPACK_B R38, R4.H1 ;  /* 0x00000004ff26723e */ /* 0x000fe200030006ff */
[----:B------:R-:W-:Y:S02]  /*a0d0*/  HADD2.F32 R14, -RZ, R14.H1_H1 ;  /* 0x3000000eff0e7230 */ /* 0x000fe40000004100 */
[----:B------:R-:W-:Y:S01]  /*a0e0*/  FMUL.FTZ R51, R29, R52 ;  /* 0x000000341d337220 */ /* 0x000fe20000410000 */
[----:B------:R-:W-:Y:S01]  /*a0f0*/  FFMA.FTZ R53, R15, R43, R20 ;  /* 0x0000002b0f357223 */ /* 0x000fe20000010014 */
[----:B------:R-:W-:Y:S01]  /*a100*/  F2FP.F16.E4M3.UNPACK_B R20, R12.H1 ;  /* 0x0000000cff14723e */ /* 0x000fe200030006ff */
[-C--:B------:R-:W-:Y:S01]  /*a110*/  FMUL.FTZ R29, R29, R50.reuse ;  /* 0x000000321d1d7220 */ /* 0x080fe20000410000 */
[----:B------:R-:W-:Y:S01]  /*a120*/  FFMA.FTZ R55, R14, R50, -R51 ;  /* 0x000000320e377223 */ /* 0x000fe20000010833 */
[----:B------:R-:W-:Y:S01]  /*a130*/  HADD2.F32 R50, -RZ, R38.H0_H0 ;  /* 0x20000026ff327230 */ /* 0x000fe20000004100 */
[----:B------:R-:W-:Y:S01]  /*a140*/  F2FP.F16.E4M3.UNPACK_B R12, R12 ;  /* 0x0000000cff0c723e */ /* 0x000fe200020006ff */
[----:B------:R-:W-:-:S02]  /*a150*/  HADD2.F32 R15, -RZ, R34.H0_H0 ;  /* 0x20000022ff0f7230 */ /* 0x000fc40000004100 */
[----:B------:R-:W-:Y:S01]  /*a160*/  FFMA.FTZ R52, R14, R52, R29 ;  /* 0x000000340e347223 */ /* 0x000fe2000001001d */
[--C-:B------:R-:W-:Y:S01]  /*a170*/  HADD2.F32 R29, -RZ, R20.reuse.H0_H0 ;  /* 0x20000014ff1d7230 */ /* 0x100fe20000004100 */
[----:B------:R-:W-:Y:S01]  /*a180*/  F2FP.F16.E4M3.UNPACK_B R4, R4 ;  /* 0x00000004ff04723e */ /* 0x000fe200020006ff */
[----:B------:R-:W-:Y:S02]  /*a190*/  HADD2.F32 R43, -RZ, R20.H1_H1 ;  /* 0x30000014ff2b7230 */ /* 0x000fe40000004100 */
[C---:B------:R-:W-:Y:S01]  /*a1a0*/  FMUL.FTZ R57, R15.reuse, R50 ;  /* 0x000000320f397220 */ /* 0x040fe20000410000 */
[----:B------:R-:W-:Y:S02]  /*a1b0*/  HADD2.F32 R14, -RZ, R30.H0_H0 ;  /* 0x2000001eff0e7230 */ /* 0x000fe40000004100 */
[----:B------:R-:W-:Y:S01]  /*a1c0*/  FMUL.FTZ R15, R15, R29 ;  /* 0x0000001d0f0f7220 */ /* 0x000fe20000410000 */
[----:B------:R-:W-:Y:S02]  /*a1d0*/  HADD2.F32 R34, -RZ, R34.H1_H1 ;  /* 0x30000022ff227230 */ /* 0x000fe40000004100 */
[----:B------:R-:W-:-:S02]  /*a1e0*/  HADD2.F32 R51, -RZ, R38.H1_H1 ;  /* 0x30000026ff337230 */ /* 0x000fc40000004100 */
[----:B------:R-:W-:Y:S01]  /*a1f0*/  FFMA.FTZ R57, R14, R29, -R57 ;  /* 0x0000001d0e397223 */ /* 0x000fe20000010839 */
[----:B------:R-:W-:Y:S02]  /*a200*/  HADD2.F32 R30, -RZ, R30.H1_H1 ;  /* 0x3000001eff1e7230 */ /* 0x000fe40000004100 */
[----:B------:R-:W-:Y:S01]  /*a210*/  FMUL.FTZ R20, R34, R43 ;  /* 0x0000002b22147220 */ /* 0x000fe20000410000 */
[----:B------:R-:W-:Y:S01]  /*a220*/  FFMA.FTZ R50, R14, R50, R15 ;  /* 0x000000320e327223 */ /* 0x000fe2000001000f */
[-C--:B------:R-:W-:Y:S01]  /*a230*/  FMUL.FTZ R29, R34, R51.reuse ;  /* 0x00000033221d7220 */ /* 0x080fe20000410000 */
[--C-:B------:R-:W-:Y:S02]  /*a240*/  HADD2.F32 R15, -RZ, R12.reuse.H0_H0 ;  /* 0x2000000cff0f7230 */ /* 0x100fe40000004100 */
[C---:B------:R-:W-:Y:S01]  /*a250*/  FFMA.FTZ R51, R30.reuse, R51, R20 ;  /* 0x000000331e337223 */ /* 0x040fe20000010014 */
[----:B------:R-:W-:Y:S02]  /*a260*/  HADD2.F32 R14, -RZ, R12.H1_H1 ;  /* 0x3000000cff0e7230 */ /* 0x000fe40000004100 */
[----:B------:R-:W-:Y:S01]  /*a270*/  FFMA.FTZ R34, R30, R43, -R29 ;  /* 0x0000002b1e227223 */ /* 0x000fe2000001081d */
[----:B------:R-:W-:-:S02]  /*a280*/  HADD2.F32 R12, -RZ, R7.H0_H0 ;  /* 0x20000007ff0c7230 */ /* 0x000fc40000004100 */
[--C-:B------:R-:W-:Y:S01]  /*a290*/  HADD2.F32 R20, -RZ, R4.reuse.H1_H1 ;  /* 0x30000004ff147230 */ /* 0x100fe20000004100 */
[----:B------:R-:W-:Y:S01]  /*a2a0*/  F2FP.SATFINITE.E4M3.F32.PACK_AB_MERGE_C R50, R51, R50, RZ ;  /* 0x000000323332723e */ /* 0x000fe200048070ff */
[----:B------:R-:W-:Y:S01]  /*a2b0*/  HADD2.F32 R7, -RZ, R7.H1_H1 ;  /* 0x30000007ff077230 */ /* 0x000fe20000004100 */
[----:B------:R-:W-:Y:S01]  /*a2c0*/  F2FP.SATFINITE.E4M3.F32.PACK_AB_MERGE_C R34, R34, R57, RZ ;  /* 0x000000392222723e */ /* 0x000fe200048070ff */
[----:B------:R-:W-:Y:S02]  /*a2d0*/  HADD2.F32 R29, -RZ, R4.H0_H0 ;  /* 0x20000004ff1d7230 */ /* 0x000fe40000004100 */
[--C-:B------:R-:W-:Y:S02]  /*a2e0*/  HADD2.F32 R4, -RZ, R5.reuse.H0_H0 ;  /* 0x20000005ff047230 */ /* 0x100fe40000004100 */
[C---:B------:R-:W-:Y:S01]  /*a2f0*/  FMUL.FTZ R30, R7.reuse, R20 ;  /* 0x00000014071e7220 */ /* 0x040fe20000410000 */
[----:B------:R-:W-:Y:S02]  /*a300*/  HADD2.F32 R5, -RZ, R5.H1_H1 ;  /* 0x30000005ff057230 */ /* 0x000fe40000004100 */
[C---:B------:R-:W-:Y:S01]  /*a310*/  FMUL.FTZ R43, R12.reuse, R29 ;  /* 0x0000001d0c2b7220 */ /* 0x040fe20000410000 */
[-C--:B------:R-:W-:Y:S01]  /*a320*/  FMUL.FTZ R7, R7, R14.reuse ;  /* 0x0000000e07077220 */ /* 0x080fe20000410000 */
[----:B------:R-:W-:Y:S01]  /*a330*/  FMUL.FTZ R12, R12, R15 ;  /* 0x0000000f0c0c7220 */ /* 0x000fe20000410000 */
[----:B------:R-:W-:-:S02]  /*a340*/  FFMA.FTZ R30, R5, R14, -R30 ;  /* 0x0000000e051e7223 */ /* 0x000fc4000001081e */
[----:B------:R-:W-:Y:S01]  /*a350*/  FFMA.FTZ R14, R5, R20, R7 ;  /* 0x00000014050e7223 */ /* 0x000fe20000010007 */
[C---:B------:R-:W-:Y:S01]  /*a360*/  FFMA.FTZ R43, R4.reuse, R15, -R43 ;  /* 0x0000000f042b7223 */ /* 0x040fe2000001082b */
[----:B------:R-:W-:Y:S01]  /*a370*/  FFMA.FTZ R29, R4, R29, R12 ;  /* 0x0000001d041d7223 */ /* 0x000fe2000001000c */
[----:B------:R-:W-:Y:S02]  /*a380*/  F2FP.SATFINITE.E4M3.F32.PACK_AB_MERGE_C R5, R40, R31, RZ ;  /* 0x0000001f2805723e */ /* 0x000fe400048070ff */
[----:B------:R-:W-:Y:S02]  /*a390*/  F2FP.SATFINITE.E4M3.F32.PACK_AB_MERGE_C R7, R46, R41, RZ ;  /* 0x000000292e07723e */ /* 0x000fe400048070ff */
[----:B------:R-:W-:Y:S02]  /*a3a0*/  F2FP.SATFINITE.E4M3.F32.PACK_AB_MERGE_C R4, R56, R47, RZ ;  /* 0x0000002f3804723e */ /* 0x000fe400048070ff */
[----:B------:R-:W-:Y:S02]  /*a3b0*/  F2FP.SATFINITE.E4M3.F32.PACK_AB_MERGE_C R15, R48, R45, RZ ;  /* 0x0000002d300f723e */ /* 0x000fe400048070ff */
[----:B------:R-:W-:-:S02]  /*a3c0*/  F2FP.SATFINITE.E4M3.F32.PACK_AB_MERGE_C R12, R58, R49, RZ ;  /* 0x000000313a0c723e */ /* 0x000fc400048070ff */
[----:B------:R-:W-:Y:S02]  /*a3d0*/  F2FP.SATFINITE.E4M3.F32.PACK_AB_MERGE_C R5, R21, R6, R5 ;  /* 0x000000061505723e */ /* 0x000fe40004807005 */
[----:B------:R-:W-:Y:S02]  /*a3e0*/  F2FP.SATFINITE.E4M3.F32.PACK_AB_MERGE_C R7, R44, R35, R7 ;  /* 0x000000232c07723e */ /* 0x000fe40004807007 */
[----:B------:R-:W-:Y:S02]  /*a3f0*/  F2FP.SATFINITE.E4M3.F32.PACK_AB_MERGE_C R4, R55, R54, R4 ;  /* 0x000000363704723e */ /* 0x000fe40004807004 */
[----:B------:R-:W-:Y:S02]  /*a400*/  F2FP.SATFINITE.E4M3.F32.PACK_AB_MERGE_C R6, R30, R43, R34 ;  /* 0x0000002b1e06723e */ /* 0x000fe40004807022 */
[----:B------:R-:W-:Y:S02]  /*a410*/  F2FP.SATFINITE.E4M3.F32.PACK_AB_MERGE_C R15, R42, R33, R15 ;  /* 0x000000212a0f723e */ /* 0x000fe4000480700f */
[----:B------:R-:W-:Y:S01]  /*a420*/  F2FP.SATFINITE.E4M3.F32.PACK_AB_MERGE_C R12, R52, R53, R12 ;  /* 0x00000035340c723e */ /* 0x000fe2000480700c */
[----:B------:R0:W-:Y:S01]  /*a430*/  STS.128 [R37+0xf000], R4 ;  /* 0x00f0000425007388 */ /* 0x0001e20000000c00 */
[----:B------:R-:W-:-:S05]  /*a440*/  F2FP.SATFINITE.E4M3.F32.PACK_AB_MERGE_C R14, R14, R29, R50 ;  /* 0x0000001d0e0e723e */ /* 0x000fca0004807032 */
[----:B------:R0:W-:Y:S02]  /*a450*/  STS.128 [R0+0xf000], R12 ;  /* 0x00f0000c00007388 */ /* 0x0001e40000000c00 */
.L_x_2021:
[----:B------:R-:W-:Y:S05]  /*a460*/  BSYNC B1 ;  /* 0x0000000000017941 */ /* 0x000fea0003800000 */
.L_x_2020:
        /* <DEDUP_REMOVED lines=68> */
[----:B-1----:R-:W-:-:S02]  /*a8b0*/  PRMT R39, R30, 0x7054, R37 ;  /* 0x000070541e277816 */ /* 0x002fc40000000025 */
        /* <DEDUP_REMOVED lines=186> */
.L_x_2010:
[----:B------:R-:W-:Y:S05]  /*b460*/  BSYNC B0 ;  /* 0x0000000000007941 */ /* 0x000fea0003800000 */
.L_x_2003:
        /* <DEDUP_REMOVED lines=8> */
.L_x_2000:
[----:B0-2---:R-:W-:-:S05]  /*b4f0*/  IMAD.U32 R0, RZ, RZ, UR36 ;  /* 0x00000024ff007e24 */ /* 0x005fca000f8e00ff */
[----:B------:R-:W-:-:S13]  /*b500*/  ISETP.NE.AND P1, PT, R0, 0x3, PT ;  /* 0x000000030000780c */ /* 0x000fda0003f25270 */
[----:B------:R-:W-:Y:S05]  /*b510*/  @!P1 BRA `(.L_x_2022) ;  /* 0x0000000000049947 */ /* 0x000fea0003800000 */
[----:B------:R-:W-:Y:S01]  /*b520*/  BPT.TRAP 0x1 ;  /* 0x000000040000795c */ /* 0x000fe20000300000 */
.L_x_2022:
[----:B------:R-:W-:Y:S01]  /*b530*/  IMAD R0, R18, 0x8, R16 ;  /* 0x0000000812007824 */ /* 0x000fe200078e0210 */
[----:B-1----:R-:W-:-:S04]  /*b540*/  SHF.L.U32 R3, R152, 0x1f, RZ ;  /* 0x0000001f98037819 */ /* 0x002fc800000006ff */
[----:B------:R0:W1:Y:S01]  /*b550*/  SYNCS.PHASECHK.TRANS64.TRYWAIT P0, [R0+URZ+0x19c30], R3 ;  /* 0x019c3003000075a7 */ /* 0x000062000800017f */
[----:B------:R-:W-:Y:S05]  /*b560*/  @!P1 BRA `(.L_x_2023) ;  /* 0x0000000000049947 */ /* 0x000fea0003800000 */
[----:B------:R-:W-:Y:S01]  /*b570*/  BPT.TRAP 0x1 ;  /* 0x000000040000795c */ /* 0x000fe20000300000 */
.L_x_2023:
[----:B---3-5:R-:W2:Y:S02]  /*b580*/  S2R R4, SR_TID.X ;  /* 0x0000000000047919 */ /* 0x028ea40000002100 */
[----:B--2---:R-:W-:-:S04]  /*b590*/  LOP3.LUT R4, R4, 0x7f, RZ, 0xc0, !PT ;  /* 0x0000007f04047812 */ /* 0x004fc800078ec0ff */
[----:B------:R-:W-:Y:S01]  /*b5a0*/  ISETP.NE.AND P2, PT, R4, RZ, PT ;  /* 0x000000ff0400720c */ /* 0x000fe20003f45270 */
[----:B-1----:R-:W-:-:S12]  /*b5b0*/  @P0 BRA `(.L_x_2024) ;  /* 0x0000000000080947 */ /* 0x002fd80003800000 */
[----:B------:R-:W1:Y:S02]  /*b5c0*/  SYNCS.PHASECHK.TRANS64.TRYWAIT P0, [R0+URZ+0x19c30], R3 ;  /* 0x019c3003000075a7 */ /* 0x000e64000800017f */
[----:B-1----:R-:W-:Y:S05]  /*b5d0*/  @!P0 BRA `(.L_x_2025) ;  /* 0x0000011c00208947 */ /* 0x002fea0003800000 */
.L_x_2024:
[----:B------:R-:W-:Y:S05]  /*b5e0*/  WARPSYNC.ALL ;  /* 0x0000000000007948 */ /* 0x000fea0003800000 */
[----:B01----:R-:W-:Y:S01]  /*b5f0*/  VIADD R3, R16, 0x13800 ;  /* 0x0001380010037836 */ /* 0x003fe20000000000 */
[----:B------:R-:W-:Y:S01]  /*b600*/  LOP3.LUT R4, R36, 0x10000, RZ, 0xfc, !PT ;  /* 0x0001000024047812 */ /* 0x000fe200078efcff */
[----:B------:R-:W-:Y:S01]  /*b610*/  IMAD.MOV.U32 R5, RZ, RZ, -0x3ffffff0 ;  /* 0xc0000010ff057424 */ /* 0x000fe200078e00ff */
[----:B------:R-:W2:Y:S01]  /*b620*/  LDL R91, [R1+0x38] ;  /* 0x00003800015b7983 */ /* 0x000ea20000100800 */
[----:B------:R-:W-:Y:S01]  /*b630*/  IMAD.MOV.U32 R9, RZ, RZ, -0x3ffffff0 ;  /* 0xc0000010ff097424 */ /* 0x000fe200078e00ff */
[----:B------:R-:W-:-:S02]  /*b640*/  SHF.R.U32.HI R3, RZ, 0x4, R3 ;  /* 0x00000004ff037819 */ /* 0x000fc40000011603 */
[----:B------:R-:W2:Y:S01]  /*b650*/  LDL R94, [R1+0x18] ;  /* 0x00001800015e7983 */ /* 0x000ea20000100800 */
[----:B------:R-:W-:Y:S01]  /*b660*/  IMAD.MOV.U32 R157, RZ, RZ, -0x3ffffff0 ;  /* 0xc0000010ff9d7424 */ /* 0x000fe200078e00ff */
[----:B------:R-:W-:Y:S01]  /*b670*/  LOP3.LUT R3, R3, 0x3fff, RZ, 0xc0, !PT ;  /* 0x00003fff03037812 */ /* 0x000fe200078ec0ff */
[----:B------:R-:W-:Y:S01]  /*b680*/  IMAD.MOV.U32 R7, RZ, RZ, -0x3ffffff0 ;  /* 0xc0000010ff077424 */ /* 0x000fe200078e00ff */
[----:B------:R-:W3:Y:S01]  /*b690*/  LDL R89, [R1+0x34] ;  /* 0x0000340001597983 */ /* 0x000ee20000100800 */
[----:B------:R-:W-:Y:S01]  /*b6a0*/  ULDC UR38, c[0x0][0x988] ;  /* 0x0002620000267ab9 */ /* 0x000fe20000000800 */
[----:B----4-:R-:W-:Y:S01]  /*b6b0*/  LOP3.LUT R21, R3, 0x10000, RZ, 0xfc, !PT ;  /* 0x0001000003157812 */ /* 0x010fe200078efcff */
[----:B------:R-:W-:Y:S01]  /*b6c0*/  ULDC UR39, c[0x0][0x988] ;  /* 0x0002620000277ab9 */ /* 0x000fe20000000800 */
[----:B------:R-:W4:Y:S03]  /*b6d0*/  LDL R90, [R1+0x20] ;  /* 0x00002000015a7983 */ /* 0x000f260000100800 */
[----:B------:R-:W-:Y:S01]  /*b6e0*/  IMAD R8, R18, 0x300, R21 ;  /* 0x0000030012087824 */ /* 0x000fe200078e0215 */
[----:B------:R-:W-:Y:S01]  /*b6f0*/  R2UR UR4, R4 ;  /* 0x00000000040472ca */ /* 0x000fe200000e0000 */
[----:B------:R-:W5:Y:S01]  /*b700*/  LDL R92, [R1+0x1c] ;  /* 0x00001c00015c7983 */ /* 0x000f620000100800 */
[----:B------:R-:W-:-:S02]  /*b710*/  R2UR UR5, R5 ;  /* 0x00000000050572ca */ /* 0x000fc400000e0000 */
[----:B------:R-:W-:Y:S02]  /*b720*/  R2UR UR6, R8 ;  /* 0x00000000080672ca */ /* 0x000fe400000e0000 */
[----:B------:R-:W-:Y:S01]  /*b730*/  R2UR UR7, R9 ;  /* 0x00000000090772ca */ /* 0x000fe200000e0000 */
[----:B------:R-:W-:-:S12]  /*b740*/  WARPGROUP.ARRIVE ;  /* 0x00000000000079c5 */ /* 0x000fd80000000000 */
[----:B------:R-:W-:Y:S01]  /*b750*/  QGMMA.64x128x32.F32.E4M3.E4M3 R24, gdesc[UR4], RZ, !UPT, gsb0 ;  /* 0x01e00000041879f3 */ /* 0x000fe2000c0008ff */
[----:B------:R-:W-:Y:S02]  /*b760*/  VIADD R156, R4, 0x180 ;  /* 0x00000180049c7836 */ /* 0x000fe40000000000 */
[----:B------:R-:W-:Y:S01]  /*b770*/  VIADD R6, R8, 0x100 ;  /* 0x0000010008067836 */ /* 0x000fe20000000000 */
[----:B------:R-:W-:Y:S02]  /*b780*/  R2UR UR5, R157 ;  /* 0x000000009d0572ca */ /* 0x000fe400000e0000 */
[----:B------:R-:W-:Y:S02]  /*b790*/  R2UR UR4, R156 ;  /* 0x000000009c0472ca */ /* 0x000fe400000e0000 */
[----:B------:R-:W-:Y:S02]  /*b7a0*/  R2UR UR6, R6 ;  /* 0x00000000060672ca */ /* 0x000fe400000e0000 */
[----:B------:R-:W-:Y:S01]  /*b7b0*/  R2UR UR7, R7 ;  /* 0x00000000070772ca */ /* 0x000fe200000e0000 */
[----:B------:R-:W-:-:S02]  /*b7c0*/  VIADD R6, R4, 0x300 ;  /* 0x0000030004067836 */ /* 0x000fc40000000000 */
[----:B------:R-:W-:Y:S02]  /*b7d0*/  VIADD R8, R8, 0x200 ;  /* 0x0000020008087836 */ /* 0x000fe40000000000 */
        /* <DEDUP_REMOVED lines=14> */
[C---:B------:R-:W-:Y:S02]  /*b8c0*/  FMUL.FTZ R111, R2.reuse, R26 ;  /* 0x0000001a026f7220 */ /* 0x040fe40000410000 */
[----:B------:R-:W0:Y:S01]  /*b8d0*/  LDC R26, c[0x0][0x448] ;  /* 0x00011200ff1a7b82 */ /* 0x000e220000000800 */
[C---:B------:R-:W-:Y:S01]  /*b8e0*/  FMUL.FTZ R109, R2.reuse, R27 ;  /* 0x0000001b026d7220 */ /* 0x040fe20000410000 */
[C---:B------:R-:W-:Y:S01]  /*b8f0*/  FMUL.FTZ R15, R2.reuse, R40 ;  /* 0x00000028020f7220 */ /* 0x040fe20000410000 */
[----:B------:R-:W-:Y:S01]  /*b900*/  FMUL.FTZ R40, R2, R30 ;  /* 0x0000001e02287220 */ /* 0x000fe20000410000 */
[----:B0-----:R-:W-:-:S13]  /*b910*/  ISETP.NE.AND P0, PT, R26, 0x1, PT ;  /* 0x000000011a00780c */ /* 0x001fda0003f05270 */
[----:B------:R-:W0:Y:S08]  /*b920*/  @P0 LDC R27, c[0x0][0x44c] ;  /* 0x00011300ff1b0b82 */ /* 0x000e300000000800 */
[----:B------:R-:W1:Y:S01]  /*b930*/  @P0 LDC R30, c[0x0][0x450] ;  /* 0x00011400ff1e0b82 */ /* 0x000e620000000800 */
[----:B--2---:R-:W-:Y:S01]  /*b940*/  IADD3 R26, R91, R94, RZ ;  /* 0x0000005e5b1a7210 */ /* 0x004fe20007ffe0ff */
[C---:B------:R-:W-:Y:S01]  /*b950*/  FMUL.FTZ R3, R2.reuse, R24 ;  /* 0x0000001802037220 */ /* 0x040fe20000410000 */
[C---:B------:R-:W-:Y:S01]  /*b960*/  FMUL.FTZ R24, R2.reuse, R44 ;  /* 0x0000002c02187220 */ /* 0x040fe20000410000 */
[----:B------:R-:W-:-:S02]  /*b970*/  FMUL.FTZ R44, R2, R38 ;  /* 0x00000026022c7220 */ /* 0x000fc40000410000 */
[----:B0-----:R-:W-:-:S05]  /*b980*/  @P0 IMAD.HI.U32 R27, R26, R27, RZ ;  /* 0x0000001b1a1b0227 */ /* 0x001fca00078e00ff */
[----:B-1----:R-:W-:Y:S01]  /*b990*/  @P0 SHF.R.U32.HI R26, RZ, R30, R27 ;  /* 0x0000001eff1a0219 */ /* 0x002fe2000001161b */
[----:B------:R-:W-:-:S04]  /*b9a0*/  IMAD.MOV.U32 R27, RZ, RZ, -0x80 ;  /* 0xffffff80ff1b7424 */ /* 0x000fc800078e00ff */
[----:B------:R-:W0:Y:S01]  /*b9b0*/  SHFL.IDX PT, R38, R26, 0x1, 0x1c1f ;  /* 0x003c1f001a267f89 */ /* 0x000e2200000e0000 */
[----:B------:R-:W-:-:S04]  /*b9c0*/  IMAD R27, R88, R27, 0x80 ;  /* 0x00000080581b7424 */ /* 0x000fc800078e021b */
[----:B------:R-:W-:Y:S01]  /*b9d0*/  VIADD R30, R27, 0x1 ;  /* 0x000000011b1e7836 */ /* 0x000fe20000000000 */
[----:B------:R-:W1:Y:S01]  /*b9e0*/  MUFU.TANH R111, R111 ;  /* 0x0000006f006f7308 */ /* 0x000e620000002400 */
[----:B----4-:R-:W-:Y:S02]  /*b9f0*/  IMAD.IADD R27, R90, 0x1, R27 ;  /* 0x000000015a1b7824 */ /* 0x010fe400078e021b */
[----:B---3--:R-:W-:Y:S02]  /*ba00*/  IMAD R30, R89, -0x2, R30 ;  /* 0xfffffffe591e7824 */ /* 0x008fe400078e021e */
[----:B------:R-:W-:-:S03]  /*ba10*/  FMUL.FTZ R31, R2, R31 ;  /* 0x0000001f021f7220 */ /* 0x000fc60000410000 */
[----:B------:R-:W2:Y:S01]  /*ba20*/  MUFU.TANH R109, R109 ;  /* 0x0000006d006d7308 */ /* 0x000ea20000002400 */
[----:B------:R-:W-:Y:S02]  /*ba30*/  IMAD R27, R89, -0x2, R27 ;  /* 0xfffffffe591b7824 */ /* 0x000fe400078e021b */
[----:B------:R-:W-:Y:S01]  /*ba40*/  FMUL.FTZ R20, R2, R41 ;  /* 0x0000002902147220 */ /* 0x000fe20000410000 */
[----:B-----5:R-:W-:Y:S01]  /*ba50*/  IADD3 R30, -R92, R30, R90 ;  /* 0x0000001e5c1e7210 */ /* 0x020fe20007ffe15a */
[----:B------:R-:W-:-:S03]  /*ba60*/  FMUL.FTZ R41, R2, R34 ;  /* 0x0000002202297220 */ /* 0x000fc60000410000 */
[----:B------:R-:W3:Y:S01]  /*ba70*/  MUFU.TANH R40, R40 ;  /* 0x0000002800287308 */ /* 0x000ee20000002400 */
[----:B------:R-:W-:Y:S01]  /*ba80*/  FMUL.FTZ R34, R2, R35 ;  /* 0x0000002302227220 */ /* 0x000fe20000410000 */
[----:B0-----:R-:W-:-:S06]  /*ba90*/  VIADDMNMX R38, R38, R30, R27, PT ;  /* 0x0000001e26267246 */ /* 0x001fcc000380011b */
[----:B------:R-:W0:Y:S01]  /*baa0*/  MUFU.TANH R31, R31 ;  /* 0x0000001f001f7308 */ /* 0x000e220000002400 */
[C---:B------:R-:W-:Y:S02]  /*bab0*/  ISETP.GT.AND P3, PT, R38.reuse, RZ, PT ;  /* 0x000000ff2600720c */ /* 0x040fe40003f64270 */
[----:B------:R-:W-:Y:S01]  /*bac0*/  ISETP.GT.AND P4, PT, R38, 0x1, PT ;  /* 0x000000012600780c */ /* 0x000fe20003f84270 */
[----:B------:R-:W-:-:S04]  /*bad0*/  FMUL.FTZ R8, R2, R25 ;  /* 0x0000001902087220 */ /* 0x000fc80000410000 */
[----:B------:R-:W4:Y:S01]  /*bae0*/  MUFU.TANH R41, R41 ;  /* 0x0000002900297308 */ /* 0x000f220000002400 */
[----:B------:R-:W-:Y:S01]  /*baf0*/  FMUL.FTZ R25, R2, R45 ;  /* 0x0000002d02197220 */ /* 0x000fe20000410000 */
[----:B------:R-:W-:Y:S01]  /*bb00*/  ISETP.GT.AND P5, PT, R38, 0x8, PT ;  /* 0x000000082600780c */ /* 0x000fe20003fa4270 */
[C---:B------:R-:W-:Y:S01]  /*bb10*/  FMUL.FTZ R45, R2.reuse, R39 ;  /* 0x00000027022d7220 */ /* 0x040fe20000410000 */
[----:B-1----:R-:W-:Y:S02]  /*bb20*/  FSEL R111, R111, -INF , P3 ;  /* 0xff8000006f6f7808 */ /* 0x002fe40001800000 */
[----:B--2---:R-:W-:Y:S02]  /*bb30*/  FSEL R109, R109, -INF , P4 ;  /* 0xff8000006d6d7808 */ /* 0x004fe40002000000 */
[----:B------:R-:W1:Y:S01]  /*bb40*/  MUFU.TANH R34, R34 ;  /* 0x0000002200227308 */ /* 0x000e620000002400 */
[C---:B------:R-:W-:Y:S01]  /*bb50*/  FMUL.FTZ R13, R2.reuse, R36 ;  /* 0x00000024020d7220 */ /* 0x040fe20000410000 */
[----:B------:R-:W-:Y:S01]  /*bb60*/  FMUL.FTZ R36, R2, R56 ;  /* 0x0000003802247220 */ /* 0x000fe20000410000 */
[----:B------:R-:W-:Y:S01]  /*bb70*/  ISETP.GT.AND P3, PT, R38, 0x9, PT ;  /* 0x000000092600780c */ /* 0x000fe20003f64270 */
[----:B------:R-:W-:Y:S01]  /*bb80*/  FMUL.FTZ R42, R2, R42 ;  /* 0x0000002a022a7220 */ /* 0x000fe20000410000 */
[----:B---3--:R-:W-:-:S02]  /*bb90*/  FSEL R35, R40, -INF , P5 ;  /* 0xff80000028237808 */ /* 0x008fc40002800000 */
[----:B------:R-:W-:Y:S01]  /*bba0*/  FMNMX.FTZ R56, R111, R109, !PT ;  /* 0x0000006d6f387209 */ /* 0x000fe20007810000 */
[----:B------:R-:W2:Y:S01]  /*bbb0*/  MUFU.TANH R44, R44 ;  /* 0x0000002c002c7308 */ /* 0x000ea20000002400 */
[C---:B------:R-:W-:Y:S01]  /*bbc0*/  FMUL.FTZ R10, R2.reuse, R29 ;  /* 0x0000001d020a7220 */ /* 0x040fe20000410000 */
[----:B------:R-:W-:Y:S01]  /*bbd0*/  FMUL.FTZ R29, R2, R49 ;  /* 0x00000031021d7220 */ /* 0x000fe20000410000 */
[----:B------:R-:W-:Y:S01]  /*bbe0*/  ISETP.GT.AND P4, PT, R38, 0x10, PT ;  /* 0x000000102600780c */ /* 0x000fe20003f84270 */
[----:B------:R-:W-:Y:S01]  /*bbf0*/  FMUL.FTZ R49, R2, R43 ;  /* 0x0000002b02317220 */ /* 0x000fe20000410000 */
[----:B0-----:R-:W-:Y:S02]  /*bc00*/  FSEL R31, R31, -INF , P3 ;  /* 0xff8000001f1f7808 */ /* 0x001fe40001800000 */
[----:B------:R-:W-:Y:S01]  /*bc10*/  FMNMX.FTZ R56, R35, R56, !PT ;  /* 0x0000003823387209 */ /* 0x000fe20007810000 */
[----:B------:R-:W0:Y:S01]  /*bc20*/  MUFU.TANH R45, R45 ;  /* 0x0000002d002d7308 */ /* 0x000e220000002400 */
[----:B------:R-:W-:Y:S01]  /*bc30*/  ISETP.GT.AND P3, PT, R38, 0x11, PT ;  /* 0x000000112600780c */ /* 0x000fe20003f64270 */
[----:B------:R-:W-:Y:S01]  /*bc40*/  FMUL.FTZ R43, R2, R46 ;  /* 0x0000002e022b7220 */ /* 0x000fe20000410000 */
[----:B----4-:R-:W-:-:S02]  /*bc50*/  FSEL R41, R41, -INF , P4 ;  /* 0xff80000029297808 */ /* 0x010fc40002000000 */
[----:B------:R-:W-:-:S03]  /*bc60*/  FMNMX.FTZ R56, R31, R56, !PT ;  /* 0x000000381f387209 */ /* 0x000fc60007810000 */
[----:B------:R-:W3:Y:S01]  /*bc70*/  MUFU.TANH R42, R42 ;  /* 0x0000002a002a7308 */ /* 0x000ee20000002400 */
[C---:B------:R-:W-:Y:S01]  /*bc80*/  FMUL.FTZ R12, R2.reuse, R33 ;  /* 0x00000021020c7220 */ /* 0x040fe20000410000 */
[----:B------:R-:W-:Y:S01]  /*bc90*/  FMUL.FTZ R33, R2, R53 ;  /* 0x0000003502217220 */ /* 0x000fe20000410000 */
[----:B------:R-:W-:Y:S01]  /*bca0*/  ISETP.GT.AND P4, PT, R38, 0x18, PT ;  /* 0x000000182600780c */ /* 0x000fe20003f84270 */
[----:B------:R-:W-:Y:S01]  /*bcb0*/  FMUL.FTZ R53, R2, R47 ;  /* 0x0000002f02357220 */ /* 0x000fe20000410000 */
[----:B-1----:R-:W-:Y:S02]  /*bcc0*/  FSEL R39, R34, -INF , P3 ;  /* 0xff80000022277808 */ /* 0x002fe40001800000 */
[----:B------:R-:W-:Y:S01]  /*bcd0*/  FMNMX.FTZ R56, R41, R56, !PT ;  /* 0x0000003829387209 */ /* 0x000fe20007810000 */
[----:B------:R-:W1:Y:S01]  /*bce0*/  MUFU.TANH R49, R49 ;  /* 0x0000003100317308 */ /* 0x000e620000002400 */
[C---:B------:R-:W-:Y:S01]  /*bcf0*/  FMUL.FTZ R14, R2.reuse, R37 ;  /* 0x00000025020e7220 */ /* 0x040fe20000410000 */
[----:B------:R-:W-:Y:S01]  /*bd00*/  FMUL.FTZ R37, R2, R57 ;  /* 0x0000003902257220 */ /* 0x000fe20000410000 */
[----:B------:R-:W-:Y:S01]  /*bd10*/  ISETP.GT.AND P3, PT, R38, 0x19, PT ;  /* 0x000000192600780c */ /* 0x000fe20003f64270 */
[----:B------:R-:W-:Y:S01]  /*bd20*/  FMUL.FTZ R57, R2, R50 ;  /* 0x0000003202397220 */ /* 0x000fe20000410000 */
[----:B--2---:R-:W-:-:S02]  /*bd30*/  FSEL R47, R44, -INF , P4 ;  /* 0xff8000002c2f7808 */ /* 0x004fc40002000000 */
[----:B------:R-:W-:Y:S01]  /*bd40*/  FMNMX.FTZ R56, R39, R56, !PT ;  /* 0x0000003827387209 */ /* 0x000fe20007810000 */
[----:B------:R-:W2:Y:S01]  /*bd50*/  MUFU.TANH R43, R43 ;  /* 0x0000002b002b7308 */ /* 0x000ea20000002400 */
[----:B------:R-:W-:Y:S01]  /*bd60*/  ISETP.GT.AND P4, PT, R38, 0x20, PT ;  /* 0x000000202600780c */ /* 0x000fe20003f84270 */
[----:B------:R-:W-:Y:S01]  /*bd70*/  FMUL.FTZ R46, R2, R51 ;  /* 0x00000033022e7220 */ /* 0x000fe20000410000 */
[----:B0-----:R-:W-:Y:S02]  /*bd80*/  FSEL R45, R45, -INF , P3 ;  /* 0xff8000002d2d7808 */ /* 0x001fe40001800000 */
[----:B------:R-:W-:-:S03]  /*bd90*/  FMNMX.FTZ R56, R47, R56, !PT ;  /* 0x000000382f387209 */ /* 0x000fc60007810000 */
[----:B------:R-:W0:Y:S01]  /*bda0*/  MUFU.TANH R53, R53 ;  /* 0x0000003500357308 */ /* 0x000e220000002400 */
[C---:B------:R-:W-:Y:S01]  /*bdb0*/  FMUL.FTZ R9, R2.reuse, R28 ;  /* 0x0000001c02097220 */ /* 0x040fe20000410000 */
[----:B------:R-:W-:Y:S01]  /*bdc0*/  FMUL.FTZ R28, R2, R48 ;  /* 0x00000030021c7220 */ /* 0x000fe20000410000 */
[----:B------:R-:W-:Y:S01]  /*bdd0*/  ISETP.GT.AND P3, PT, R38, 0x21, PT ;  /* 0x000000212600780c */ /* 0x000fe20003f64270 */
[----:B------:R-:W-:Y:S01]  /*bde0*/  FMUL.FTZ R48, R2, R54 ;  /* 0x0000003602307220 */ /* 0x000fe20000410000 */
[----:B---3--:R-:W-:Y:S02]  /*bdf0*/  FSEL R51, R42, -INF , P4 ;  /* 0xff8000002a337808 */ /* 0x008fe40002000000 */
[----:B------:R-:W-:Y:S01]  /*be00*/  FMNMX.FTZ R56, R45, R56, !PT ;  /* 0x000000382d387209 */ /* 0x000fe20007810000 */
[----:B------:R-:W3:Y:S01]  /*be10*/  MUFU.TANH R57, R57 ;  /* 0x0000003900397308 */ /* 0x000ee20000002400 */
[----:B------:R-:W-:Y:S01]  /*be20*/  ISETP.GT.AND P4, PT, R38, 0x28, PT ;  /* 0x000000282600780c */ /* 0x000fe20003f84270 */
[----:B------:R-:W-:Y:S01]  /*be30*/  FMUL.FTZ R50, R2, R55 ;  /* 0x0000003702327220 */ /* 0x000fe20000410000 */
[----:B-1----:R-:W-:-:S02]  /*be40*/  FSEL R49, R49, -INF , P3 ;  /* 0xff80000031317808 */ /* 0x002fc40001800000 */
[----:B------:R-:W-:-:S03]  /*be50*/  FMNMX.FTZ R56, R51, R56, !PT ;  /* 0x0000003833387209 */ /* 0x000fc60007810000 */
[----:B------:R-:W1:Y:S01]  /*be60*/  MUFU.TANH R46, R46 ;  /* 0x0000002e002e7308 */ /* 0x000e620000002400 */
[C---:B------:R-:W-:Y:S01]  /*be70*/  FMUL.FTZ R11, R2.reuse, R32 ;  /* 0x00000020020b7220 */ /* 0x040fe20000410000 */
[----:B------:R-:W-:Y:S01]  /*be80*/  FMUL.FTZ R32, R2, R52 ;  /* 0x0000003402207220 */ /* 0x000fe20000410000 */
[----:B------:R-:W-:Y:S01]  /*be90*/  ISETP.GT.AND P3, PT, R38, 0x29, PT ;  /* 0x000000292600780c */ /* 0x000fe20003f64270 */
[----:B------:R-:W-:Y:S01]  /*bea0*/  FMUL.FTZ R52, R2, R58 ;  /* 0x0000003a02347220 */ /* 0x000fe20000410000 */
[----:B--2---:R-:W-:Y:S02]  /*beb0*/  FSEL R55, R43, -INF , P4 ;  /* 0xff8000002b377808 */ /* 0x004fe40002000000 */
[----:B------:R-:W-:Y:S01]  /*bec0*/  FMNMX.FTZ R56, R49, R56, !PT ;  /* 0x0000003831387209 */ /* 0x000fe20007810000 */
[----:B------:R-:W2:Y:S01]  /*bed0*/  MUFU.TANH R48, R48 ;  /* 0x0000003000307308 */ /* 0x000ea20000002400 */
[----:B------:R-:W-:Y:S01]  /*bee0*/  ISETP.GT.AND P4, PT, R38, 0x30, PT ;  /* 0x000000302600780c */ /* 0x000fe20003f84270 */
[----:B------:R-:W-:Y:S01]  /*bef0*/  FMUL.FTZ R54, R2, R59 ;  /* 0x0000003b02367220 */ /* 0x000fe20000410000 */
[----:B0-----:R-:W-:-:S02]  /*bf00*/  FSEL R53, R53, -INF , P3 ;  /* 0xff80000035357808 */ /* 0x001fc40001800000 */
[----:B------:R-:W-:-:S03]  /*bf10*/  FMNMX.FTZ R56, R55, R56, !PT ;  /* 0x0000003837387209 */ /* 0x000fc60007810000 */
[----:B------:R-:W-:Y:S01]  /*bf20*/  MUFU.TANH R50, R50 ;  /* 0x0000003200327308 */ /* 0x000fe20000002400 */
[----:B------:R-:W-:Y:S01]  /*bf30*/  ISETP.GT.AND P3, PT, R38, 0x31, PT ;  /* 0x000000312600780c */ /* 0x000fe20003f64270 */
[----:B------:R-:W-:Y:S01]  /*bf40*/  FMUL.FTZ R89, R2, R62 ;  /* 0x0000003e02597220 */ /* 0x000fe20000410000 */
[----:B---3--:R-:W-:Y:S02]  /*bf50*/  FSEL R57, R57, -INF , P4 ;  /* 0xff80000039397808 */ /* 0x008fe40002000000 */
[----:B------:R-:W-:-:S03]  /*bf60*/  FMNMX.FTZ R56, R53, R56, !PT ;  /* 0x0000003835387209 */ /* 0x000fc60007810000 */
[----:B------:R-:W0:Y:S01]  /*bf70*/  MUFU.TANH R52, R52 ;  /* 0x0000003400347308 */ /* 0x000e220000002400 */
[----:B------:R-:W-:Y:S02]  /*bf80*/  ISETP.GT.AND P4, PT, R38, 0x38, PT ;  /* 0x000000382600780c */ /* 0x000fe40003f84270 */
[----:B-1----:R-:W-:Y:S02]  /*bf90*/  FSEL R59, R46, -INF , P3 ;  /* 0xff8000002e3b7808 */ /* 0x002fe40001800000 */
        /* <DEDUP_REMOVED lines=9> */
[----:B------:R-:W-:Y:S02]  /*c030*/  ISETP.GT.AND P4, PT, R38, 0x40, PT ;  /* 0x000000402600780c */ /* 0x000fe40003f84270 */
[----:B------:R-:W-:Y:S01]  /*c040*/  FMNMX.FTZ R56, R67, R56, !PT ;  /* 0x0000003843387209 */ /* 0x000fe20007810000 */
[----:B------:R-:W-:-:S04]  /*c050*/  FMUL.FTZ R97, R2, R75 ;  /* 0x0000004b02617220 */ /* 0x000fc80000410000 */
[----:B------:R3:W4:Y:S01]  /*c060*/  MUFU.TANH R40, R63 ;  /* 0x0000003f00287308 */ /* 0x0007220000002400 */
[----:B0-----:R-:W-:Y:S01]  /*c070*/  FSEL R75, R52, -INF , P4 ;  /* 0xff800000344b7808 */ /* 0x001fe20002000000 */
[----:B------:R-:W-:Y:S01]  /*c080*/  FMUL.FTZ R95, R2, R70 ;  /* 0x00000046025f7220 */ /* 0x000fe20000410000 */
[----:B---3--:R-:W-:-:S05]  /*c090*/  FSEL R63, R50, -INF , P3 ;  /* 0xff800000323f7808 */ /* 0x008fca0001800000 */
[----:B------:R-:W0:Y:S01]  /*c0a0*/  MUFU.TANH R91, R91 ;  /* 0x0000005b005b7308 */ /* 0x000e220000002400 */
[----:B------:R-:W-:Y:S02]  /*c0b0*/  ISETP.GT.AND P3, PT, R38, 0x41, PT ;  /* 0x000000412600780c */ /* 0x000fe40003f64270 */
[----:B------:R-:W-:Y:S01]  /*c0c0*/  FMNMX.FTZ R56, R63, R56, !PT ;  /* 0x000000383f387209 */ /* 0x000fe20007810000 */
[----:B------:R-:W-:Y:S01]  /*c0d0*/  FMUL.FTZ R34, R2, R71 ;  /* 0x0000004702227220 */ /* 0x000fe20000410000 */
[----:B------:R-:W-:Y:S02]  /*c0e0*/  ISETP.GT.AND P4, PT, R38, 0x48, PT ;  /* 0x000000482600780c */ /* 0x000fe40003f84270 */
[----:B-1----:R-:W-:Y:S01]  /*c0f0*/  FSEL R71, R54, -INF , P3 ;  /* 0xff80000036477808 */ /* 0x002fe20001800000 */
[----:B------:R-:W1:Y:S01]  /*c100*/  MUFU.TANH R93, R93 ;  /* 0x0000005d005d7308 */ /* 0x000e620000002400 */
[----:B------:R-:W-:Y:S01]  /*c110*/  FMNMX.FTZ R56, R75, R56, !PT ;  /* 0x000000384b387209 */ /* 0x000fe20007810000 */
[----:B------:R-:W-:Y:S01]  /*c120*/  FMUL.FTZ R99, R2, R74 ;  /* 0x0000004a02637220 */ /* 0x000fe20000410000 */
[----:B------:R-:W-:-:S02]  /*c130*/  ISETP.GT.AND P3, PT, R38, 0x49, PT ;  /* 0x000000492600780c */ /* 0x000fc40003f64270 */
[----:B--2---:R-:W-:Y:S02]  /*c140*/  FSEL R89, R89, -INF , P4 ;  /* 0xff80000059597808 */ /* 0x004fe40002000000 */
[----:B------:R-:W-:Y:S01]  /*c150*/  FMNMX.FTZ R56, R71, R56, !PT ;  /* 0x0000003847387209 */ /* 0x000fe20007810000 */
[----:B------:R-:W2:Y:S01]  /*c160*/  MUFU.TANH R95, R95 ;  /* 0x0000005f005f7308 */ /* 0x000ea20000002400 */
[----:B------:R-:W-:Y:S01]  /*c170*/  FMUL.FTZ R42, R2, R79 ;  /* 0x0000004f022a7220 */ /* 0x000fe20000410000 */
[----:B------:R-:W-:Y:S02]  /*c180*/  ISETP.GT.AND P4, PT, R38, 0x50, PT ;  /* 0x000000502600780c */ /* 0x000fe40003f84270 */
[----:B----4-:R-:W-:Y:S02]  /*c190*/  FSEL R79, R40, -INF , P3 ;  /* 0xff800000284f7808 */ /* 0x010fe40001800000 */
[----:B------:R-:W-:Y:S02]  /*c1a0*/  FMNMX.FTZ R56, R89, R56, !PT ;  /* 0x0000003859387209 */ /* 0x000fe40007810000 */
[----:B------:R-:W3:Y:S01]  /*c1b0*/  MUFU.TANH R34, R34 ;  /* 0x0000002200227308 */ /* 0x000ee20000002400 */
[----:B------:R-:W-:Y:S01]  /*c1c0*/  ISETP.GT.AND P3, PT, R38, 0x51, PT ;  /* 0x000000512600780c */ /* 0x000fe20003f64270 */
[----:B------:R-:W-:Y:S01]  /*c1d0*/  FMUL.FTZ R78, R2, R78 ;  /* 0x0000004e024e7220 */ /* 0x000fe20000410000 */
[----:B0-----:R-:W-:-:S02]  /*c1e0*/  FSEL R91, R91, -INF , P4 ;  /* 0xff8000005b5b7808 */ /* 0x001fc40002000000 */
[----:B------:R-:W-:-:S03]  /*c1f0*/  FMNMX.FTZ R56, R79, R56, !PT ;  /* 0x000000384f387209 */ /* 0x000fc60007810000 */
[----:B------:R-:W0:Y:S01]  /*c200*/  MUFU.TANH R99, R99 ;  /* 0x0000006300637308 */ /* 0x000e220000002400 */
[----:B------:R-:W-:Y:S02]  /*c210*/  ISETP.GT.AND P4, PT, R38, 0x58, PT ;  /* 0x000000582600780c */ /* 0x000fe40003f84270 */
[----:B-1----:R-:W-:Y:S02]  /*c220*/  FSEL R93, R93, -INF , P3 ;  /* 0xff8000005d5d7808 */ /* 0x002fe40001800000 */
[----:B------:R-:W-:-:S03]  /*c230*/  FMNMX.FTZ R56, R91, R56, !PT ;  /* 0x000000385b387209 */ /* 0x000fc60007810000 */
[----:B------:R-:W1:Y:S01]  /*c240*/  MUFU.TANH R97, R97 ;  /* 0x0000006100617308 */ /* 0x000e620000002400 */
[----:B------:R-:W-:Y:S01]  /*c250*/  ISETP.GT.AND P3, PT, R38, 0x59, PT ;  /* 0x000000592600780c */ /* 0x000fe20003f64270 */
[----:B------:R-:W-:Y:S01]  /*c260*/  FMUL.FTZ R82, R2, R82 ;  /* 0x0000005202527220 */ /* 0x000fe20000410000 */
[----:B--2---:R-:W-:Y:S02]  /*c270*/  FSEL R95, R95, -INF , P4 ;  /* 0xff8000005f5f7808 */ /* 0x004fe40002000000 */
[----:B------:R-:W-:-:S03]  /*c280*/  FMNMX.FTZ R56, R93, R56, !PT ;  /* 0x000000385d387209 */ /* 0x000fc60007810000 */
[----:B------:R-:W2:Y:S01]  /*c290*/  MUFU.TANH R78, R78 ;  /* 0x0000004e004e7308 */ /* 0x000ea20000002400 */
[----:B------:R-:W-:Y:S01]  /*c2a0*/  FMUL.FTZ R40, R2, R83 ;  /* 0x0000005302287220 */ /* 0x000fe20000410000 */
[----:B------:R-:W-:Y:S02]  /*c2b0*/  ISETP.GT.AND P4, PT, R38, 0x60, PT ;  /* 0x000000602600780c */ /* 0x000fe40003f84270 */
[----:B---3--:R-:W-:Y:S02]  /*c2c0*/  FSEL R83, R34, -INF , P3 ;  /* 0xff80000022537808 */ /* 0x008fe40001800000 */
        /* <DEDUP_REMOVED lines=10> */
[----:B------:R1:W4:Y:S01]  /*c370*/  MUFU.TANH R105, R40 ;  /* 0x0000002800697308 */ /* 0x0003220000002400 */
[----:B------:R-:W-:Y:S02]  /*c380*/  ISETP.GT.AND P3, PT, R38, 0x69, PT ;  /* 0x000000692600780c */ /* 0x000fe40003f64270 */
[----:B--2---:R-:W-:Y:S02]  /*c390*/  FSEL R101, R78, -INF , P4 ;  /* 0xff8000004e657808 */ /* 0x004fe40002000000 */
[----:B------:R-:W-:Y:S01]  /*c3a0*/  FMNMX.FTZ R56, R97, R56, !PT ;  /* 0x0000003861387209 */ /* 0x000fe20007810000 */
[----:B-1----:R-:W-:Y:S02]  /*c3b0*/  FMUL.FTZ R40, R2, R87 ;  /* 0x0000005702287220 */ /* 0x002fe40000410000 */
[----:B------:R-:W1:Y:S01]  /*c3c0*/  MUFU.TANH R86, R86 ;  /* 0x0000005600567308 */ /* 0x000e620000002400 */
[----:B------:R-:W-:Y:S02]  /*c3d0*/  ISETP.GT.AND P4, PT, R38, 0x70, PT ;  /* 0x000000702600780c */ /* 0x000fe40003f84270 */
[----:B---3--:R-:W-:-:S02]  /*c3e0*/  FSEL R87, R42, -INF , P3 ;  /* 0xff8000002a577808 */ /* 0x008fc40001800000 */
[----:B------:R-:W-:-:S03]  /*c3f0*/  FMNMX.FTZ R56, R101, R56, !PT ;  /* 0x0000003865387209 */ /* 0x000fc60007810000 */
[----:B------:R-:W2:Y:S01]  /*c400*/  MUFU.TANH R40, R40 ;  /* 0x0000002800287308 */ /* 0x000ea20000002400 */
[----:B------:R-:W-:Y:S02]  /*c410*/  ISETP.GT.AND P3, PT, R38, 0x71, PT ;  /* 0x000000712600780c */ /* 0x000fe40003f64270 */
[----:B0-----:R-:W-:Y:S02]  /*c420*/  FSEL R107, R82, -INF , P4 ;  /* 0xff800000526b7808 */ /* 0x001fe40002000000 */
[----:B------:R-:W-:Y:S02]  /*c430*/  FMNMX.FTZ R56, R87, R56, !PT ;  /* 0x0000003857387209 */ /* 0x000fe40007810000 */
[----:B------:R-:W-:Y:S02]  /*c440*/  ISETP.GT.AND P4, PT, R38, 0x78, PT ;  /* 0x000000782600780c */ /* 0x000fe40003f84270 */
[----:B----4-:R-:W-:Y:S02]  /*c450*/  FSEL R105, R105, -INF , P3 ;  /* 0xff80000069697808 */ /* 0x010fe40001800000 */
[----:B------:R-:W-:-:S02]  /*c460*/  FMNMX.FTZ R56, R107, R56, !PT ;  /* 0x000000386b387209 */ /* 0x000fc40007810000 */
[----:B------:R-:W-:Y:S02]  /*c470*/  ISETP.GT.AND P3, PT, R38, 0x79, PT ;  /* 0x000000792600780c */ /* 0x000fe40003f64270 */
[----:B-1----:R-:W-:Y:S02]  /*c480*/  FSEL R103, R86, -INF , P4 ;  /* 0xff80000056677808 */ /* 0x002fe40002000000 */
[----:B------:R-:W-:Y:S01]  /*c490*/  FMNMX.FTZ R56, R105, R56, !PT ;  /* 0x0000003869387209 */ /* 0x000fe20007810000 */
[----:B------:R-:W-:Y:S01]  /*c4a0*/  FMUL.FTZ R38, R2, R61 ;  /* 0x0000003d02267220 */ /* 0x000fe20000410000 */
[----:B--2---:R-:W-:Y:S02]  /*c4b0*/  FSEL R61, R40, -INF , P3 ;  /* 0xff800000283d7808 */ /* 0x004fe40001800000 */
[----:B------:R-:W-:-:S04]  /*c4c0*/  FMNMX.FTZ R56, R103, R56, !PT ;  /* 0x0000003867387209 */ /* 0x000fc80007810000 */
[----:B------:R-:W-:-:S05]  /*c4d0*/  FMNMX.FTZ R56, R61, R56, !PT ;  /* 0x000000383d387209 */ /* 0x000fca0007810000 */
[----:B------:R-:W0:Y:S04]  /*c4e0*/  SHFL.BFLY PT, R43, R56, 0x2, 0x1f ;  /* 0x0c401f00382b7f89 */ /* 0x000e2800000e0000 */
[----:B------:R-:W1:Y:S01]  /*c4f0*/  SHFL.IDX PT, R66, R26, RZ, 0x1c1f ;  /* 0x001c1fff1a427589 */ /* 0x000e6200000e0000 */
[----:B0-----:R-:W-:-:S05]  /*c500*/  FMNMX.FTZ R43, R56, R43, !PT ;  /* 0x0000002b382b7209 */ /* 0x001fca0007810000 */
[----:B------:R-:W0:Y:S01]  /*c510*/  SHFL.BFLY PT, R42, R43, 0x1, 0x1f ;  /* 0x0c201f002b2a7f89 */ /* 0x000e2200000e0000 */
[----:B------:R-:W2:Y:S08]  /*c520*/  MUFU.TANH R3, R3 ;  /* 0x0000000300037308 */ /* 0x000eb00000002400 */
[----:B------:R-:W3:Y:S01]  /*c530*/  MUFU.TANH R8, R8 ;  /* 0x0000000800087308 */ /* 0x000ee20000002400 */
[----:B-1----:R-:W-:-:S07]  /*c540*/  VIADDMNMX R30, R66, R30, R27, PT ;  /* 0x0000001e421e7246 */ /* 0x002fce000380011b */
[----:B------:R-:W1:Y:S01]  /*c550*/  MUFU.TANH R9, R9 ;  /* 0x0000000900097308 */ /* 0x000e620000002400 */
[----:B0-----:R-:W-:Y:S01]  /*c560*/  FMNMX.FTZ R43, R43, R42, !PT ;  /* 0x0000002a2b2b7209 */ /* 0x001fe20007810000 */
[----:B------:R-:W-:-:S06]  /*c570*/  IMAD.U32 R42, RZ, RZ, UR4 ;  /* 0x00000004ff2a7e24 */ /* 0x000fcc000f8e00ff */
[----:B------:R-:W0:Y:S01]  /*c580*/  MUFU.TANH R10, R10 ;  /* 0x0000000a000a7308 */ /* 0x000e220000002400 */
[C---:B------:R-:W-:Y:S01]  /*c590*/  FSETP.NEU.FTZ.AND P3, PT, R43.reuse, -INF , PT ;  /* 0xff8000002b00780b */ /* 0x040fe20003f7d000 */
[----:B------:R-:W-:-:S01]  /*c5a0*/  FFMA.FTZ R62, R43, R42, -8 ;  /* 0xc10000002b3e7423 */ /* 0x000fc2000001002a */
[----:B------:R-:W-:-:S05]  /*c5b0*/  ISETP.GT.AND P4, PT, R30, 0x1, PT ;  /* 0x000000011e00780c */ /* 0x000fca0003f84270 */
[----:B------:R-:W4:Y:S01]  /*c5c0*/  MUFU.TANH R11, R11 ;  /* 0x0000000b000b7308 */ /* 0x000f220000002400 */
[----:B------:R-:W-:Y:S02]  /*c5d0*/  FSEL R62, R62, RZ, P3 ;  /* 0x000000ff3e3e7208 */ /* 0x000fe40001800000 */
[C---:B------:R-:W-:Y:S02]  /*c5e0*/  ISETP.GT.AND P3, PT, R30.reuse, RZ, PT ;  /* 0x000000ff1e00720c */ /* 0x040fe40003f64270 */
[----:B------:R-:W-:Y:S02]  /*c5f0*/  ISETP.GT.AND P5, PT, R30, 0x8, PT ;  /* 0x000000081e00780c */ /* 0x000fe40003fa4270 */
[----:B--2---:R-:W-:Y:S01]  /*c600*/  FSEL R3, R3, -INF , P3 ;  /* 0xff80000003037808 */ /* 0x004fe20001800000 */
[----:B------:R-:W2:Y:S01]  /*c610*/  MUFU.TANH R12, R12 ;  /* 0x0000000c000c7308 */ /* 0x000ea20000002400 */
[----:B---3--:R-:W-:Y:S02]  /*c620*/  FSEL R8, R8, -INF , P4 ;  /* 0xff80000008087808 */ /* 0x008fe40002000000 */
[----:B------:R-:W-:-:S02]  /*c630*/  ISETP.GT.AND P3, PT, R30, 0x9, PT ;  /* 0x000000091e00780c */ /* 0x000fc40003f64270 */
[----:B-1----:R-:W-:Y:S02]  /*c640*/  FSEL R9, R9, -INF , P5 ;  /* 0xff80000009097808 */ /* 0x002fe40002800000 */
[----:B------:R-:W-:Y:S01]  /*c650*/  FMNMX.FTZ R66, R3, R8, !PT ;  /* 0x0000000803427209 */ /* 0x000fe20007810000 */
[----:B------:R-:W1:Y:S01]  /*c660*/  MUFU.TANH R13, R13 ;  /* 0x0000000d000d7308 */ /* 0x000e620000002400 */
[----:B------:R-:W-:Y:S01]  /*c670*/  FMUL.FTZ R46, R2, R68 ;  /* 0x00000044022e7220 */ /* 0x000fe20000410000 */
[----:B------:R-:W-:Y:S01]  /*c680*/  FFMA.FTZ R68, R31, R42, -R62 ;  /* 0x0000002a1f447223 */ /* 0x000fe2000001083e */
[----:B------:R-:W-:Y:S02]  /*c690*/  ISETP.GT.AND P4, PT, R30, 0x10, PT ;  /* 0x000000101e00780c */ /* 0x000fe40003f84270 */
[----:B0-----:R-:W-:Y:S02]  /*c6a0*/  FSEL R31, R10, -INF , P3 ;  /* 0xff8000000a1f7808 */ /* 0x001fe40001800000 */
[----:B------:R-:W-:Y:S01]  /*c6b0*/  FMNMX.FTZ R66, R9, R66, !PT ;  /* 0x0000004209427209 */ /* 0x000fe20007810000 */
[----:B------:R-:W0:Y:S01]  /*c6c0*/  MUFU.TANH R14, R14 ;  /* 0x0000000e000e7308 */ /* 0x000e220000002400 */
[----:B------:R-:W-:-:S02]  /*c6d0*/  ISETP.GT.AND P3, PT, R30, 0x11, PT ;  /* 0x000000111e00780c */ /* 0x000fc40003f64270 */
[----:B----4-:R-:W-:Y:S02]  /*c6e0*/  FSEL R11, R11, -INF , P4 ;  /* 0xff8000000b0b7808 */ /* 0x010fe40002000000 */
[----:B------:R-:W-:-:S03]  /*c6f0*/  FMNMX.FTZ R66, R31, R66, !PT ;  /* 0x000000421f427209 */ /* 0x000fc60007810000 */
[----:B------:R-:W3:Y:S01]  /*c700*/  MUFU.TANH R15, R15 ;  /* 0x0000000f000f7308 */ /* 0x000ee20000002400 */
[----:B------:R-:W-:-:S01]  /*c710*/  FFMA.FTZ R70, R41, R42, -R62 ;  /* 0x0000002a29467223 */ /* 0x000fc2000001083e */
[----:B------:R-:W-:Y:S02]  /*c720*/  ISETP.GT.AND P4, PT, R30, 0x18, PT ;  /* 0x000000181e00780c */ /* 0x000fe40003f84270 */
[----:B--2---:R-:W-:Y:S02]  /*c730*/  FSEL R41, R12, -INF , P3 ;  /* 0xff8000000c297808 */ /* 0x004fe40001800000 */
[----:B------:R-:W-:Y:S02]  /*c740*/  FMNMX.FTZ R66, R11, R66, !PT ;  /* 0x000000420b427209 */ /* 0x000fe40007810000 */
[----:B------:R-:W2:Y:S01]  /*c750*/  MUFU.TANH R20, R20 ;  /* 0x0000001400147308 */ /* 0x000ea20000002400 */
[----:B------:R-:W-:Y:S02]  /*c760*/  ISETP.GT.AND P3, PT, R30, 0x19, PT ;  /* 0x000000191e00780c */ /* 0x000fe40003f64270 */
[----:B-1----:R-:W-:-:S02]  /*c770*/  FSEL R13, R13, -INF , P4 ;  /* 0xff8000000d0d7808 */ /* 0x002fc40002000000 */
[----:B------:R-:W-:-:S03]  /*c780*/  FMNMX.FTZ R66, R41, R66, !PT ;  /* 0x0000004229427209 */ /* 0x000fc60007810000 */
[----:B------:R-:W1:Y:S01]  /*c790*/  MUFU.TANH R24, R24 ;  /* 0x0000001800187308 */ /* 0x000e620000002400 */
[----:B------:R-:W-:Y:S01]  /*c7a0*/  FMUL.FTZ R48, R2, R69 ;  /* 0x0000004502307220 */ /* 0x000fe20000410000 */
[----:B------:R-:W-:Y:S01]  /*c7b0*/  FFMA.FTZ R69, R39, R42, -R62 ;  /* 0x0000002a27457223 */ /* 0x000fe2000001083e */
[----:B------:R-:W-:Y:S02]  /*c7c0*/  ISETP.GT.AND P4, PT, R30, 0x20, PT ;  /* 0x000000201e00780c */ /* 0x000fe40003f84270 */
[----:B0-----:R-:W-:Y:S02]  /*c7d0*/  FSEL R39, R14, -INF , P3 ;  /* 0xff8000000e277808 */ /* 0x001fe40001800000 */
[----:B------:R-:W-:Y:S01]  /*c7e0*/  FMNMX.FTZ R66, R13, R66, !PT ;  /* 0x000000420d427209 */ /* 0x000fe20007810000 */
[----:B------:R-:W0:Y:S01]  /*c7f0*/  MUFU.TANH R25, R25 ;  /* 0x0000001900197308 */ /* 0x000e220000002400 */
[----:B------:R-:W-:Y:S02]  /*c800*/  ISETP.GT.AND P3, PT, R30, 0x21, PT ;  /* 0x000000211e00780c */ /* 0x000fe40003f64270 */
[----:B---3--:R-:W-:-:S02]  /*c810*/  FSEL R15, R15, -INF , P4 ;  /* 0xff8000000f0f7808 */ /* 0x008fc40002000000 */
[----:B------:R-:W-:-:S03]  /*c820*/  FMNMX.FTZ R66, R39, R66, !PT ;  /* 0x0000004227427209 */ /* 0x000fc60007810000 */
[----:B------:R-:W3:Y:S01]  /*c830*/  MUFU.TANH R28, R28 ;  /* 0x0000001c001c7308 */ /* 0x000ee20000002400 */
[----:B------:R-:W-:-:S01]  /*c840*/  FFMA.FTZ R14, R47, R42, -R62 ;  /* 0x0000002a2f0e7223 */ /* 0x000fc2000001083e */
[----:B------:R-:W-:Y:S02]  /*c850*/  ISETP.GT.AND P4, PT, R30, 0x28, PT ;  /* 0x000000281e00780c */ /* 0x000fe40003f84270 */
[----:B--2---:R-:W-:Y:S02]  /*c860*/  FSEL R47, R20, -INF , P3 ;  /* 0xff800000142f7808 */ /* 0x004fe40001800000 */
[----:B------:R-:W-:Y:S02]  /*c870*/  FMNMX.FTZ R66, R15, R66, !PT ;  /* 0x000000420f427209 */ /* 0x000fe40007810000 */
[----:B------:R-:W2:Y:S01]  /*c880*/  MUFU.TANH R29, R29 ;  /* 0x0000001d001d7308 */ /* 0x000ea20000002400 */
[----:B------:R-:W-:Y:S01]  /*c890*/  FMUL.FTZ R52, R2, R73 ;  /* 0x0000004902347220 */ /* 0x000fe20000410000 */
[----:B------:R-:W-:-:S02]  /*c8a0*/  ISETP.GT.AND P3, PT, R30, 0x29, PT ;  /* 0x000000291e00780c */ /* 0x000fc40003f64270 */
[----:B-1----:R-:W-:Y:S02]  /*c8b0*/  FSEL R73, R24, -INF , P4 ;  /* 0xff80000018497808 */ /* 0x002fe40002000000 */
[----:B------:R-:W-:Y:S02]  /*c8c0*/  FMNMX.FTZ R66, R47, R66, !PT ;  /* 0x000000422f427209 */ /* 0x000fe40007810000 */
[----:B------:R-:W1:Y:S01]  /*c8d0*/  MUFU.TANH R32, R32 ;  /* 0x0000002000207308 */ /* 0x000e620000002400 */
[----:B------:R-:W-:Y:S02]  /*c8e0*/  ISETP.GT.AND P4, PT, R30, 0x30, PT ;  /* 0x000000301e00780c */ /* 0x000fe40003f84270 */
[----:B0-----:R-:W-:Y:S02]  /*c8f0*/  FSEL R25, R25, -INF , P3 ;  /* 0xff80000019197808 */ /* 0x001fe40001800000 */
[----:B------:R-:W-:-:S03]  /*c900*/  FMNMX.FTZ R66, R73, R66, !PT ;  /* 0x0000004249427209 */ /* 0x000fc60007810000 */
[----:B------:R-:W0:Y:S01]  /*c910*/  MUFU.TANH R33, R33 ;  /* 0x0000002100217308 */ /* 0x000e220000002400 */
[----:B------:R-:W-:Y:S01]  /*c920*/  FMUL.FTZ R56, R2, R77 ;  /* 0x0000004d02387220 */ /* 0x000fe20000410000 */
[----:B------:R-:W-:Y:S01]  /*c930*/  ISETP.GT.AND P3, PT, R30, 0x31, PT ;  /* 0x000000311e00780c */ /* 0x000fe20003f64270 */
[----:B------:R-:W-:Y:S01]  /*c940*/  FMUL.FTZ R34, R2, R60 ;  /* 0x0000003c02227220 */ /* 0x000fe20000410000 */
[----:B---3--:R-:W-:Y:S02]  /*c950*/  FSEL R77, R28, -INF , P4 ;  /* 0xff8000001c4d7808 */ /* 0x008fe40002000000 */
[----:B------:R-:W-:Y:S02]  /*c960*/  FMNMX.FTZ R66, R25, R66, !PT ;  /* 0x0000004219427209 */ /* 0x000fe40007810000 */
[----:B------:R-:W3:Y:S01]  /*c970*/  MUFU.TANH R36, R36 ;  /* 0x0000002400247308 */ /* 0x000ee20000002400 */
[----:B------:R-:W-:Y:S02]  /*c980*/  ISETP.GT.AND P4, PT, R30, 0x38, PT ;  /* 0x000000381e00780c */ /* 0x000fe40003f84270 */
[----:B--2---:R-:W-:-:S02]  /*c990*/  FSEL R29, R29, -INF , P3 ;  /* 0xff8000001d1d7808 */ /* 0x004fc40001800000 */
[----:B------:R-:W-:-:S03]  /*c9a0*/  FMNMX.FTZ R66, R77, R66, !PT ;  /* 0x000000424d427209 */ /* 0x000fc60007810000 */
[----:B------:R-:W2:Y:S01]  /*c9b0*/  MUFU.TANH R37, R37 ;  /* 0x0000002500257308 */ /* 0x000ea20000002400 */
[----:B------:R-:W-:-:S01]  /*c9c0*/  FFMA.FTZ R20, R51, R42, -R62 ;  /* 0x0000002a33147223 */ /* 0x000fc2000001083e */
[----:B------:R-:W-:Y:S01]  /*c9d0*/  ISETP.GT.AND P3, PT, R30, 0x39, PT ;  /* 0x000000391e00780c */ /* 0x000fe20003f64270 */
[----:B------:R-:W-:Y:S01]  /*c9e0*/  FMUL.FTZ R40, R2, R64 ;  /* 0x0000004002287220 */ /* 0x000fe20000410000 */
[----:B-1----:R-:W-:Y:S02]  /*c9f0*/  FSEL R51, R32, -INF , P4 ;  /* 0xff80000020337808 */ /* 0x002fe40002000000 */
[----:B------:R-:W-:Y:S02]  /*ca00*/  FMNMX.FTZ R66, R29, R66, !PT ;  /* 0x000000421d427209 */ /* 0x000fe40007810000 */
[----:B------:R-:W1:Y:S01]  /*ca10*/  MUFU.TANH R34, R34 ;  /* 0x0000002200227308 */ /* 0x000e620000002400 */
[----:B------:R-:W-:-:S01]  /*ca20*/  FFMA.FTZ R28, R49, R42, -R62 ;  /* 0x0000002a311c7223 */ /* 0x000fc2000001083e */
[----:B------:R-:W-:Y:S01]  /*ca30*/  ISETP.GT.AND P4, PT, R30, 0x40, PT ;  /* 0x000000401e00780c */ /* 0x000fe20003f84270 */
[----:B------:R-:W-:Y:S01]  /*ca40*/  FMUL.FTZ R44, R2, R65 ;  /* 0x00000041022c7220 */ /* 0x000fe20000410000 */
[----:B0-----:R-:W-:-:S02]  /*ca50*/  FSEL R49, R33, -INF , P3 ;  /* 0xff80000021317808 */ /* 0x001fc40001800000 */
[----:B------:R-:W-:Y:S02]  /*ca60*/  FMNMX.FTZ R66, R51, R66, !PT ;  /* 0x0000004233427209 */ /* 0x000fe40007810000 */
[----:B------:R-:W0:Y:S01]  /*ca70*/  MUFU.TANH R38, R38 ;  /* 0x0000002600267308 */ /* 0x000e220000002400 */
[----:B------:R-:W-:Y:S01]  /*ca80*/  FMUL.FTZ R60, R2, R81 ;  /* 0x00000051023c7220 */ /* 0x000fe20000410000 */
[----:B------:R-:W-:Y:S02]  /*ca90*/  ISETP.GT.AND P3, PT, R30, 0x41, PT ;  /* 0x000000411e00780c */ /* 0x000fe40003f64270 */
[----:B---3--:R-:W-:Y:S02]  /*caa0*/  FSEL R81, R36, -INF , P4 ;  /* 0xff80000024517808 */ /* 0x008fe40002000000 */
[----:B------:R-:W-:Y:S02]  /*cab0*/  FMNMX.FTZ R66, R49, R66, !PT ;  /* 0x0000004231427209 */ /* 0x000fe40007810000 */
[----:B------:R-:W3:Y:S01]  /*cac0*/  MUFU.TANH R40, R40 ;  /* 0x0000002800287308 */ /* 0x000ee20000002400 */
[----:B------:R-:W-:-:S02]  /*cad0*/  ISETP.GT.AND P4, PT, R30, 0x48, PT ;  /* 0x000000481e00780c */ /* 0x000fc40003f84270 */
[----:B--2---:R-:W-:Y:S02]  /*cae0*/  FSEL R37, R37, -INF , P3 ;  /* 0xff80000025257808 */ /* 0x004fe40001800000 */
[----:B------:R-:W-:-:S03]  /*caf0*/  FMNMX.FTZ R66, R81, R66, !PT ;  /* 0x0000004251427209 */ /* 0x000fc60007810000 */
[----:B------:R-:W2:Y:S01]  /*cb00*/  MUFU.TANH R44, R44 ;  /* 0x0000002c002c7308 */ /* 0x000ea20000002400 */
[----:B------:R-:W-:-:S01]  /*cb10*/  FFMA.FTZ R24, R55, R42, -R62 ;  /* 0x0000002a37187223 */ /* 0x000fc2000001083e */
[----:B------:R-:W-:Y:S01]  /*cb20*/  ISETP.GT.AND P3, PT, R30, 0x49, PT ;  /* 0x000000491e00780c */ /* 0x000fe20003f64270 */
[----:B------:R-:W-:Y:S01]  /*cb30*/  FMUL.FTZ R50, R2, R72 ;  /* 0x0000004802327220 */ /* 0x000fe20000410000 */
[----:B-1----:R-:W-:Y:S02]  /*cb40*/  FSEL R55, R34, -INF , P4 ;  /* 0xff80000022377808 */ /* 0x002fe40002000000 */
[----:B------:R-:W-:Y:S02]  /*cb50*/  FMNMX.FTZ R66, R37, R66, !PT ;  /* 0x0000004225427209 */ /* 0x000fe40007810000 */
[----:B------:R-:W-:Y:S01]  /*cb60*/  MUFU.TANH R46, R46 ;  /* 0x0000002e002e7308 */ /* 0x000fe20000002400 */
[----:B------:R-:W-:Y:S01]  /*cb70*/  FMUL.FTZ R65, R2, R85 ;  /* 0x0000005502417220 */ /* 0x000fe20000410000 */
[-CC-:B------:R-:W-:Y:S01]  /*cb80*/  FFMA.FTZ R109, R109, R42.reuse, -R62.reuse ;  /* 0x0000002a6d6d7223 */ /* 0x180fe2000001083e */
[----:B------:R-:W-:-:S01]  /*cb90*/  FFMA.FTZ R85, R53, R42, -R62 ;  /* 0x0000002a35557223 */ /* 0x000fc2000001083e */
[----:B------:R-:W-:-:S02]  /*cba0*/  ISETP.GT.AND P4, PT, R30, 0x50, PT ;  /* 0x000000501e00780c */ /* 0x000fc40003f84270 */
[----:B0-----:R-:W-:Y:S02]  /*cbb0*/  FSEL R53, R38, -INF , P3 ;  /* 0xff80000026357808 */ /* 0x001fe40001800000 */
[----:B------:R-:W0:Y:S01]  /*cbc0*/  MUFU.TANH R48, R48 ;  /* 0x0000003000307308 */ /* 0x000e220000002400 */
[----:B------:R-:W-:Y:S01]  /*cbd0*/  FMNMX.FTZ R66, R55, R66, !PT ;  /* 0x0000004237427209 */ /* 0x000fe20007810000 */
[----:B------:R-:W-:Y:S01]  /*cbe0*/  FMUL.FTZ R54, R2, R76 ;  /* 0x0000004c02367220 */ /* 0x000fe20000410000 */
[----:B------:R-:W-:Y:S02]  /*cbf0*/  ISETP.GT.AND P3, PT, R30, 0x51, PT ;  /* 0x000000511e00780c */ /* 0x000fe40003f64270 */
[----:B------:R-:W-:-:S03]  /*cc00*/  FMNMX.FTZ R66, R53, R66, !PT ;  /* 0x0000004235427209 */ /* 0x000fc60007810000 */
[----:B------:R-:W1:Y:S01]  /*cc10*/  MUFU.TANH R50, R50 ;  /* 0x0000003200327308 */ /* 0x000e620000002400 */
[----:B------:R-:W-:-:S07]  /*cc20*/  FFMA.FTZ R111, R111, R42, -R62 ;  /* 0x0000002a6f6f7223 */ /* 0x000fce000001083e */
[----:B------:R3:W-:Y:S02]  /*cc30*/  MUFU.EX2 R27, R109 ;  /* 0x0000006d001b7308 */ /* 0x0007e40000000800 */
[----:B---3--:R-:W-:-:S06]  /*cc40*/  FSEL R109, R40, -INF , P4 ;  /* 0xff800000286d7808 */ /* 0x008fcc0002000000 */
[----:B------:R3:W-:Y:S01]  /*cc50*/  MUFU.EX2 R33, R28 ;  /* 0x0000001c00217308 */ /* 0x0007e20000000800 */
[----:B------:R-:W-:Y:S02]  /*cc60*/  ISETP.GT.AND P4, PT, R30, 0x58, PT ;  /* 0x000000581e00780c */ /* 0x000fe40003f84270 */
[----:B------:R-:W-:-:S05]  /*cc70*/  FMNMX.FTZ R66, R109, R66, !PT ;  /* 0x000000426d427209 */ /* 0x000fca0007810000 */
[----:B------:R-:W4:Y:S01]  /*cc80*/  MUFU.TANH R52, R52 ;  /* 0x0000003400347308 */ /* 0x000f220000002400 */
[----:B---3--:R-:W-:-:S01]  /*cc90*/  FFMA.FTZ R28, R57, R42, -R62 ;  /* 0x0000002a391c7223 */ /* 0x008fc2000001083e */
[----:B--2---:R-:W-:Y:S01]  /*cca0*/  FSEL R57, R44, -INF , P3 ;  /* 0xff8000002c397808 */ /* 0x004fe20001800000 */
[----:B------:R-:W-:Y:S01]  /*ccb0*/  FMUL.FTZ R58, R2, R80 ;  /* 0x00000050023a7220 */ /* 0x000fe20000410000 */
[----:B------:R-:W-:Y:S02]  /*ccc0*/  ISETP.GT.AND P3, PT, R30, 0x59, PT ;  /* 0x000000591e00780c */ /* 0x000fe40003f64270 */
[----:B------:R-:W-:Y:S02]  /*ccd0*/  FMNMX.FTZ R66, R57, R66, !PT ;  /* 0x0000004239427209 */ /* 0x000fe40007810000 */
[----:B------:R-:W2:Y:S01]  /*cce0*/  MUFU.TANH R54, R54 ;  /* 0x0000003600367308 */ /* 0x000ea20000002400 */
[----:B0-----:R-:W-:-:S07]  /*ccf0*/  FSEL R113, R48, -INF , P3 ;  /* 0xff80000030717808 */ /* 0x001fce0001800000 */
[----:B------:R0:W-:Y:S01]  /*cd00*/  MUFU.EX2 R26, R111 ;  /* 0x0000006f001a7308 */ /* 0x0001e20000000800 */
[----:B------:R-:W-:Y:S02]  /*cd10*/  ISETP.GT.AND P3, PT, R30, 0x61, PT ;  /* 0x000000611e00780c */ /* 0x000fe40003f64270 */
[----:B0-----:R-:W-:-:S05]  /*cd20*/  FSEL R111, R46, -INF , P4 ;  /* 0xff8000002e6f7808 */ /* 0x001fca0002000000 */
[----:B------:R-:W0:Y:S01]  /*cd30*/  MUFU.TANH R56, R56 ;  /* 0x0000003800387308 */ /* 0x000e220000002400 */
[----:B------:R-:W-:Y:S02]  /*cd40*/  ISETP.GT.AND P4, PT, R30, 0x60, PT ;  /* 0x000000601e00780c */ /* 0x000fe40003f84270 */
[----:B------:R-:W-:Y:S01]  /*cd50*/  FMNMX.FTZ R66, R111, R66, !PT ;  /* 0x000000426f427209 */ /* 0x000fe20007810000 */
[----:B------:R-:W-:Y:S01]  /*cd60*/  FMUL.FTZ R64, R2, R84 ;  /* 0x0000005402407220 */ /* 0x000fe20000410000 */
[----:B-1----:R-:W-:Y:S02]  /*cd70*/  FSEL R115, R50, -INF , P4 ;  /* 0xff80000032737808 */ /* 0x002fe40002000000 */
[----:B------:R-:W-:Y:S01]  /*cd80*/  FMNMX.FTZ R66, R113, R66, !PT ;  /* 0x0000004271427209 */ /* 0x000fe20007810000 */
[----:B------:R-:W1:Y:S01]  /*cd90*/  MUFU.TANH R58, R58 ;  /* 0x0000003a003a7308 */ /* 0x000e620000002400 */
[----:B------:R-:W-:-:S01]  /*cda0*/  FFMA.FTZ R32, R67, R42, -R62 ;  /* 0x0000002a43207223 */ /* 0x000fc2000001083e */
[----:B------:R-:W-:-:S02]  /*cdb0*/  ISETP.GT.AND P4, PT, R30, 0x68, PT ;  /* 0x000000681e00780c */ /* 0x000fc40003f84270 */
[----:B----4-:R-:W-:Y:S02]  /*cdc0*/  FSEL R67, R52, -INF , P3 ;  /* 0xff80000034437808 */ /* 0x010fe40001800000 */
[----:B------:R-:W-:Y:S02]  /*cdd0*/  FMNMX.FTZ R66, R115, R66, !PT ;  /* 0x0000004273427209 */ /* 0x000fe40007810000 */
[----:B------:R-:W3:Y:S01]  /*cde0*/  MUFU.TANH R60, R60 ;  /* 0x0000003c003c7308 */ /* 0x000ee20000002400 */
[----:B------:R-:W-:Y:S02]  /*cdf0*/  ISETP.GT.AND P3, PT, R30, 0x69, PT ;  /* 0x000000691e00780c */ /* 0x000fe40003f64270 */
[----:B--2---:R-:W-:Y:S02]  /*ce00*/  FSEL R117, R54, -INF , P4 ;  /* 0xff80000036757808 */ /* 0x004fe40002000000 */
[----:B------:R-:W-:-:S03]  /*ce10*/  FMNMX.FTZ R66, R67, R66, !PT ;  /* 0x0000004243427209 */ /* 0x000fc60007810000 */
[----:B------:R-:W2:Y:S01]  /*ce20*/  MUFU.TANH R64, R64 ;  /* 0x0000004000407308 */ /* 0x000ea20000002400 */
[----:B------:R-:W-:Y:S02]  /*ce30*/  ISETP.GT.AND P4, PT, R30, 0x70, PT ;  /* 0x000000701e00780c */ /* 0x000fe40003f84270 */
[----:B0-----:R-:W-:Y:S02]  /*ce40*/  FSEL R119, R56, -INF , P3 ;  /* 0xff80000038777808 */ /* 0x001fe40001800000 */
[----:B------:R-:W-:-:S03]  /*ce50*/  FMNMX.FTZ R66, R117, R66, !PT ;  /* 0x0000004275427209 */ /* 0x000fc60007810000 */
[----:B------:R-:W0:Y:S01]  /*ce60*/  MUFU.TANH R65, R65 ;  /* 0x0000004100417308 */ /* 0x000e220000002400 */
[----:B------:R-:W-:Y:S02]  /*ce70*/  ISETP.GT.AND P3, PT, R30, 0x71, PT ;  /* 0x000000711e00780c */ /* 0x000fe40003f64270 */
[----:B-1----:R-:W-:Y:S02]  /*ce80*/  FSEL R121, R58, -INF , P4 ;  /* 0xff8000003a797808 */ /* 0x002fe40002000000 */
[----:B------:R-:W-:Y:S01]  /*ce90*/  FMNMX.FTZ R66, R119, R66, !PT ;  /* 0x0000004277427209 */ /* 0x000fe20007810000 */
[----:B------:R-:W-:Y:S01]  /*cea0*/  FFMA.FTZ R34, R75, R42, -R62 ;  /* 0x0000002a4b227223 */ /* 0x000fe2000001083e */
[----:B------:R-:W-:Y:S02]  /*ceb0*/  ISETP.GT.AND P4, PT, R30, 0x78, PT ;  /* 0x000000781e00780c */ /* 0x000fe40003f84270 */
[----:B---3--:R-:W-:Y:S02]  /*cec0*/  FSEL R75, R60, -INF , P3 ;  /* 0xff8000003c4b7808 */ /* 0x008fe40001800000 */
[----:B------:R-:W-:-:S02]  /*ced0*/  FMNMX.FTZ R66, R121, R66, !PT ;  /* 0x0000004279427209 */ /* 0x000fc40007810000 */
[----:B------:R-:W-:Y:S02]  /*cee0*/  ISETP.GT.AND P3, PT, R30, 0x79, PT ;  /* 0x000000791e00780c */ /* 0x000fe40003f64270 */
[----:B--2---:R-:W-:Y:S02]  /*cef0*/  FSEL R123, R64, -INF , P4 ;  /* 0xff800000407b7808 */ /* 0x004fe40002000000 */
[----:B------:R-:W-:Y:S02]  /*cf00*/  FMNMX.FTZ R66, R75, R66, !PT ;  /* 0x000000424b427209 */ /* 0x000fe40007810000 */
[----:B0-----:R-:W-:Y:S02]  /*cf10*/  FSEL R125, R65, -INF , P3 ;  /* 0xff800000417d7808 */ /* 0x001fe40001800000 */
[----:B------:R-:W-:-:S04]  /*cf20*/  FMNMX.FTZ R66, R123, R66, !PT ;  /* 0x000000427b427209 */ /* 0x000fc80007810000 */
[----:B------:R-:W-:-:S05]  /*cf30*/  FMNMX.FTZ R66, R125, R66, !PT ;  /* 0x000000427d427209 */ /* 0x000fca0007810000 */
[----:B------:R-:W0:Y:S02]  /*cf40*/  SHFL.BFLY PT, R65, R66, 0x2, 0x1f ;  /* 0x0c401f0042417f89 */ /* 0x000e2400000e0000 */
[----:B0-----:R-:W-:-:S05]  /*cf50*/  FMNMX.FTZ R48, R66, R65, !PT ;  /* 0x0000004142307209 */ /* 0x001fca0007810000 */
[----:B------:R-:W0:Y:S01]  /*cf60*/  SHFL.BFLY PT, R65, R48, 0x1, 0x1f ;  /* 0x0c201f0030417f89 */ /* 0x000e2200000e0000 */
[----:B------:R-:W-:-:S01]  /*cf70*/  FFMA.FTZ R35, R35, R42, -R62 ;  /* 0x0000002a23237223 */ /* 0x000fc2000001083e */
[----:B0-----:R-:W-:-:S04]  /*cf80*/  FMNMX.FTZ R65, R48, R65, !PT ;  /* 0x0000004130417209 */ /* 0x001fc80007810000 */
[C---:B------:R-:W-:Y:S01]  /*cf90*/  FSETP.NEU.FTZ.AND P3, PT, R65.reuse, -INF , PT ;  /* 0xff8000004100780b */ /* 0x040fe20003f7d000 */
[----:B------:R-:W-:-:S05]  /*cfa0*/  FFMA.FTZ R56, R65, R42, -8 ;  /* 0xc100000041387423 */ /* 0x000fca000001002a */
[----:B------:R-:W-:-:S05]  /*cfb0*/  FSEL R56, R56, RZ, P3 ;  /* 0x000000ff38387208 */ /* 0x000fca0001800000 */
[-CC-:B------:R-:W-:Y:S01]  /*cfc0*/  FFMA.FTZ R3, R3, R42.reuse, -R56.reuse ;  /* 0x0000002a03037223 */ /* 0x180fe20000010838 */
[----:B------:R-:W-:-:S01]  /*cfd0*/  FFMA.FTZ R8, R8, R42, -R56 ;  /* 0x0000002a08087223 */ /* 0x000fc20000010838 */
[-CC-:B------:R-:W-:Y:S01]  /*cfe0*/  FFMA.FTZ R54, R9, R42.reuse, -R56.reuse ;  /* 0x0000002a09367223 */ /* 0x180fe20000010838 */
[----:B------:R-:W0:Y:S01]  /*cff0*/  MUFU.EX2 R35, R35 ;  /* 0x0000002300237308 */ /* 0x000e220000000800 */
[----:B------:R-:W-:-:S01]  /*d000*/  FFMA.FTZ R31, R31, R42, -R56 ;  /* 0x0000002a1f1f7223 */ /* 0x000fc20000010838 */
[----:B------:R-:W-:-:S06]  /*d010*/  FFMA.FTZ R9, R11, R42, -R56 ;  /* 0x0000002a0b097223 */ /* 0x000fcc0000010838 */
[----:B------:R-:W-:Y:S08]  /*d020*/  MUFU.EX2 R3, R3 ;  /* 0x0000000300037308 */ /* 0x000ff00000000800 */
[----:B------:R-:W1:Y:S01]  /*d030*/  MUFU.EX2 R8, R8 ;  /* 0x0000000800087308 */ /* 0x000e620000000800 */
[----:B------:R-:W-:-:S07]  /*d040*/  FFMA.FTZ R50, R41, R42, -R56 ;  /* 0x0000002a29327223 */ /* 0x000fce0000010838 */
[----:B------:R-:W2:Y:S08]  /*d050*/  MUFU.EX2 R10, R68 ;  /* 0x00000044000a7308 */ /* 0x000eb00000000800 */
[----:B------:R-:W3:Y:S01]  /*d060*/  MUFU.EX2 R54, R54 ;  /* 0x0000003600367308 */ /* 0x000ee20000000800 */
[----:B------:R-:W-:-:S01]  /*d070*/  FADD.FTZ R66, R26, R27 ;  /* 0x0000001b1a427221 */ /* 0x000fc20000010000 */
[----:B------:R-:W-:-:S06]  /*d080*/  FFMA.FTZ R45, R45, R42, -R62 ;  /* 0x0000002a2d2d7223 */ /* 0x000fcc000001083e */
[----:B------:R3:W4:Y:S01]  /*d090*/  MUFU.EX2 R12, R70 ;  /* 0x00000046000c7308 */ /* 0x0007220000000800 */
[----:B------:R-:W-:-:S07]  /*d0a0*/  FFMA.FTZ R41, R13, R42, -R56 ;  /* 0x0000002a0d297223 */ /* 0x000fce0000010838 */
[----:B------:R-:W5:Y:S01]  /*d0b0*/  MUFU.EX2 R31, R31 ;  /* 0x0000001f001f7308 */ /* 0x000f620000000800 */
[----:B------:R-:W-:-:S01]  /*d0c0*/  FFMA.FTZ R36, R89, R42, -R62 ;  /* 0x0000002a59247223 */ /* 0x000fc2000001083e */
[-C--:B------:R-:W-:Y:S01]  /*d0d0*/  FFMA.FTZ R40, R91, R42.reuse, -R62 ;  /* 0x0000002a5b287223 */ /* 0x080fe2000001083e */
[----:B------:R-:W-:-:S05]  /*d0e0*/  FFMA.FTZ R52, R47, R42, -R56 ;  /* 0x0000002a2f347223 */ /* 0x000fca0000010838 */
[----:B------:R-:W5:Y:S01]  /*d0f0*/  MUFU.EX2 R69, R69 ;  /* 0x0000004500457308 */ /* 0x000f620000000800 */
[----:B------:R-:W-:-:S01]  /*d100*/  FFMA.FTZ R89, R79, R42, -R62 ;  /* 0x0000002a4f597223 */ /* 0x000fc2000001083e */
[-CC-:B------:R-:W-:Y:S01]  /*d110*/  FFMA.FTZ R91, R93, R42.reuse, -R62.reuse ;  /* 0x0000002a5d5b7223 */ /* 0x180fe2000001083e */
[----:B------:R-:W-:-:S01]  /*d120*/  FFMA.FTZ R30, R83, R42, -R62 ;  /* 0x0000002a531e7223 */ /* 0x000fc2000001083e */
[----:B------:R-:W-:-:S04]  /*d130*/  FFMA.FTZ R64, R49, R42, -R56 ;  /* 0x0000002a31407223 */ /* 0x000fc80000010838 */
[----:B------:R-:W5:Y:S01]  /*d140*/  MUFU.EX2 R9, R9 ;  /* 0x0000000900097308 */ /* 0x000f620000000800 */
[----:B0-----:R-:W-:-:S01]  /*d150*/  FADD.FTZ R47, R35, R66 ;  /* 0x00000042232f7221 */ /* 0x001fc20000010000 */
[-CC-:B------:R-:W-:Y:S01]  /*d160*/  FFMA.FTZ R59, R59, R42.reuse, -R62.reuse ;  /* 0x0000002a3b3b7223 */ /* 0x180fe2000001083e */
[----:B------:R-:W-:-:S01]  /*d170*/  FFMA.FTZ R63, R63, R42, -R62 ;  /* 0x0000002a3f3f7223 */ /* 0x000fc2000001083e */
[-CC-:B------:R-:W-:Y:S01]  /*d180*/  FFMA.FTZ R71, R71, R42.reuse, -R62.reuse ;  /* 0x0000002a47477223 */ /* 0x180fe2000001083e */
[----:B------:R-:W-:-:S01]  /*d190*/  FFMA.FTZ R79, R95, R42, -R62 ;  /* 0x0000002a5f4f7223 */ /* 0x000fc2000001083e */
[-CC-:B------:R-:W-:Y:S02]  /*d1a0*/  FFMA.FTZ R38, R99, R42.reuse, -R62.reuse ;  /* 0x0000002a63267223 */ /* 0x180fe4000001083e */
        /* <DEDUP_REMOVED lines=10> */
[-CC-:B------:R-:W-:Y:S01]  /*d250*/  FFMA.FTZ R60, R39, R42.reuse, -R56.reuse ;  /* 0x0000002a273c7223 */ /* 0x180fe20000010838 */
[----:B------:R-:W-:-:S01]  /*d260*/  FFMA.FTZ R62, R25, R42, -R56 ;  /* 0x0000002a193e7223 */ /* 0x000fc20000010838 */
[----:B------:R-:W-:Y:S01]  /*d270*/  FFMA.FTZ R25, R51, R42, -R56 ;  /* 0x0000002a33197223 */ /* 0x000fe20000010838 */
[----:B--2---:R-:W-:-:S01]  /*d280*/  FADD.FTZ R51, R10, R47 ;  /* 0x0000002f0a337221 */ /* 0x004fc20000010000 */
[----:B---3--:R-:W-:-:S02]  /*d290*/  FADD.FTZ R70, R54, R49 ;  /* 0x0000003136467221 */ /* 0x008fc40000010000 */
[----:B------:R-:W1:Y:S01]  /*d2a0*/  MUFU.EX2 R45, R45 ;  /* 0x0000002d002d7308 */ /* 0x000e620000000800 */
[----:B------:R-:W-:-:S01]  /*d2b0*/  FFMA.FTZ R11, R15, R42, -R56 ;  /* 0x0000002a0f0b7223 */ /* 0x000fc20000010838 */
[----:B----4-:R-:W-:Y:S01]  /*d2c0*/  FADD.FTZ R72, R12, R51 ;  /* 0x000000330c487221 */ /* 0x010fe20000010000 */
[----:B-----5:R-:W-:-:S05]  /*d2d0*/  FADD.FTZ R70, R31, R70 ;  /* 0x000000461f467221 */ /* 0x020fca0000010000 */
[----:B------:R-:W2:Y:S01]  /*d2e0*/  MUFU.EX2 R41, R41 ;  /* 0x0000002900297308 */ /* 0x000ea20000000800 */
[----:B------:R-:W-:-:S01]  /*d2f0*/  FADD.FTZ R51, R69, R72 ;  /* 0x0000004845337221 */ /* 0x000fc20000010000 */
[----:B------:R-:W-:-:S06]  /*d300*/  FADD.FTZ R49, R9, R70 ;  /* 0x0000004609317221 */ /* 0x000fcc0000010000 */
[----:B------:R-:W3:Y:S01]  /*d310*/  MUFU.EX2 R20, R20 ;  /* 0x0000001400147308 */ /* 0x000ee20000000800 */
[----:B------:R-:W-:-:S07]  /*d320*/  FFMA.FTZ R39, R73, R42, -R56 ;  /* 0x0000002a49277223 */ /* 0x000fce0000010838 */
[----:B------:R-:W4:Y:S01]  /*d330*/  MUFU.EX2 R60, R60 ;  /* 0x0000003c003c7308 */ /* 0x000f220000000800 */
[----:B0-----:R-:W-:-:S01]  /*d340*/  FADD.FTZ R72, R14, R51 ;  /* 0x000000330e487221 */ /* 0x001fc20000010000 */
[----:B------:R-:W-:-:S06]  /*d350*/  FADD.FTZ R70, R50, R49 ;  /* 0x0000003132467221 */ /* 0x000fcc0000010000 */
[----:B------:R-:W0:Y:S01]  /*d360*/  MUFU.EX2 R11, R11 ;  /* 0x0000000b000b7308 */ /* 0x000e220000000800 */
[----:B-1----:R-:W-:-:S01]  /*d370*/  FADD.FTZ R51, R45, R72 ;  /* 0x000000482d337221 */ /* 0x002fc20000010000 */
[----:B--2---:R-:W-:-:S06]  /*d380*/  FADD.FTZ R49, R41, R70 ;  /* 0x0000004629317221 */ /* 0x004fcc0000010000 */
[----:B------:R-:W1:Y:S01]  /*d390*/  MUFU.EX2 R24, R24 ;  /* 0x0000001800187308 */ /* 0x000e620000000800 */
[----:B------:R-:W-:-:S07]  /*d3a0*/  FFMA.FTZ R146, R77, R42, -R56 ;  /* 0x0000002a4d927223 */ /* 0x000fce0000010838 */
[----:B------:R-:W2:Y:S01]  /*d3b0*/  MUFU.EX2 R52, R52 ;  /* 0x0000003400347308 */ /* 0x000ea20000000800 */
[----:B---3--:R-:W-:-:S01]  /*d3c0*/  FADD.FTZ R72, R20, R51 ;  /* 0x0000003314487221 */ /* 0x008fc20000010000 */
[----:B----4-:R-:W-:-:S06]  /*d3d0*/  FADD.FTZ R70, R60, R49 ;  /* 0x000000313c467221 */ /* 0x010fcc0000010000 */
[----:B------:R-:W3:Y:S01]  /*d3e0*/  MUFU.EX2 R85, R85 ;  /* 0x0000005500557308 */ /* 0x000ee20000000800 */
[----:B------:R-:W-:-:S07]  /*d3f0*/  FFMA.FTZ R13, R29, R42, -R56 ;  /* 0x0000002a1d0d7223 */ /* 0x000fce0000010838 */
[----:B------:R-:W4:Y:S01]  /*d400*/  MUFU.EX2 R39, R39 ;  /* 0x0000002700277308 */ /* 0x000f220000000800 */
[----:B------:R-:W-:-:S01]  /*d410*/  FADD.FTZ R51, R33, R72 ;  /* 0x0000004821337221 */ /* 0x000fc20000010000 */
[----:B0-----:R-:W-:-:S06]  /*d420*/  FADD.FTZ R49, R11, R70 ;  /* 0x000000460b317221 */ /* 0x001fcc0000010000 */
[----:B------:R-:W0:Y:S08]  /*d430*/  MUFU.EX2 R28, R28 ;  /* 0x0000001c001c7308 */ /* 0x000e300000000800 */
[----:B------:R-:W5:Y:S01]  /*d440*/  MUFU.EX2 R62, R62 ;  /* 0x0000003e003e7308 */ /* 0x000f620000000800 */
[----:B-1----:R-:W-:-:S01]  /*d450*/  FADD.FTZ R70, R24, R51 ;  /* 0x0000003318467221 */ /* 0x002fc20000010000 */
[----:B------:R-:W-:-:S06]  /*d460*/  F2FP.SATFINITE.E4M3.F32.PACK_AB_MERGE_C R149, R10, R35, RZ ;  /* 0x000000230a95723e */ /* 0x000fcc00048070ff */
[----:B------:R-:W1:Y:S01]  /*d470*/  MUFU.EX2 R59, R59 ;  /* 0x0000003b003b7308 */ /* 0x000e620000000800 */
[----:B--2---:R-:W-:-:S07]  /*d480*/  FADD.FTZ R10, R52, R49 ;  /* 0x00000031340a7221 */ /* 0x004fce0000010000 */
[----:B------:R-:W2:Y:S01]  /*d490*/  MUFU.EX2 R146, R146 ;  /* 0x0000009200927308 */ /* 0x000ea20000000800 */
[----:B------:R-:W-:Y:S01]  /*d4a0*/  F2FP.SATFINITE.E4M3.F32.PACK_AB_MERGE_C R151, R45, R14, RZ ;  /* 0x0000000e2d97723e */ /* 0x000fe200048070ff */
[----:B---3--:R-:W-:-:S06]  /*d4b0*/  FADD.FTZ R45, R85, R70 ;  /* 0x00000046552d7221 */ /* 0x008fcc0000010000 */
[----:B------:R-:W3:Y:S01]  /*d4c0*/  MUFU.EX2 R32, R32 ;  /* 0x0000002000207308 */ /* 0x000ee20000000800 */
[----:B----4-:R-:W-:-:S01]  /*d4d0*/  FADD.FTZ R35, R39, R10 ;  /* 0x0000000a27237221 */ /* 0x010fc20000010000 */
[----:B------:R-:W-:-:S06]  /*d4e0*/  FFMA.FTZ R15, R81, R42, -R56 ;  /* 0x0000002a510f7223 */ /* 0x000fcc0000010838 */
[----:B------:R-:W4:Y:S01]  /*d4f0*/  MUFU.EX2 R13, R13 ;  /* 0x0000000d000d7308 */ /* 0x000f220000000800 */
[----:B0-----:R-:W-:-:S07]  /*d500*/  FADD.FTZ R14, R28, R45 ;  /* 0x0000002d1c0e7221 */ /* 0x001fce0000010000 */
[----:B------:R-:W0:Y:S01]  /*d510*/  MUFU.EX2 R63, R63 ;  /* 0x0000003f003f7308 */ /* 0x000e220000000800 */
[----:B-----5:R-:W-:-:S01]  /*d520*/  FADD.FTZ R35, R62, R35 ;  /* 0x000000233e237221 */ /* 0x020fc20000010000 */
[----:B------:R-:W-:-:S06]  /*d530*/  FFMA.FTZ R58, R37, R42, -R56 ;  /* 0x0000002a253a7223 */ /* 0x000fcc0000010838 */
[----:B------:R-:W5:Y:S01]  /*d540*/  MUFU.EX2 R25, R25 ;  /* 0x0000001900197308 */ /* 0x000f620000000800 */
[----:B------:R-:W-:Y:S01]  /*d550*/  F2FP.SATFINITE.E4M3.F32.PACK_AB_MERGE_C R148, R31, R54, RZ ;  /* 0x000000361f94723e */ /* 0x000fe200048070ff */
[----:B------:R-:W-:Y:S02]  /*d560*/  @!P2 VIADD R29, R0, 0x19c40 ;  /* 0x00019c40001da836 */ /* 0x000fe40000000000 */
[----:B-1----:R-:W-:-:S04]  /*d570*/  FADD.FTZ R31, R59, R14 ;  /* 0x0000000e3b1f7221 */ /* 0x002fc80000010000 */
[----:B------:R-:W1:Y:S01]  /*d580*/  MUFU.EX2 R34, R34 ;  /* 0x0000002200227308 */ /* 0x000e620000000800 */
[----:B--2---:R-:W-:-:S07]  /*d590*/  FADD.FTZ R14, R146, R35 ;  /* 0x00000023920e7221 */ /* 0x004fce0000010000 */
[----:B------:R-:W2:Y:S01]  /*d5a0*/  MUFU.EX2 R64, R64 ;  /* 0x0000004000407308 */ /* 0x000ea20000000800 */
[----:B------:R-:W-:Y:S01]  /*d5b0*/  F2FP.SATFINITE.E4M3.F32.PACK_AB_MERGE_C R145, R85, R24, RZ ;  /* 0x000000185591723e */ /* 0x000fe200048070ff */
[----:B------:R-:W-:Y:S01]  /*d5c0*/  FFMA.FTZ R55, R55, R42, -R56 ;  /* 0x0000002a37377223 */ /* 0x000fe20000010838 */
[----:B---3--:R-:W-:-:S05]  /*d5d0*/  FADD.FTZ R24, R32, R31 ;  /* 0x0000001f20187221 */ /* 0x008fca0000010000 */
[----:B------:R-:W3:Y:S01]  /*d5e0*/  MUFU.EX2 R71, R71 ;  /* 0x0000004700477308 */ /* 0x000ee20000000800 */
[----:B------:R-:W-:Y:S01]  /*d5f0*/  @!P2 PRMT R29, RZ, 0x654, R29 ;  /* 0x00000654ff1da816 */ /* 0x000fe2000000001d */
[----:B----4-:R-:W-:-:S06]  /*d600*/  FADD.FTZ R14, R13, R14 ;  /* 0x0000000e0d0e7221 */ /* 0x010fcc0000010000 */
[----:B------:R-:W4:Y:S01]  /*d610*/  MUFU.EX2 R15, R15 ;  /* 0x0000000f000f7308 */ /* 0x000f220000000800 */
[----:B------:R-:W-:-:S01]  /*d620*/  FFMA.FTZ R37, R53, R42, -R56 ;  /* 0x0000002a35257223 */ /* 0x000fc20000010838 */
[C---:B0-----:R-:W-:Y:S01]  /*d630*/  F2FP.SATFINITE.E4M3.F32.PACK_AB_MERGE_C R147, R63.reuse, R32, RZ ;  /* 0x000000203f93723e */ /* 0x041fe200048070ff */
[----:B------:R-:W-:-:S05]  /*d640*/  FADD.FTZ R63, R63, R24 ;  /* 0x000000183f3f7221 */ /* 0x000fca0000010000 */
[----:B------:R-:W0:Y:S01]  /*d650*/  MUFU.EX2 R36, R36 ;  /* 0x0000002400247308 */ /* 0x000e220000000800 */
[----:B------:R-:W-:Y:S01]  /*d660*/  F2FP.SATFINITE.E4M3.F32.PACK_AB_MERGE_C R149, R27, R26, R149 ;  /* 0x0000001a1b95723e */ /* 0x000fe20004807095 */
[----:B------:R1:W-:Y:S01]  /*d670*/  @!P2 SYNCS.ARRIVE.TRANS64.RED.A1T0 RZ, [R29+URZ], RZ ;  /* 0x000000ff1dffa9a7 */ /* 0x0003e2000810043f */
[----:B-----5:R-:W-:-:S05]  /*d680*/  FADD.FTZ R27, R25, R14 ;  /* 0x0000000e191b7221 */ /* 0x020fca0000010000 */
[----:B------:R-:W5:Y:S01]  /*d690*/  MUFU.EX2 R58, R58 ;  /* 0x0000003a003a7308 */ /* 0x000f620000000800 */
[----:B------:R-:W-:Y:S01]  /*d6a0*/  F2FP.SATFINITE.E4M3.F32.PACK_AB_MERGE_C R151, R69, R12, R151 ;  /* 0x0000000c4597723e */ /* 0x000fe20004807097 */
[----:B-1----:R-:W-:-:S06]  /*d6b0*/  FFMA.FTZ R29, R109, R42, -R56 ;  /* 0x0000002a6d1d7223 */ /* 0x002fcc0000010838 */
[----:B------:R-:W1:Y:S01]  /*d6c0*/  MUFU.EX2 R89, R89 ;  /* 0x0000005900597308 */ /* 0x000e620000000800 */
[----:B------:R-:W-:-:S01]  /*d6d0*/  FADD.FTZ R12, R34, R63 ;  /* 0x0000003f220c7221 */ /* 0x000fc20000010000 */
[C---:B--2---:R-:W-:Y:S01]  /*d6e0*/  F2FP.SATFINITE.E4M3.F32.PACK_AB_MERGE_C R24, R64.reuse, R25, RZ ;  /* 0x000000194018723e */ /* 0x044fe200048070ff */
[----:B------:R-:W-:-:S05]  /*d6f0*/  FADD.FTZ R64, R64, R27 ;  /* 0x0000001b40407221 */ /* 0x000fca0000010000 */
[----:B------:R-:W2:Y:S01]  /*d700*/  MUFU.EX2 R0, R55 ;  /* 0x0000003700007308 */ /* 0x000ea20000000800 */
[----:B------:R-:W-:-:S01]  /*d710*/  FFMA.FTZ R66, R57, R42, -R56 ;  /* 0x0000002a39427223 */ /* 0x000fc20000010838 */
[----:B---3--:R-:W-:Y:S01]  /*d720*/  FADD.FTZ R27, R71, R12 ;  /* 0x0000000c471b7221 */ /* 0x008fe20000010000 */
[----:B------:R-:W-:-:S05]  /*d730*/  F2FP.SATFINITE.E4M3.F32.PACK_AB_MERGE_C R150, R60, R41, RZ ;  /* 0x000000293c96723e */ /* 0x000fca00048070ff */
[----:B------:R-:W3:Y:S01]  /*d740*/  MUFU.EX2 R37, R37 ;  /* 0x0000002500257308 */ /* 0x000ee20000000800 */
[----:B----4-:R-:W-:-:S01]  /*d750*/  FADD.FTZ R25, R15, R64 ;  /* 0x000000400f197221 */ /* 0x010fc20000010000 */
[----:B------:R-:W-:Y:S01]  /*d760*/  FFMA.FTZ R47, R111, R42, -R56 ;  /* 0x0000002a6f2f7223 */ /* 0x000fe20000010838 */
[----:B0-----:R-:W-:-:S05]  /*d770*/  FADD.FTZ R14, R36, R27 ;  /* 0x0000001b240e7221 */ /* 0x001fca0000010000 */
[----:B------:R-:W0:Y:S01]  /*d780*/  MUFU.EX2 R29, R29 ;  /* 0x0000001d001d7308 */ /* 0x000e220000000800 */
[----:B-----5:R-:W-:-:S01]  /*d790*/  FADD.FTZ R25, R58, R25 ;  /* 0x000000193a197221 */ /* 0x020fc20000010000 */
[----:B------:R-:W-:Y:S01]  /*d7a0*/  F2FP.SATFINITE.E4M3.F32.PACK_AB_MERGE_C R150, R50, R9, R150 ;  /* 0x000000093296723e */ /* 0x000fe20004807096 */
[----:B------:R-:W-:-:S01]  /*d7b0*/  FFMA.FTZ R68, R113, R42, -R56 ;  /* 0x0000002a71447223 */ /* 0x000fc20000010838 */
[--C-:B------:R-:W-:Y:S01]  /*d7c0*/  FFMA.FTZ R117, R117, R42, -R56.reuse ;  /* 0x0000002a75757223 */ /* 0x100fe20000010838 */
[----:B------:R-:W4:Y:S03]  /*d7d0*/  @P0 LDC R9, c[0x0][0x44c] ;  /* 0x00011300ff090b82 */ /* 0x000f260000000800 */
[----:B------:R-:W5:Y:S01]  /*d7e0*/  MUFU.EX2 R66, R66 ;  /* 0x0000004200427308 */ /* 0x000f620000000800 */
[----:B-1----:R-:W-:Y:S01]  /*d7f0*/  F2FP.SATFINITE.E4M3.F32.PACK_AB_MERGE_C R141, R89, R36, RZ ;  /* 0x00000024598d723e */ /* 0x002fe200048070ff */
[----:B------:R-:W-:Y:S01]  /*d800*/  FFMA.FTZ R119, R119, R42, -R56 ;  /* 0x0000002a77777223 */ /* 0x000fe20000010838 */
[----:B------:R-:W-:-:S01]  /*d810*/  FADD.FTZ R89, R89, R14 ;  /* 0x0000000e59597221 */ /* 0x000fc20000010000 */
[----:B--2---:R-:W-:Y:S01]  /*d820*/  FADD.FTZ R14, R0, R25 ;  /* 0x00000019000e7221 */ /* 0x004fe20000010000 */
[----:B------:R-:W-:-:S01]  /*d830*/  FFMA.FTZ R67, R67, R42, -R56 ;  /* 0x0000002a43437223 */ /* 0x000fc20000010838 */
[----:B------:R-:W-:-:S02]  /*d840*/  F2FP.SATFINITE.E4M3.F32.PACK_AB_MERGE_C R145, R33, R20, R145 ;  /* 0x000000142191723e */ /* 0x000fc40004807091 */
[----:B------:R-:W1:Y:S01]  /*d850*/  MUFU.EX2 R47, R47 ;  /* 0x0000002f002f7308 */ /* 0x000e620000000800 */
[----:B------:R-:W2:Y:S01]  /*d860*/  @P0 LDC R20, c[0x0][0x450] ;  /* 0x00011400ff140b82 */ /* 0x000ea20000000800 */
[----:B------:R-:W-:-:S01]  /*d870*/  FFMA.FTZ R115, R115, R42, -R56 ;  /* 0x0000002a73737223 */ /* 0x000fc20000010838 */
[----:B---3--:R-:W-:Y:S01]  /*d880*/  FADD.FTZ R14, R37, R14 ;  /* 0x0000000e250e7221 */ /* 0x008fe20000010000 */
[----:B------:R-:W-:-:S04]  /*d890*/  F2FP.SATFINITE.E4M3.F32.PACK_AB_MERGE_C R148, R8, R3, R148 ;  /* 0x000000030894723e */ /* 0x000fc80004807094 */
[----:B------:R-:W-:Y:S01]  /*d8a0*/  MUFU.EX2 R68, R68 ;  /* 0x0000004400447308 */ /* 0x000fe20000000800 */
[----:B0-----:R-:W-:-:S07]  /*d8b0*/  FADD.FTZ R3, R29, R14 ;  /* 0x0000000e1d037221 */ /* 0x001fce0000010000 */
[----:B------:R-:W-:Y:S08]  /*d8c0*/  MUFU.EX2 R117, R117 ;  /* 0x0000007500757308 */ /* 0x000ff00000000800 */
[----:B------:R-:W0:Y:S08]  /*d8d0*/  MUFU.EX2 R12, R119 ;  /* 0x00000077000c7308 */ /* 0x000e300000000800 */
[----:B------:R-:W-:Y:S08]  /*d8e0*/  MUFU.EX2 R79, R79 ;  /* 0x0000004f004f7308 */ /* 0x000ff00000000800 */
[----:B------:R-:W3:Y:S01]  /*d8f0*/  MUFU.EX2 R30, R30 ;  /* 0x0000001e001e7308 */ /* 0x000ee20000000800 */
[----:B-----5:R-:W-:-:S07]  /*d900*/  FADD.FTZ R8, R66, R3 ;  /* 0x0000000342087221 */ /* 0x020fce0000010000 */
[----:B------:R-:W5:Y:S08]  /*d910*/  MUFU.EX2 R10, R115 ;  /* 0x00000073000a7308 */ /* 0x000f700000000800 */
[----:B------:R-:W2:Y:S08]  /*d920*/  MUFU.EX2 R67, R67 ;  /* 0x0000004300437308 */ /* 0x000eb00000000800 */
[----:B------:R-:W-:Y:S08]  /*d930*/  MUFU.EX2 R40, R40 ;  /* 0x0000002800287308 */ /* 0x000ff00000000800 */
[----:B------:R-:W2:Y:S01]  /*d940*/  MUFU.EX2 R91, R91 ;  /* 0x0000005b005b7308 */ /* 0x000ea20000000800 */
[----:B------:R-:W-:Y:S01]  /*d950*/  F2FP.SATFINITE.E4M3.F32.PACK_AB_MERGE_C R144, R62, R39, RZ ;  /* 0x000000273e90723e */ /* 0x000fe200048070ff */
[----:B-1----:R-:W-:Y:S01]  /*d960*/  FADD.FTZ R3, R47, R8 ;  /* 0x000000082f037221 */ /* 0x002fe20000010000 */
[----:B0-----:R-:W-:-:S02]  /*d970*/  F2FP.SATFINITE.E4M3.F32.PACK_AB_MERGE_C R136, R12, R117, RZ ;  /* 0x000000750c88723e */ /* 0x001fc400048070ff */
[----:B------:R-:W-:Y:S01]  /*d980*/  F2FP.SATFINITE.E4M3.F32.PACK_AB_MERGE_C R144, R52, R11, R144 ;  /* 0x0000000b3490723e */ /* 0x000fe20004807090 */
[----:B------:R-:W-:-:S01]  /*d990*/  FADD.FTZ R3, R68, R3 ;  /* 0x0000000344037221 */ /* 0x000fc20000010000 */
[----:B---3--:R-:W-:Y:S01]  /*d9a0*/  F2FP.SATFINITE.E4M3.F32.PACK_AB_MERGE_C R143, R30, R79, RZ ;  /* 0x0000004f1e8f723e */ /* 0x008fe200048070ff */
[----:B----4-:R-:W-:-:S04]  /*d9b0*/  @P0 IMAD.HI.U32 R11, R94, R9, RZ ;  /* 0x000000095e0b0227 */ /* 0x010fc800078e00ff */
[----:B------:R-:W-:Y:S01]  /*d9c0*/  FFMA.FTZ R121, R121, R42, -R56 ;  /* 0x0000002a79797223 */ /* 0x000fe20000010838 */
[----:B------:R-:W-:Y:S01]  /*d9d0*/  MUFU.EX2 R44, R44 ;  /* 0x0000002c002c7308 */ /* 0x000fe20000000800 */
[----:B-----5:R-:W-:-:S01]  /*d9e0*/  FADD.FTZ R8, R10, R3 ;  /* 0x000000030a087221 */ /* 0x020fc20000010000 */
[----:B--2---:R-:W-:Y:S01]  /*d9f0*/  F2FP.SATFINITE.E4M3.F32.PACK_AB_MERGE_C R136, R67, R10, R136 ;  /* 0x0000000a4388723e */ /* 0x004fe20004807088 */
[----:B------:R-:W-:Y:S01]  /*da00*/  IMAD.MOV.U32 R10, RZ, RZ, R94 ;  /* 0x000000ffff0a7224 */ /* 0x000fe200078e005e */
[----:B------:R-:W-:Y:S02]  /*da10*/  @P0 SHF.R.U32.HI R10, RZ, R20, R11 ;  /* 0x00000014ff0a0219 */ /* 0x000fe4000001160b */
[----:B------:R-:W-:Y:S02]  /*da20*/  F2FP.SATFINITE.E4M3.F32.PACK_AB_MERGE_C R143, R91, R40, R143 ;  /* 0x000000285b8f723e */ /* 0x000fe4000480708f */
[----:B------:R-:W0:Y:S01]  /*da30*/  MUFU.EX2 R87, R87 ;  /* 0x0000005700577308 */ /* 0x000e220000000800 */
[----:B------:R-:W-:-:S01]  /*da40*/  FADD.FTZ R40, R40, R89 ;  /* 0x0000005928287221 */ /* 0x000fc20000010000 */
[----:B------:R-:W-:-:S06]  /*da50*/  IADD3 R10, R10, R90, -R92 ;  /* 0x0000005a0a0a7210 */ /* 0x000fcc0007ffe85c */
[----:B------:R-:W1:Y:S01]  /*da60*/  MUFU.EX2 R38, R38 ;  /* 0x0000002600267308 */ /* 0x000e620000000800 */
[----:B------:R-:W-:-:S01]  /*da70*/  FADD.FTZ R40, R91, R40 ;  /* 0x000000285b287221 */ /* 0x000fc20000010000 */
[----:B------:R-:W-:-:S06]  /*da80*/  FADD.FTZ R8, R67, R8 ;  /* 0x0000000843087221 */ /* 0x000fcc0000010000 */
[----:B------:R-:W-:Y:S01]  /*da90*/  MUFU.EX2 R83, R83 ;  /* 0x0000005300537308 */ /* 0x000fe20000000800 */
[----:B------:R-:W-:-:S01]  /*daa0*/  FADD.FTZ R79, R79, R40 ;  /* 0x000000284f4f7221 */ /* 0x000fc20000010000 */
[----:B------:R-:W-:-:S06]  /*dab0*/  SHF.R.S32.HI R11, RZ, 0x1f, R10 ;  /* 0x0000001fff0b7819 */ /* 0x000fcc000001140a */
[----:B------:R-:W2:Y:S01]  /*dac0*/  MUFU.EX2 R121, R121 ;  /* 0x0000007900797308 */ /* 0x000ea20000000800 */
[----:B------:R-:W-:-:S01]  /*dad0*/  FADD.FTZ R117, R117, R8 ;  /* 0x0000000875757221 */ /* 0x000fc20000010000 */
[----:B------:R-:W-:Y:S01]  /*dae0*/  FADD.FTZ R79, R30, R79 ;  /* 0x0000004f1e4f7221 */ /* 0x000fe20000010000 */
[----:B------:R-:W-:Y:S01]  /*daf0*/  LEA.HI R11, R11, R10, RZ, 0x7 ;  /* 0x0000000a0b0b7211 */ /* 0x000fe200078f38ff */
[--C-:B------:R-:W-:Y:S01]  /*db00*/  FFMA.FTZ R75, R75, R42, -R56.reuse ;  /* 0x0000002a4b4b7223 */ /* 0x100fe20000010838 */
[----:B0-----:R-:W-:Y:S01]  /*db10*/  F2FP.SATFINITE.E4M3.F32.PACK_AB_MERGE_C R137, R87, R44, RZ ;  /* 0x0000002c5789723e */ /* 0x001fe200048070ff */
[----:B------:R-:W-:Y:S02]  /*db20*/  FADD.FTZ R12, R12, R117 ;  /* 0x000000750c0c7221 */ /* 0x000fe40000010000 */
[----:B------:R-:W-:Y:S01]  /*db30*/  MUFU.EX2 R48, R48 ;  /* 0x0000003000307308 */ /* 0x000fe20000000800 */
[----:B------:R-:W-:-:S01]  /*db40*/  FFMA.FTZ R123, R123, R42, -R56 ;  /* 0x0000002a7b7b7223 */ /* 0x000fc20000010838 */
[----:B-1----:R-:W-:Y:S01]  /*db50*/  FADD.FTZ R14, R38, R79 ;  /* 0x0000004f260e7221 */ /* 0x002fe20000010000 */
[----:B------:R-:W-:Y:S01]  /*db60*/  SHF.R.S32.HI R11, RZ, 0x7, R11 ;  /* 0x00000007ff0b7819 */ /* 0x000fe2000001140b */
[----:B------:R-:W-:-:S04]  /*db70*/  FFMA.FTZ R56, R125, R42, -R56 ;  /* 0x0000002a7d387223 */ /* 0x000fc80000010838 */
[----:B------:R-:W0:Y:S01]  /*db80*/  MUFU.EX2 R61, R61 ;  /* 0x0000003d003d7308 */ /* 0x000e220000000800 */
[----:B------:R-:W-:Y:S01]  /*db90*/  F2FP.SATFINITE.E4M3.F32.PACK_AB_MERGE_C R140, R37, R0, RZ ;  /* 0x00000000258c723e */ /* 0x000fe200048070ff */
[----:B--2---:R-:W-:Y:S01]  /*dba0*/  FADD.FTZ R3, R121, R12 ;  /* 0x0000000c79037221 */ /* 0x004fe20000010000 */
[----:B------:R-:W-:-:S05]  /*dbb0*/  F2FP.SATFINITE.E4M3.F32.PACK_AB_MERGE_C R137, R83, R38, R137 ;  /* 0x000000265389723e */ /* 0x000fca0004807089 */
[----:B------:R-:W1:Y:S01]  /*dbc0*/  MUFU.EX2 R46, R46 ;  /* 0x0000002e002e7308 */ /* 0x000e620000000800 */
[----:B------:R-:W-:-:S01]  /*dbd0*/  FADD.FTZ R83, R83, R14 ;  /* 0x0000000e53537221 */ /* 0x000fc20000010000 */
[----:B------:R-:W-:-:S06]  /*dbe0*/  VIMNMX R12, RZ, R11, !PT ;  /* 0x0000000bff0c7248 */ /* 0x000fcc0007fe0100 */
[----:B------:R-:W2:Y:S01]  /*dbf0*/  MUFU.EX2 R93, R93 ;  /* 0x0000005d005d7308 */ /* 0x000ea20000000800 */
[----:B------:R-:W-:-:S01]  /*dc00*/  FADD.FTZ R44, R44, R83 ;  /* 0x000000532c2c7221 */ /* 0x000fc20000010000 */
[----:B------:R-:W-:Y:S01]  /*dc10*/  VIADD R14, R88, 0xfffffffe ;  /* 0xfffffffe580e7836 */ /* 0x000fe20000000000 */
[----:B------:R3:W-:Y:S05]  /*dc20*/  STL [R1+0x14], R12 ;  /* 0x0000140c01007387 */ /* 0x0007ea0000100800 */
[----:B------:R-:W4:Y:S01]  /*dc30*/  MUFU.EX2 R0, R75 ;  /* 0x0000004b00007308 */ /* 0x000f220000000800 */
[----:B------:R-:W-:-:S07]  /*dc40*/  FADD.FTZ R87, R87, R44 ;  /* 0x0000002c57577221 */ /* 0x000fce0000010000 */
[----:B------:R-:W5:Y:S01]  /*dc50*/  MUFU.EX2 R123, R123 ;  /* 0x0000007b007b7308 */ /* 0x000f620000000800 */
[----:B------:R-:W-:-:S07]  /*dc60*/  ISETP.GE.AND P2, PT, R14, R12, PT ;  /* 0x0000000c0e00720c */ /* 0x000fce0003f46270 */
[----:B------:R-:W3:Y:S01]  /*dc70*/  MUFU.EX2 R56, R56 ;  /* 0x0000003800387308 */ /* 0x000ee20000000800 */
[----:B0-----:R-:W-:Y:S01]  /*dc80*/  F2FP.SATFINITE.E4M3.F32.PACK_AB_MERGE_C R9, R61, R48, RZ ;  /* 0x000000303d09723e */ /* 0x001fe200048070ff */
[----:B-1----:R-:W-:-:S03]  /*dc90*/  FADD.FTZ R8, R46, R87 ;  /* 0x000000572e087221 */ /* 0x002fc60000010000 */
[C---:B--2---:R-:W-:Y:S01]  /*dca0*/  F2FP.SATFINITE.E4M3.F32.PACK_AB_MERGE_C R139, R93.reuse, R46, R9 ;  /* 0x0000002e5d8b723e */ /* 0x044fe20004807009 */
[----:B------:R-:W-:-:S01]  /*dcb0*/  FADD.FTZ R93, R93, R8 ;  /* 0x000000085d5d7221 */ /* 0x000fc20000010000 */
[----:B----4-:R-:W-:Y:S01]  /*dcc0*/  FADD.FTZ R8, R0, R3 ;  /* 0x0000000300087221 */ /* 0x010fe20000010000 */
[----:B------:R-:W-:Y:S01]  /*dcd0*/  F2FP.SATFINITE.E4M3.F32.PACK_AB_MERGE_C R142, R68, R47, RZ ;  /* 0x0000002f448e723e */ /* 0x000fe200048070ff */
[----:B------:R-:W-:Y:S01]  /*dce0*/  BSSY B0, `(.L_x_2026) ;  /* 0x000031a000007945 */ /* 0x000fe20003800000 */
[----:B------:R-:W-:-:S01]  /*dcf0*/  FADD.FTZ R48, R48, R93 ;  /* 0x0000005d30307221 */ /* 0x000fc20000010000 */
[----:B-----5:R-:W-:Y:S01]  /*dd00*/  FADD.FTZ R3, R123, R8 ;  /* 0x000000087b037221 */ /* 0x020fe20000010000 */
[----:B------:R-:W-:Y:S02]  /*dd10*/  F2FP.SATFINITE.E4M3.F32.PACK_AB_MERGE_C R147, R59, R28, R147 ;  /* 0x0000001c3b93723e */ /* 0x000fe40004807093 */
[C---:B---3--:R-:W-:Y:S01]  /*dd20*/  F2FP.SATFINITE.E4M3.F32.PACK_AB_MERGE_C R9, R56.reuse, R123, RZ ;  /* 0x0000007b3809723e */ /* 0x048fe200048070ff */
[----:B------:R-:W-:-:S01]  /*dd30*/  FADD.FTZ R3, R56, R3 ;  /* 0x0000000338037221 */ /* 0x000fc20000010000 */
[----:B------:R-:W-:-:S02]  /*dd40*/  F2FP.SATFINITE.E4M3.F32.PACK_AB_MERGE_C R141, R71, R34, R141 ;  /* 0x00000022478d723e */ /* 0x000fc4000480708d */
[----:B------:R-:W-:Y:S02]  /*dd50*/  CS2R R134, SRZ ;  /* 0x0000000000867805 */ /* 0x000fe4000001ff00 */
[----:B------:R-:W-:Y:S01]  /*dd60*/  F2FP.SATFINITE.E4M3.F32.PACK_AB_MERGE_C R138, R0, R121, R9 ;  /* 0x00000079008a723e */ /* 0x000fe20004807009 */
[----:B------:R-:W-:-:S01]  /*dd70*/  FADD.FTZ R0, R61, R48 ;  /* 0x000000303d007221 */ /* 0x000fc20000010000 */
[----:B------:R-:W-:Y:S02]  /*dd80*/  F2FP.SATFINITE.E4M3.F32.PACK_AB_MERGE_C R146, R13, R146, R24 ;  /* 0x000000920d92723e */ /* 0x000fe40004807018 */
[----:B------:R-:W-:Y:S02]  /*dd90*/  CS2R R132, SRZ ;  /* 0x0000000000847805 */ /* 0x000fe4000001ff00 */
[----:B------:R-:W-:Y:S02]  /*dda0*/  F2FP.SATFINITE.E4M3.F32.PACK_AB_MERGE_C R140, R58, R15, R140 ;  /* 0x0000000f3a8c723e */ /* 0x000fe4000480708c */
[----:B------:R-:W-:-:S02]  /*ddb0*/  CS2R R130, SRZ ;  /* 0x0000000000827805 */ /* 0x000fc4000001ff00 */
[----:B------:R-:W-:Y:S02]  /*ddc0*/  F2FP.SATFINITE.E4M3.F32.PACK_AB_MERGE_C R142, R66, R29, R142 ;  /* 0x0000001d428e723e */ /* 0x000fe4000480708e */
        /* <DEDUP_REMOVED lines=20> */
[----:B------:R-:W-:Y:S01]  /*df10*/  CS2R R88, SRZ ;  /* 0x0000000000587805 */ /* 0x000fe2000001ff00 */
[----:B------:R-:W-:Y:S06]  /*df20*/  @!P2 BRA `(.L_x_2027) ;  /* 0x0000002c00d4a947 */ /* 0x000fec0003800000 */
[----:B------:R-:W-:Y:S01]  /*df30*/  BSSY B1, `(.L_x_2027) ;  /* 0x00002f4000017945 */ /* 0x000fe20003800000 */
[----:B------:R-:W-:Y:S02]  /*df40*/  IMAD.MOV.U32 R10, RZ, RZ, R43 ;  /* 0x000000ffff0a7224 */ /* 0x000fe400078e002b */
[----:B------:R-:W-:Y:S02]  /*df50*/  IMAD.MOV.U32 R11, RZ, RZ, R65 ;  /* 0x000000ffff0b7224 */ /* 0x000fe400078e0041 */
[----:B------:R-:W-:Y:S02]  /*df60*/  IMAD.MOV.U32 R9, RZ, RZ, R152 ;  /* 0x000000ffff097224 */ /* 0x000fe400078e0098 */
[----:B------:R-:W-:Y:S02]  /*df70*/  IMAD.MOV.U32 R8, RZ, RZ, R18 ;  /* 0x000000ffff087224 */ /* 0x000fe400078e0012 */
[----:B------:R-:W-:-:S07]  /*df80*/  IMAD.MOV.U32 R135, RZ, RZ, RZ ;  /* 0x000000ffff877224 */ /* 0x000fce00078e00ff */
.L_x_2039:
[----:B------:R-:W-:-:S04]  /*df90*/  ISETP.NE.AND P2, PT, R8, 0x1, PT ;  /* 0x000000010800780c */ /* 0x000fc80003f45270 */
[----:B------:R-:W-:-:S04]  /*dfa0*/  SEL R152, RZ, 0x1, P2 ;  /* 0x00000001ff987807 */ /* 0x000fc80001000000 */
[----:B------:R-:W-:Y:S01]  /*dfb0*/  LOP3.LUT R152, R9, R152, RZ, 0x3c, !PT ;  /* 0x0000009809987212 */ /* 0x000fe200078e3cff */
[----:B------:R-:W-:Y:S06]  /*dfc0*/  @!P1 BRA `(.L_x_2028) ;  /* 0x0000000000049947 */ /* 0x000fec0003800000 */
[----:B------:R-:W-:Y:S01]  /*dfd0*/  BPT.TRAP 0x1 ;  /* 0x000000040000795c */ /* 0x000fe20000300000 */
.L_x_2028:
        /* <DEDUP_REMOVED lines=8> */
.L_x_2029:
[----:B------:R-:W-:Y:S01]  /*e060*/  BSSY B2, `(.L_x_2030) ;  /* 0x0000006000027945 */ /* 0x000fe20003800000 */
[----:B------:R-:W-:Y:S02]  /*e070*/  IMAD R24, R18, 0x300, R21 ;  /* 0x0000030012187824 */ /* 0x000fe400078e0215 */
[----:B------:R-:W-:Y:S01]  /*e080*/  IMAD.MOV.U32 R25, RZ, RZ, -0x3ffffff0 ;  /* 0xc0000010ff197424 */ /* 0x000fe200078e00ff */
[----:B-1----:R-:W-:Y:S06]  /*e090*/  @P2 BRA `(.L_x_2031) ;  /* 0x0000000000082947 */ /* 0x002fec0003800000 */
[----:B------:R-:W1:Y:S02]  /*e0a0*/  SYNCS.PHASECHK.TRANS64.TRYWAIT P2, [R15+URZ+0x19c30], R12 ;  /* 0x019c300c0f0075a7 */ /* 0x000e64000804017f */
[----:B-1----:R-:W-:Y:S05]  /*e0b0*/  @!P2 BRA `(.L_x_2032) ;  /* 0x000000f0007ca947 */ /* 0x002fea0003800000 */
.L_x_2031:
[----:B------:R-:W-:Y:S05]  /*e0c0*/  BSYNC B2 ;  /* 0x0000000000027941 */ /* 0x000fea0003800000 */
.L_x_2030:
[----:B------:R-:W-:Y:S01]  /*e0d0*/  R2UR UR6, R24 ;  /* 0x00000000180672ca */ /* 0x000fe200000e0000 */
[----:B------:R-:W-:Y:S01]  /*e0e0*/  IMAD.MOV.U32 R13, RZ, RZ, -0x3ffffff0 ;  /* 0xc0000010ff0d7424 */ /* 0x000fe200078e00ff */
[----:B------:R-:W-:Y:S01]  /*e0f0*/  R2UR UR7, R25 ;  /* 0x00000000190772ca */ /* 0x000fe200000e0000 */
[----:B------:R-:W-:Y:S01]  /*e100*/  IMAD.MOV.U32 R25, RZ, RZ, -0x3ffffff0 ;  /* 0xc0000010ff197424 */ /* 0x000fe200078e00ff */
[----:B------:R-:W-:Y:S02]  /*e110*/  R2UR UR4, R4 ;  /* 0x00000000040472ca */ /* 0x000fe400000e0000 */
[----:B------:R-:W-:Y:S02]  /*e120*/  R2UR UR5, R5 ;  /* 0x00000000050572ca */ /* 0x000fe400000e0000 */
[C---:B01----:R-:W-:Y:S01]  /*e130*/  IADD3 R12, R24.reuse, 0x100, RZ ;  /* 0x00000100180c7810 */ /* 0x043fe20007ffe0ff */
[----:B------:R-:W-:Y:S01]  /*e140*/  VIADD R24, R24, 0x200 ;  /* 0x0000020018187836 */ /* 0x000fe20000000000 */
[----:B------:R-:W-:-:S02]  /*e150*/  R2UR UR15, R25 ;  /* 0x00000000190f72ca */ /* 0x000fc400000e0000 */
[----:B------:R-:W-:Y:S02]  /*e160*/  R2UR UR10, R12 ;  /* 0x000000000c0a72ca */ /* 0x000fe400000e0000 */
[----:B------:R-:W-:Y:S02]  /*e170*/  R2UR UR14, R24 ;  /* 0x00000000180e72ca */ /* 0x000fe400000e0000 */
[----:B------:R-:W-:Y:S01]  /*e180*/  WARPGROUP.ARRIVE ;  /* 0x00000000000079c5 */ /* 0x000fe20000000000 */
[----:B------:R-:W-:Y:S02]  /*e190*/  R2UR UR11, R13 ;  /* 0x000000000d0b72ca */ /* 0x000fe400000e0000 */
[----:B------:R-:W-:Y:S02]  /*e1a0*/  R2UR UR8, R156 ;  /* 0x000000009c0872ca */ /* 0x000fe400000e0000 */
[----:B------:R-:W-:Y:S01]  /*e1b0*/  R2UR UR9, R157 ;  /* 0x000000009d0972ca */ /* 0x000fe200000e0000 */
[----:B------:R-:W-:Y:S01]  /*e1c0*/  QGMMA.64x128x32.F32.E4M3.E4M3 R24, gdesc[UR4], RZ, !UPT, gsb0 ;  /* 0x01e00000041879f3 */ /* 0x000fe2000c0008ff */
[----:B------:R-:W-:-:S02]  /*e1d0*/  R2UR UR12, R6 ;  /* 0x00000000060c72ca */ /* 0x000fc400000e0000 */
[----:B------:R-:W-:Y:S01]  /*e1e0*/  R2UR UR13, R7 ;  /* 0x00000000070d72ca */ /* 0x000fe200000e0000 */
        /* <DEDUP_REMOVED lines=9> */
.L_x_2033:
[----:B------:R-:W-:Y:S01]  /*e280*/  SHF.L.U32 R9, R9, 0x1f, RZ ;  /* 0x0000001f09097819 */ /* 0x000fe200000006ff */
[----:B------:R-:W-:-:S04]  /*e290*/  IMAD R20, R8, 0x8, R16 ;  /* 0x0000000808147824 */ /* 0x000fc800078e0210 */
[----:B------:R0:W1:Y:S01]  /*e2a0*/  SYNCS.PHASECHK.TRANS64.TRYWAIT P2, [R20+URZ+0x19c50], R9 ;  /* 0x019c5009140075a7 */ /* 0x000062000804017f */
[----:B------:R-:W-:Y:S05]  /*e2b0*/  @!P1 BRA `(.L_x_2034) ;  /* 0x0000000000049947 */ /* 0x000fea0003800000 */
[----:B------:R-:W-:Y:S01]  /*e2c0*/  BPT.TRAP 0x1 ;  /* 0x000000040000795c */ /* 0x000fe20000300000 */
.L_x_2034:
[----:B------:R-:W-:Y:S04]  /*e2d0*/  BSSY B2, `(.L_x_2035) ;  /* 0x0000004000027945 */ /* 0x000fe80003800000 */
[----:B-1----:R-:W-:Y:S05]  /*e2e0*/  @P2 BRA `(.L_x_2036) ;  /* 0x0000000000082947 */ /* 0x002fea0003800000 */
[----:B------:R-:W1:Y:S02]  /*e2f0*/  SYNCS.PHASECHK.TRANS64.TRYWAIT P2, [R20+URZ+0x19c50], R9 ;  /* 0x019c5009140075a7 */ /* 0x000e64000804017f */
[----:B-1----:R-:W-:Y:S05]  /*e300*/  @!P2 BRA `(.L_x_2037) ;  /* 0x000000ec00fca947 */ /* 0x002fea0003800000 */
.L_x_2036:
[----:B------:R-:W-:Y:S05]  /*e310*/  BSYNC B2 ;  /* 0x0000000000027941 */ /* 0x000fea0003800000 */
.L_x_2035:
[----:B01----:R-:W-:Y:S01]  /*e320*/  VIADD R9, R16, 0x3000 ;  /* 0x0000300010097836 */ /* 0x003fe20000000000 */
[----:B------:R-:W-:-:S04]  /*e330*/  WARPGROUP.ARRIVE ;  /* 0x00000000000079c5 */ /* 0x000fc80000000000 */
[----:B------:R-:W-:-:S04]  /*e340*/  SHF.R.U32.HI R9, RZ, 0x4, R9 ;  /* 0x00000004ff097819 */ /* 0x000fc80000011609 */
[----:B------:R-:W-:-:S04]  /*e350*/  LOP3.LUT R9, R9, 0x3fff, RZ, 0xc0, !PT ;  /* 0x00003fff09097812 */ /* 0x000fc800078ec0ff */
[----:B------:R-:W-:-:S05]  /*e360*/  LOP3.LUT R9, R9, 0x10000, RZ, 0xfc, !PT ;  /* 0x0001000009097812 */ /* 0x000fca00078efcff */
[----:B------:R-:W-:Y:S02]  /*e370*/  IMAD R8, R8, 0x300, R9 ;  /* 0x0000030008087824 */ /* 0x000fe400078e0209 */
[----:B------:R-:W-:-:S03]  /*e380*/  IMAD.MOV.U32 R9, RZ, RZ, 0x40000040 ;  /* 0x40000040ff097424 */ /* 0x000fc600078e00ff */
[----:B------:R-:W-:Y:S02]  /*e390*/  R2UR UR6, R8 ;  /* 0x00000000080672ca */ /* 0x000fe400000e0000 */
[----:B------:R-:W-:-:S13]  /*e3a0*/  R2UR UR7, R9 ;  /* 0x00000000090772ca */ /* 0x000fda00000e0000 */
[----:B------:R-:W-:Y:S01]  /*e3b0*/  QGMMA.64x96x32.F32.E4M3.E4M3 R88, R148, gdesc[UR4], R88, gsb0 ;  /* 0x0160000494587df3 */ /* 0x000fe20008000858 */
[----:B------:R-:W-:Y:S02]  /*e3c0*/  VIADD R12, R8, 0x2 ;  /* 0x00000002080c7836 */ /* 0x000fe40000000000 */
[----:B------:R-:W-:-:S03]  /*e3d0*/  IMAD.MOV.U32 R13, RZ, RZ, 0x40000040 ;  /* 0x40000040ff0d7424 */ /* 0x000fc600078e00ff */
[----:B------:R-:W-:Y:S02]  /*e3e0*/  R2UR UR6, R12 ;  /* 0x000000000c0672ca */ /* 0x000fe400000e0000 */
[----:B------:R-:W-:Y:S01]  /*e3f0*/  R2UR UR7, R13 ;  /* 0x000000000d0772ca */ /* 0x000fe200000e0000 */
[----:B------:R-:W-:Y:S02]  /*e400*/  WARPGROUP.DEPBAR.LE gsb0, 0x0 ;  /* 0x00008000000079c5 */ /* 0x000fe40000010000 */
[----:B------:R-:W-:Y:S01]  /*e410*/  WARPGROUP.ARRIVE ;  /* 0x00000000000079c5 */ /* 0x000fe20000000000 */
[----:B------:R-:W2:Y:S04]  /*e420*/  LDL R148, [R1+0x38] ;  /* 0x0000380001947983 */ /* 0x000ea80000100800 */
[----:B------:R-:W3:Y:S05]  /*e430*/  LDL R149, [R1+0x34] ;  /* 0x0000340001957983 */ /* 0x000eea0000100800 */
[----:B------:R-:W-:Y:S01]  /*e440*/  QGMMA.64x96x32.F32.E4M3.E4M3 R88, R144, gdesc[UR4], R88, gsb0 ;  /* 0x0160000490587df3 */ /* 0x000fe20008000858 */
[----:B------:R-:W4:Y:S04]  /*e450*/  LDL R150, [R1+0x20] ;  /* 0x0000200001967983 */ /* 0x000f280000100800 */
[----:B------:R-:W4:Y:S01]  /*e460*/  LDL R151, [R1+0x1c] ;  /* 0x00001c0001977983 */ /* 0x000f220000100800 */
[----:B------:R-:W-:-:S03]  /*e470*/  WARPGROUP.DEPBAR.LE gsb0, 0x0 ;  /* 0x00008000000079c5 */ /* 0x000fc60000010000 */
[----:B------:R-:W2:Y:S01]  /*e480*/  LDL R147, [R1+0x18] ;  /* 0x0000180001937983 */ /* 0x000ea20000100800 */
[----:B------:R-:W-:Y:S01]  /*e490*/  VIADD R12, R8, 0x4 ;  /* 0x00000004080c7836 */ /* 0x000fe20000000000 */
[----:B------:R-:W-:Y:S01]  /*e4a0*/  WARPGROUP.ARRIVE ;  /* 0x00000000000079c5 */ /* 0x000fe20000000000 */
[----:B------:R-:W-:Y:S02]  /*e4b0*/  IMAD.MOV.U32 R13, RZ, RZ, 0x40000040 ;  /* 0x40000040ff0d7424 */ /* 0x000fe400078e00ff */
[----:B------:R-:W-:Y:S01]  /*e4c0*/  FMUL.FTZ R58, R2, R58 ;  /* 0x0000003a023a7220 */ /* 0x000fe20000410000 */
[----:B------:R-:W-:Y:S01]  /*e4d0*/  VIADD R8, R8, 0x6 ;  /* 0x0000000608087836 */ /* 0x000fe20000000000 */
        /* <DEDUP_REMOVED lines=15> */
[----:B------:R-:W-:Y:S01]  /*e5d0*/  QGMMA.64x96x32.F32.E4M3.E4M3 R88, R140, gdesc[UR4], R88, gsb0 ;  /* 0x016000048c587df3 */ /* 0x000fe20008000858 */
[----:B------:R-:W-:Y:S01]  /*e5e0*/  R2UR UR6, R8 ;  /* 0x00000000080672ca */ /* 0x000fe200000e0000 */
[----:B------:R-:W0:Y:S01]  /*e5f0*/  @P0 LDC R54, c[0x0][0x44c] ;  /* 0x00011300ff360b82 */ /* 0x000e220000000800 */
[----:B------:R-:W-:Y:S01]  /*e600*/  R2UR UR7, R9 ;  /* 0x00000000090772ca */ /* 0x000fe200000e0000 */
[C---:B------:R-:W-:Y:S01]  /*e610*/  FMUL.FTZ R39, R2.reuse, R41 ;  /* 0x0000002902277220 */ /* 0x040fe20000410000 */
[C---:B------:R-:W-:Y:S01]  /*e620*/  FMUL.FTZ R41, R2.reuse, R46 ;  /* 0x0000002e02297220 */ /* 0x040fe20000410000 */
[C---:B------:R-:W-:Y:S01]  /*e630*/  FMUL.FTZ R46, R2.reuse, R49 ;  /* 0x00000031022e7220 */ /* 0x040fe20000410000 */
[C---:B------:R-:W-:Y:S01]  /*e640*/  FMUL.FTZ R49, R2.reuse, R53 ;  /* 0x0000003502317220 */ /* 0x040fe20000410000 */
[C---:B------:R-:W-:Y:S01]  /*e650*/  FMUL.FTZ R8, R2.reuse, R24 ;  /* 0x0000001802087220 */ /* 0x040fe20000410000 */
[C---:B------:R-:W-:Y:S01]  /*e660*/  FMUL.FTZ R24, R2.reuse, R28 ;  /* 0x0000001c02187220 */ /* 0x040fe20000410000 */
[----:B------:R-:W1:Y:S01]  /*e670*/  @P0 LDC R53, c[0x0][0x450] ;  /* 0x00011400ff350b82 */ /* 0x000e620000000800 */
        /* <DEDUP_REMOVED lines=37> */
[----:B------:R-:W-:-:S02]  /*e8d0*/  FMUL.FTZ R78, R2, R78 ;  /* 0x0000004e024e7220 */ /* 0x000fc40000410000 */
        /* <DEDUP_REMOVED lines=11> */
[----:B------:R-:W-:Y:S07]  /*e990*/  QGMMA.64x96x32.F32.E4M3.E4M3 R88, R136, gdesc[UR4], R88, gsb0 ;  /* 0x0160000488587df3 */ /* 0x000fee0008000858 */
[----:B------:R-:W5:Y:S08]  /*e9a0*/  MUFU.TANH R46, R46 ;  /* 0x0000002e002e7308 */ /* 0x000f700000002400 */
[----:B------:R-:W5:Y:S08]  /*e9b0*/  MUFU.TANH R48, R48 ;  /* 0x0000003000307308 */ /* 0x000f700000002400 */
[----:B------:R-:W5:Y:S08]  /*e9c0*/  MUFU.TANH R49, R49 ;  /* 0x0000003100317308 */ /* 0x000f700000002400 */
[----:B------:R-:W5:Y:S08]  /*e9d0*/  MUFU.TANH R52, R52 ;  /* 0x0000003400347308 */ /* 0x000f700000002400 */
[----:B------:R-:W5:Y:S08]  /*e9e0*/  MUFU.TANH R55, R55 ;  /* 0x0000003700377308 */ /* 0x000f700000002400 */
        /* <DEDUP_REMOVED lines=9> */
[----:B------:R-:W-:-:S07]  /*ea80*/  WARPGROUP.DEPBAR.LE gsb0, 0x0 ;  /* 0x00008000000079c5 */ /* 0x000fce0000010000 */
[----:B------:R-:W-:Y:S08]  /*ea90*/  MUFU.TANH R84, R84 ;  /* 0x0000005400547308 */ /* 0x000ff00000002400 */
[----:B------:R-:W-:Y:S08]  /*eaa0*/  MUFU.TANH R12, R12 ;  /* 0x0000000c000c7308 */ /* 0x000ff00000002400 */
[----:B------:R-:W-:Y:S08]  /*eab0*/  MUFU.TANH R26, R26 ;  /* 0x0000001a001a7308 */ /* 0x000ff00000002400 */
[----:B------:R-:W-:Y:S08]  /*eac0*/  MUFU.TANH R33, R33 ;  /* 0x0000002100217308 */ /* 0x000ff00000002400 */
[----:B------:R-:W-:Y:S08]  /*ead0*/  MUFU.TANH R37, R37 ;  /* 0x0000002500257308 */ /* 0x000ff00000002400 */
[----:B------:R-:W-:Y:S01]  /*eae0*/  MUFU.TANH R43, R43 ;  /* 0x0000002b002b7308 */ /* 0x000fe20000002400 */
[----:B--2---:R-:W-:-:S07]  /*eaf0*/  IMAD.IADD R56, R148, 0x1, R147 ;  /* 0x0000000194387824 */ /* 0x004fce00078e0293 */
[----:B------:R-:W-:Y:S01]  /*eb00*/  MUFU.TANH R9, R9 ;  /* 0x0000000900097308 */ /* 0x000fe20000002400 */
[----:B0-----:R-:W-:-:S05]  /*eb10*/  @P0 IMAD.HI.U32 R54, R56, R54, RZ ;  /* 0x0000003638360227 */ /* 0x001fca00078e00ff */
[----:B-1----:R-:W-:Y:S01]  /*eb20*/  @P0 SHF.R.U32.HI R56, RZ, R53, R54 ;  /* 0x00000035ff380219 */ /* 0x002fe20000011636 */
[C---:B------:R-:W-:Y:S01]  /*eb30*/  FMUL.FTZ R54, R2.reuse, R59 ;  /* 0x0000003b02367220 */ /* 0x040fe20000410000 */
[----:B------:R0:W-:Y:S01]  /*eb40*/  MUFU.TANH R53, R58 ;  /* 0x0000003a00357308 */ /* 0x0001e20000002400 */
[C---:B------:R-:W-:Y:S02]  /*eb50*/  FMUL.FTZ R59, R2.reuse, R61 ;  /* 0x0000003d023b7220 */ /* 0x040fe40000410000 */
[----:B------:R-:W1:Y:S05]  /*eb60*/  SHFL.IDX PT, R136, R56, RZ, 0x1c1f ;  /* 0x001c1fff38887589 */ /* 0x000e6a00000e0000 */
[----:B------:R-:W-:Y:S01]  /*eb70*/  MUFU.TANH R59, R59 ;  /* 0x0000003b003b7308 */ /* 0x000fe20000002400 */
[----:B0-----:R-:W-:Y:S01]  /*eb80*/  FMUL.FTZ R58, R2, R60 ;  /* 0x0000003c023a7220 */ /* 0x001fe20000410000 */
[----:B------:R-:W-:-:S04]  /*eb90*/  IMAD.MOV.U32 R60, RZ, RZ, -0x80 ;  /* 0xffffff80ff3c7424 */ /* 0x000fc800078e00ff */
[----:B------:R-:W-:Y:S02]  /*eba0*/  IMAD R60, R14, R60, 0x1 ;  /* 0x000000010e3c7424 */ /* 0x000fe400078e023c */
[----:B------:R-:W0:Y:S02]  /*ebb0*/  MUFU.TANH R58, R58 ;  /* 0x0000003a003a7308 */ /* 0x000e240000002400 */
[----:B---3--:R-:W-:-:S05]  /*ebc0*/  IMAD R60, R149, -0x2, R60 ;  /* 0xfffffffe953c7824 */ /* 0x008fca00078e023c */
[----:B----4-:R-:W-:Y:S01]  /*ebd0*/  IADD3 R60, -R151, R60, R150 ;  /* 0x0000003c973c7210 */ /* 0x010fe20007ffe196 */
[----:B------:R-:W-:Y:S01]  /*ebe0*/  MUFU.TANH R47, R47 ;  /* 0x0000002f002f7308 */ /* 0x000fe20000002400 */
[----:B------:R-:W2:Y:S03]  /*ebf0*/  S2R R151, SR_TID.X ;  /* 0x0000000000977919 */ /* 0x000ea60000002100 */
[----:B-1----:R-:W-:-:S04]  /*ec00*/  IMAD.IADD R61, R60, 0x1, R136 ;  /* 0x000000013c3d7824 */ /* 0x002fc800078e0288 */
[----:B------:R-:W-:Y:S01]  /*ec10*/  MUFU.TANH R25, R25 ;  /* 0x0000001900197308 */ /* 0x000fe20000002400 */
[C---:B------:R-:W-:Y:S02]  /*ec20*/  ISETP.GT.AND P2, PT, R61.reuse, RZ, PT ;  /* 0x000000ff3d00720c */ /* 0x040fe40003f44270 */
[C---:B------:R-:W-:Y:S02]  /*ec30*/  ISETP.GT.AND P3, PT, R61.reuse, 0x1, PT ;  /* 0x000000013d00780c */ /* 0x040fe40003f64270 */
[----:B-----5:R-:W-:Y:S02]  /*ec40*/  FSEL R8, R8, -INF , P2 ;  /* 0xff80000008087808 */ /* 0x020fe40001000000 */
[----:B------:R-:W-:Y:S01]  /*ec50*/  ISETP.GT.AND P2, PT, R61, 0x8, PT ;  /* 0x000000083d00780c */ /* 0x000fe20003f44270 */
[----:B------:R-:W-:Y:S01]  /*ec60*/  MUFU.TANH R29, R29 ;  /* 0x0000001d001d7308 */ /* 0x000fe20000002400 */
[----:B------:R-:W-:Y:S02]  /*ec70*/  FSEL R13, R13, -INF , P3 ;  /* 0xff8000000d0d7808 */ /* 0x000fe40001800000 */
[----:B------:R-:W-:-:S02]  /*ec80*/  FMNMX.FTZ R65, R8, R11, !PT ;  /* 0x0000000b08417209 */ /* 0x000fc40007810000 */
[----:B------:R-:W-:Y:S02]  /*ec90*/  ISETP.GT.AND P3, PT, R61, 0x9, PT ;  /* 0x000000093d00780c */ /* 0x000fe40003f64270 */
[----:B------:R-:W-:Y:S01]  /*eca0*/  FSEL R24, R24, -INF , P2 ;  /* 0xff80000018187808 */ /* 0x000fe20001000000 */
[----:B------:R-:W-:Y:S01]  /*ecb0*/  MUFU.TANH R30, R30 ;  /* 0x0000001e001e7308 */ /* 0x000fe20000002400 */
[----:B------:R-:W-:Y:S02]  /*ecc0*/  FMNMX.FTZ R65, R13, R65, !PT ;  /* 0x000000410d417209 */ /* 0x000fe40007810000 */
[----:B------:R-:W-:Y:S02]  /*ecd0*/  ISETP.GT.AND P2, PT, R61, 0x10, PT ;  /* 0x000000103d00780c */ /* 0x000fe40003f44270 */
[----:B------:R-:W-:Y:S02]  /*ece0*/  FSEL R27, R27, -INF , P3 ;  /* 0xff8000001b1b7808 */ /* 0x000fe40001800000 */
[----:B------:R-:W-:Y:S01]  /*ecf0*/  FMNMX.FTZ R65, R24, R65, !PT ;  /* 0x0000004118417209 */ /* 0x000fe20007810000 */
[----:B------:R-:W-:Y:S01]  /*ed00*/  MUFU.TANH R34, R34 ;  /* 0x0000002200227308 */ /* 0x000fe20000002400 */
[----:B------:R-:W-:-:S02]  /*ed10*/  ISETP.GT.AND P3, PT, R61, 0x11, PT ;  /* 0x000000113d00780c */ /* 0x000fc40003f64270 */
[----:B------:R-:W-:Y:S02]  /*ed20*/  FSEL R28, R28, -INF , P2 ;  /* 0xff8000001c1c7808 */ /* 0x000fe40001000000 */
[----:B------:R-:W-:Y:S02]  /*ed30*/  FMNMX.FTZ R65, R27, R65, !PT ;  /* 0x000000411b417209 */ /* 0x000fe40007810000 */
[----:B------:R-:W-:Y:S01]  /*ed40*/  ISETP.GT.AND P2, PT, R61, 0x18, PT ;  /* 0x000000183d00780c */ /* 0x000fe20003f44270 */
[----:B------:R-:W-:Y:S01]  /*ed50*/  MUFU.TANH R38, R38 ;  /* 0x0000002600267308 */ /* 0x000fe20000002400 */
[----:B------:R-:W-:Y:S02]  /*ed60*/  FSEL R31, R31, -INF , P3 ;  /* 0xff8000001f1f7808 */ /* 0x000fe40001800000 */
[----:B------:R-:W-:Y:S02]  /*ed70*/  FMNMX.FTZ R65, R28, R65, !PT ;  /* 0x000000411c417209 */ /* 0x000fe40007810000 */
[----:B------:R-:W-:-:S02]  /*ed80*/  ISETP.GT.AND P3, PT, R61, 0x19, PT ;  /* 0x000000193d00780c */ /* 0x000fc40003f64270 */
        /* <DEDUP_REMOVED lines=17> */
[----:B------:R-:W-:Y:S01]  /*eea0*/  FMNMX.FTZ R136, R39, R65, !PT ;  /* 0x0000004127887209 */ /* 0x000fe20007810000 */
[----:B------:R-:W-:Y:S01]  /*eeb0*/  FMUL.FTZ R65, R2, R77 ;  /* 0x0000004d02417220 */ /* 0x000fe20000410000 */
[C---:B------:R-:W-:Y:S02]  /*eec0*/  ISETP.GT.AND P2, PT, R61.reuse, 0x30, PT ;  /* 0x000000303d00780c */ /* 0x040fe40003f44270 */
[----:B------:R-:W-:Y:S02]  /*eed0*/  FSEL R77, R42, -INF , P3 ;  /* 0xff8000002a4d7808 */ /* 0x000fe40001800000 */
[----:B------:R-:W-:Y:S01]  /*eee0*/  FMNMX.FTZ R136, R40, R136, !PT ;  /* 0x0000008828887209 */ /* 0x000fe20007810000 */
[----:B------:R-:W1:Y:S01]  /*eef0*/  MUFU.TANH R65, R65 ;  /* 0x0000004100417308 */ /* 0x000e620000002400 */
[----:B------:R-:W-:-:S02]  /*ef00*/  ISETP.GT.AND P3, PT, R61, 0x31, PT ;  /* 0x000000313d00780c */ /* 0x000fc40003f64270 */
[----:B------:R-:W-:Y:S02]  /*ef10*/  FSEL R44, R44, -INF , P2 ;  /* 0xff8000002c2c7808 */ /* 0x000fe40001000000 */
[----:B------:R-:W-:Y:S02]  /*ef20*/  FMNMX.FTZ R136, R77, R136, !PT ;  /* 0x000000884d887209 */ /* 0x000fe40007810000 */
[C---:B------:R-:W-:Y:S01]  /*ef30*/  ISETP.GT.AND P2, PT, R61.reuse, 0x38, PT ;  /* 0x000000383d00780c */ /* 0x040fe20003f44270 */
        /* <DEDUP_REMOVED lines=19> */
[----:B0-----:R-:W-:Y:S01]  /*f070*/  FSEL R58, R58, -INF , P2 ;  /* 0xff8000003a3a7808 */ /* 0x001fe20001000000 */
        /* <DEDUP_REMOVED lines=9> */
[C---:B------:R-:W-:Y:S01]  /*f110*/  ISETP.GT.AND P2, PT, R61.reuse, 0x58, PT ;  /* 0x000000583d00780c */ /* 0x040fe20003f44270 */
[----:B------:R-:W-:Y:S01]  /*f120*/  MUFU.TANH R74, R74 ;  /* 0x0000004a004a7308 */ /* 0x000fe20000002400 */
[----:B------:R-:W-:Y:S02]  /*f130*/  FSEL R64, R64, -INF , P3 ;  /* 0xff80000040407808 */ /* 0x000fe40001800000 */
[----:B------:R-:W-:Y:S02]  /*f140*/  FMNMX.FTZ R42, R62, R136, !PT ;  /* 0x000000883e2a7209 */ /* 0x000fe40007810000 */
[----:B------:R-:W-:Y:S01]  /*f150*/  ISETP.GT.AND P6, PT, R61, 0x59, PT ;  /* 0x000000593d00780c */ /* 0x000fe20003fc4270 */
[----:B------:R0:W3:Y:S01]  /*f160*/  SHFL.IDX PT, R136, R56, 0x1, 0x1c1f ;  /* 0x003c1f0038887f89 */ /* 0x0000e200000e0000 */
[----:B------:R-:W-:Y:S01]  /*f170*/  FSEL R68, R68, -INF , P2 ;  /* 0xff80000044447808 */ /* 0x000fe20001000000 */
[----:B------:R-:W-:Y:S01]  /*f180*/  MUFU.TANH R75, R75 ;  /* 0x0000004b004b7308 */ /* 0x000fe20000002400 */
[----:B------:R-:W-:-:S02]  /*f190*/  FMNMX.FTZ R42, R64, R42, !PT ;  /* 0x0000002a402a7209 */ /* 0x000fc40007810000 */
[----:B------:R-:W-:Y:S02]  /*f1a0*/  ISETP.GT.AND P5, PT, R61, 0x60, PT ;  /* 0x000000603d00780c */ /* 0x000fe40003fa4270 */
[----:B------:R-:W-:Y:S01]  /*f1b0*/  FSEL R69, R69, -INF , P6 ;  /* 0xff80000045457808 */ /* 0x000fe20003000000 */
[----:B0-----:R-:W-:Y:S01]  /*f1c0*/  FMUL.FTZ R56, R2, R79 ;  /* 0x0000004f02387220 */ /* 0x001fe20000410000 */
[----:B------:R-:W-:Y:S01]  /*f1d0*/  FMNMX.FTZ R42, R68, R42, !PT ;  /* 0x0000002a442a7209 */ /* 0x000fe20007810000 */
[C---:B------:R-:W-:Y:S01]  /*f1e0*/  FMUL.FTZ R79, R2.reuse, R82 ;  /* 0x00000052024f7220 */ /* 0x040fe20000410000 */
[C---:B------:R-:W-:Y:S01]  /*f1f0*/  ISETP.GT.AND P4, PT, R61.reuse, 0x61, PT ;  /* 0x000000613d00780c */ /* 0x040fe20003f84270 */
[C---:B------:R-:W-:Y:S01]  /*f200*/  FMUL.FTZ R82, R2.reuse, R83 ;  /* 0x0000005302527220 */ /* 0x040fe20000410000 */
[----:B------:R-:W-:Y:S01]  /*f210*/  ISETP.GT.AND P3, PT, R61, 0x68, PT ;  /* 0x000000683d00780c */ /* 0x000fe20003f64270 */
[----:B------:R-:W-:Y:S01]  /*f220*/  FMUL.FTZ R83, R2, R86 ;  /* 0x0000005602537220 */ /* 0x000fe20000410000 */
[----:B------:R-:W-:Y:S01]  /*f230*/  FSEL R72, R72, -INF , P5 ;  /* 0xff80000048487808 */ /* 0x000fe20002800000 */
[----:B------:R-:W-:Y:S01]  /*f240*/  MUFU.TANH R78, R78 ;  /* 0x0000004e004e7308 */ /* 0x000fe20000002400 */
[----:B------:R-:W-:-:S02]  /*f250*/  FMNMX.FTZ R42, R69, R42, !PT ;  /* 0x0000002a452a7209 */ /* 0x000fc40007810000 */
[----:B------:R-:W-:Y:S02]  /*f260*/  FSEL R73, R73, -INF , P4 ;  /* 0xff80000049497808 */ /* 0x000fe40002000000 */
[----:B------:R-:W-:Y:S02]  /*f270*/  FSEL R76, R76, -INF , P3 ;  /* 0xff8000004c4c7808 */ /* 0x000fe40001800000 */
[----:B------:R-:W-:Y:S01]  /*f280*/  FMNMX.FTZ R42, R72, R42, !PT ;  /* 0x0000002a482a7209 */ /* 0x000fe20007810000 */
[----:B------:R-:W-:Y:S01]  /*f290*/  MUFU.TANH R56, R56 ;  /* 0x0000003800387308 */ /* 0x000fe20000002400 */
[C---:B------:R-:W-:Y:S02]  /*f2a0*/  ISETP.GT.AND P2, PT, R61.reuse, 0x69, PT ;  /* 0x000000693d00780c */ /* 0x040fe40003f44270 */
[C---:B------:R-:W-:Y:S02]  /*f2b0*/  ISETP.GT.AND P6, PT, R61.reuse, 0x70, PT ;  /* 0x000000703d00780c */ /* 0x040fe40003fc4270 */
[----:B------:R-:W-:-:S02]  /*f2c0*/  ISETP.GT.AND P5, PT, R61, 0x71, PT ;  /* 0x000000713d00780c */ /* 0x000fc40003fa4270 */
[C---:B------:R-:W-:Y:S01]  /*f2d0*/  ISETP.GT.AND P4, PT, R61.reuse, 0x78, PT ;  /* 0x000000783d00780c */ /* 0x040fe20003f84270 */
[----:B------:R-:W-:Y:S01]  /*f2e0*/  MUFU.TANH R79, R79 ;  /* 0x0000004f004f7308 */ /* 0x000fe20000002400 */
[----:B------:R-:W-:Y:S01]  /*f2f0*/  ISETP.GT.AND P3, PT, R61, 0x79, PT ;  /* 0x000000793d00780c */ /* 0x000fe20003f64270 */
[----:B------:R-:W-:Y:S01]  /*f300*/  FMUL.FTZ R61, R2, R85 ;  /* 0x00000055023d7220 */ /* 0x000fe20000410000 */
[----:B------:R-:W-:Y:S02]  /*f310*/  FMNMX.FTZ R85, R73, R42, !PT ;  /* 0x0000002a49557209 */ /* 0x000fe40007810000 */
[----:B------:R-:W-:Y:S02]  /*f320*/  FSEL R80, R80, -INF , P6 ;  /* 0xff80000050507808 */ /* 0x000fe40003000000 */
[----:B------:R-:W-:Y:S01]  /*f330*/  FSEL R81, R81, -INF , P5 ;  /* 0xff80000051517808 */ /* 0x000fe20002800000 */
[----:B------:R1:W0:Y:S01]  /*f340*/  MUFU.TANH R42, R61 ;  /* 0x0000003d002a7308 */ /* 0x0002220000002400 */
[----:B------:R-:W-:-:S02]  /*f350*/  FSEL R84, R84, -INF , P4 ;  /* 0xff80000054547808 */ /* 0x000fc40002000000 */
[----:B---3--:R-:W-:Y:S01]  /*f360*/  IADD3 R136, R60, R136, RZ ;  /* 0x000000883c887210 */ /* 0x008fe20007ffe0ff */
[----:B------:R-:W-:Y:S01]  /*f370*/  FMUL.FTZ R60, R2, R87 ;  /* 0x00000057023c7220 */ /* 0x000fe20000410000 */
[----:B--2---:R-:W-:Y:S02]  /*f380*/  LOP3.LUT R138, R151, 0x7f, RZ, 0xc0, !PT ;  /* 0x0000007f978a7812 */ /* 0x004fe400078ec0ff */
[----:B------:R-:W-:Y:S01]  /*f390*/  ISETP.GT.AND P4, PT, R136, 0x9, PT ;  /* 0x000000098800780c */ /* 0x000fe20003f84270 */
[----:B------:R-:W-:Y:S01]  /*f3a0*/  MUFU.TANH R82, R82 ;  /* 0x0000005200527308 */ /* 0x000fe20000002400 */
[----:B-1----:R-:W-:Y:S02]  /*f3b0*/  FSEL R61, R65, -INF , P2 ;  /* 0xff800000413d7808 */ /* 0x002fe40001000000 */
[----:B------:R-:W-:Y:S01]  /*f3c0*/  FMNMX.FTZ R65, R76, R85, !PT ;  /* 0x000000554c417209 */ /* 0x000fe20007810000 */
[----:B------:R-:W-:Y:S01]  /*f3d0*/  FMUL.FTZ R85, R2, R66 ;  /* 0x0000004202557220 */ /* 0x000fe20000410000 */
[----:B------:R-:W-:-:S02]  /*f3e0*/  ISETP.GT.AND P2, PT, R136, 0x1, PT ;  /* 0x000000018800780c */ /* 0x000fc40003f44270 */
[----:B------:R-:W-:Y:S01]  /*f3f0*/  FMNMX.FTZ R65, R61, R65, !PT ;  /* 0x000000413d417209 */ /* 0x000fe20007810000 */
[----:B------:R-:W-:Y:S01]  /*f400*/  MUFU.TANH R83, R83 ;  /* 0x0000005300537308 */ /* 0x000fe20000002400 */
[----:B0-----:R-:W-:Y:S02]  /*f410*/  FSEL R66, R42, -INF , P3 ;  /* 0xff8000002a427808 */ /* 0x001fe40001800000 */
[----:B------:R-:W-:Y:S02]  /*f420*/  FMNMX.FTZ R65, R80, R65, !PT ;  /* 0x0000004150417209 */ /* 0x000fe40007810000 */
[----:B------:R-:W-:Y:S02]  /*f430*/  FSEL R12, R12, -INF , P2 ;  /* 0xff8000000c0c7808 */ /* 0x000fe40001000000 */
[----:B------:R-:W-:Y:S01]  /*f440*/  FMNMX.FTZ R65, R81, R65, !PT ;  /* 0x0000004151417209 */ /* 0x000fe20007810000 */
[----:B------:R-:W0:Y:S01]  /*f450*/  MUFU.TANH R85, R85 ;  /* 0x0000005500557308 */ /* 0x000e220000002400 */
[----:B------:R-:W-:-:S02]  /*f460*/  ISETP.GT.AND P2, PT, R136, 0x18, PT ;  /* 0x000000188800780c */ /* 0x000fc40003f44270 */
[----:B------:R-:W-:Y:S02]  /*f470*/  FMNMX.FTZ R65, R84, R65, !PT ;  /* 0x0000004154417209 */ /* 0x000fe40007810000 */
[----:B------:R-:W-:Y:S02]  /*f480*/  FSEL R26, R26, -INF , P4 ;  /* 0xff8000001a1a7808 */ /* 0x000fe40002000000 */
[----:B------:R-:W-:Y:S01]  /*f490*/  FMNMX.FTZ R65, R66, R65, !PT ;  /* 0x0000004142417209 */ /* 0x000fe20007810000 */
[----:B------:R-:W1:Y:S01]  /*f4a0*/  MUFU.TANH R60, R60 ;  /* 0x0000003c003c7308 */ /* 0x000e620000002400 */
[----:B------:R-:W-:Y:S02]  /*f4b0*/  FSEL R33, R33, -INF , P2 ;  /* 0xff80000021217808 */ /* 0x000fe40001000000 */
[C---:B------:R-:W-:Y:S01]  /*f4c0*/  ISETP.GT.AND P4, PT, R136.reuse, 0x20, PT ;  /* 0x000000208800780c */ /* 0x040fe20003f84270 */
[----:B------:R-:W2:Y:S01]  /*f4d0*/  SHFL.BFLY PT, R42, R65, 0x2, 0x1f ;  /* 0x0c401f00412a7f89 */ /* 0x000ea200000e0000 */
[----:B------:R-:W-:-:S02]  /*f4e0*/  ISETP.GT.AND P2, PT, R136, 0x29, PT ;  /* 0x000000298800780c */ /* 0x000fc40003f44270 */
[C---:B------:R-:W-:Y:S02]  /*f4f0*/  ISETP.GT.AND P5, PT, R136.reuse, RZ, PT ;  /* 0x000000ff8800720c */ /* 0x040fe40003fa4270 */
[----:B------:R-:W-:Y:S02]  /*f500*/  FSEL R37, R37, -INF , P4 ;  /* 0xff80000025257808 */ /* 0x000fe40002000000 */
[----:B------:R-:W-:Y:S02]  /*f510*/  FSEL R86, R43, -INF , P2 ;  /* 0xff8000002b567808 */ /* 0x000fe40001000000 */
[----:B------:R-:W-:Y:S02]  /*f520*/  ISETP.GT.AND P4, PT, R136, 0x31, PT ;  /* 0x000000318800780c */ /* 0x000fe40003f84270 */
[----:B------:R-:W-:Y:S02]  /*f530*/  FSEL R9, R9, -INF , P5 ;  /* 0xff80000009097808 */ /* 0x000fe40002800000 */
[----:B------:R-:W-:-:S02]  /*f540*/  FSEL R87, R47, -INF , P4 ;  /* 0xff8000002f577808 */ /* 0x000fc40002000000 */
[C---:B------:R-:W-:Y:S02]  /*f550*/  ISETP.GT.AND P3, PT, R136.reuse, 0x8, PT ;  /* 0x000000088800780c */ /* 0x040fe40003f64270 */
[C---:B------:R-:W-:Y:S02]  /*f560*/  ISETP.GT.AND P6, PT, R136.reuse, 0x10, PT ;  /* 0x000000108800780c */ /* 0x040fe40003fc4270 */
[----:B------:R-:W-:Y:S02]  /*f570*/  FSEL R25, R25, -INF , P3 ;  /* 0xff80000019197808 */ /* 0x000fe40001800000 */
[----:B------:R-:W-:Y:S02]  /*f580*/  ISETP.GT.AND P5, PT, R136, 0x11, PT ;  /* 0x000000118800780c */ /* 0x000fe40003fa4270 */
[----:B------:R-:W-:Y:S02]  /*f590*/  FSEL R29, R29, -INF , P6 ;  /* 0xff8000001d1d7808 */ /* 0x000fe40003000000 */
[----:B--2---:R-:W-:-:S02]  /*f5a0*/  FMNMX.FTZ R42, R65, R42, !PT ;  /* 0x0000002a412a7209 */ /* 0x004fc40007810000 */
[----:B------:R-:W-:Y:S02]  /*f5b0*/  FSEL R30, R30, -INF , P5 ;  /* 0xff8000001e1e7808 */ /* 0x000fe40002800000 */
[C---:B------:R-:W-:Y:S01]  /*f5c0*/  ISETP.GT.AND P3, PT, R136.reuse, 0x19, PT ;  /* 0x000000198800780c */ /* 0x040fe20003f64270 */
[----:B------:R-:W2:Y:S01]  /*f5d0*/  SHFL.BFLY PT, R65, R42, 0x1, 0x1f ;  /* 0x0c201f002a417f89 */ /* 0x000ea200000e0000 */
[----:B------:R-:W-:Y:S02]  /*f5e0*/  ISETP.GT.AND P6, PT, R136, 0x21, PT ;  /* 0x000000218800780c */ /* 0x000fe40003fc4270 */
[----:B------:R-:W-:Y:S02]  /*f5f0*/  FSEL R34, R34, -INF , P3 ;  /* 0xff80000022227808 */ /* 0x000fe40001800000 */
[----:B------:R-:W-:Y:S02]  /*f600*/  ISETP.GT.AND P5, PT, R136, 0x28, PT ;  /* 0x000000288800780c */ /* 0x000fe40003fa4270 */
[----:B------:R-:W-:-:S02]  /*f610*/  FSEL R38, R38, -INF , P6 ;  /* 0xff80000026267808 */ /* 0x000fc40003000000 */
[----:B------:R-:W-:Y:S02]  /*f620*/  FSEL R41, R41, -INF , P5 ;  /* 0xff80000029297808 */ /* 0x000fe40002800000 */
[C---:B------:R-:W-:Y:S02]  /*f630*/  ISETP.GT.AND P3, PT, R136.reuse, 0x30, PT ;  /* 0x000000308800780c */ /* 0x040fe40003f64270 */
[C---:B------:R-:W-:Y:S02]  /*f640*/  ISETP.GT.AND P6, PT, R136.reuse, 0x38, PT ;  /* 0x000000388800780c */ /* 0x040fe40003fc4270 */
[----:B------:R-:W-:Y:S02]  /*f650*/  FSEL R45, R45, -INF , P3 ;  /* 0xff8000002d2d7808 */ /* 0x000fe40001800000 */
[----:B------:R-:W-:Y:S02]  /*f660*/  ISETP.GT.AND P5, PT, R136, 0x39, PT ;  /* 0x000000398800780c */ /* 0x000fe40003fa4270 */
[----:B------:R-:W-:-:S02]  /*f670*/  FSEL R50, R50, -INF , P6 ;  /* 0xff80000032327808 */ /* 0x000fc40003000000 */
[----:B------:R-:W-:Y:S02]  /*f680*/  ISETP.GT.AND P3, PT, R136, 0x40, PT ;  /* 0x000000408800780c */ /* 0x000fe40003f64270 */
[----:B------:R-:W-:Y:S02]  /*f690*/  FSEL R51, R51, -INF , P5 ;  /* 0xff80000033337808 */ /* 0x000fe40002800000 */
[----:B--2---:R-:W-:Y:S01]  /*f6a0*/  FMNMX.FTZ R65, R42, R65, !PT ;  /* 0x000000412a417209 */ /* 0x004fe20007810000 */
[----:B------:R-:W-:Y:S01]  /*f6b0*/  IMAD.U32 R42, RZ, RZ, UR39 ;  /* 0x00000027ff2a7e24 */ /* 0x000fe2000f8e00ff */
[----:B------:R-:W-:Y:S02]  /*f6c0*/  ISETP.GT.AND P4, PT, R136, 0x41, PT ;  /* 0x000000418800780c */ /* 0x000fe40003f84270 */
[C---:B------:R-:W-:Y:S01]  /*f6d0*/  FSETP.NEU.FTZ.AND P2, PT, R65.reuse, -INF , PT ;  /* 0xff8000004100780b */ /* 0x040fe20003f5d000 */
[----:B------:R-:W-:-:S01]  /*f6e0*/  FFMA.FTZ R43, R65, R42, -8 ;  /* 0xc1000000412b7423 */ /* 0x000fc2000001002a */
[----:B------:R-:W-:-:S02]  /*f6f0*/  FSEL R53, R53, -INF , P3 ;  /* 0xff80000035357808 */ /* 0x000fc40001800000 */
[----:B------:R-:W-:Y:S02]  /*f700*/  ISETP.GT.AND P6, PT, R136, 0x48, PT ;  /* 0x000000488800780c */ /* 0x000fe40003fc4270 */
[----:B------:R-:W-:Y:S02]  /*f710*/  FSEL R47, R43, RZ, P2 ;  /* 0x000000ff2b2f7208 */ /* 0x000fe40001000000 */
[----:B------:R-:W-:Y:S02]  /*f720*/  FMNMX.FTZ R43, R9, R10, !PT ;  /* 0x0000000a092b7209 */ /* 0x000fe40007810000 */
[----:B------:R-:W-:Y:S01]  /*f730*/  FSEL R54, R54, -INF , P4 ;  /* 0xff80000036367808 */ /* 0x000fe20002000000 */
[----:B------:R-:W-:-:S01]  /*f740*/  FFMA.FTZ R8, R8, R42, -R47 ;  /* 0x0000002a08087223 */ /* 0x000fc2000001082f */
[----:B------:R-:W-:Y:S01]  /*f750*/  FMNMX.FTZ R43, R12, R43, !PT ;  /* 0x0000002b0c2b7209 */ /* 0x000fe20007810000 */
[----:B------:R-:W-:-:S01]  /*f760*/  FFMA.FTZ R13, R13, R42, -R47 ;  /* 0x0000002a0d0d7223 */ /* 0x000fc2000001082f */
[----:B------:R-:W-:Y:S01]  /*f770*/  ISETP.GT.AND P5, PT, R136, 0x49, PT ;  /* 0x000000498800780c */ /* 0x000fe20003fa4270 */
[----:B------:R-:W-:-:S01]  /*f780*/  FFMA.FTZ R24, R24, R42, -R47 ;  /* 0x0000002a18187223 */ /* 0x000fc2000001082f */
[----:B------:R-:W-:Y:S01]  /*f790*/  FMNMX.FTZ R43, R25, R43, !PT ;  /* 0x0000002b192b7209 */ /* 0x000fe20007810000 */
[----:B------:R-:W-:-:S01]  /*f7a0*/  FFMA.FTZ R27, R27, R42, -R47 ;  /* 0x0000002a1b1b7223 */ /* 0x000fc2000001082f */
        /* <DEDUP_REMOVED lines=16> */
[----:B0-----:R-:W-:Y:S01]  /*f8b0*/  FSEL R85, R85, -INF , P3 ;  /* 0xff80000055557808 */ /* 0x001fe20001800000 */
        /* <DEDUP_REMOVED lines=40> */
[----:B------:R-:W-:Y:S01]  /*fb40*/  MUFU.EX2 R8, R8 ;  /* 0x0000000800087308 */ /* 0x000fe20000000800 */
[----:B------:R-:W-:-:S02]  /*fb50*/  FMNMX.FTZ R43, R54, R43, !PT ;  /* 0x0000002b362b7209 */ /* 0x000fc40007810000 */
[----:B------:R-:W-:Y:S02]  /*fb60*/  ISETP.GT.AND P5, PT, R136, 0x69, PT ;  /* 0x000000698800780c */ /* 0x000fe40003fa4270 */
[----:B------:R-:W-:Y:S02]  /*fb70*/  FMNMX.FTZ R43, R57, R43, !PT ;  /* 0x0000002b392b7209 */ /* 0x000fe40007810000 */
[----:B------:R-:W-:Y:S01]  /*fb80*/  FSEL R78, R78, -INF , P6 ;  /* 0xff8000004e4e7808 */ /* 0x000fe20003000000 */
[----:B------:R-:W-:Y:S01]  /*fb90*/  MUFU.EX2 R13, R13 ;  /* 0x0000000d000d7308 */ /* 0x000fe20000000800 */
[----:B------:R-:W-:Y:S02]  /*fba0*/  FMNMX.FTZ R43, R63, R43, !PT ;  /* 0x0000002b3f2b7209 */ /* 0x000fe40007810000 */
[----:B------:R-:W-:Y:S02]  /*fbb0*/  ISETP.GT.AND P3, PT, R136, 0x70, PT ;  /* 0x000000708800780c */ /* 0x000fe40003f64270 */
[----:B------:R-:W-:-:S02]  /*fbc0*/  FMNMX.FTZ R43, R85, R43, !PT ;  /* 0x0000002b552b7209 */ /* 0x000fc40007810000 */
[----:B------:R-:W-:Y:S01]  /*fbd0*/  FSEL R56, R56, -INF , P5 ;  /* 0xff80000038387808 */ /* 0x000fe20002800000 */
[----:B------:R-:W-:Y:S01]  /*fbe0*/  MUFU.EX2 R24, R24 ;  /* 0x0000001800187308 */ /* 0x000fe20000000800 */
[----:B------:R-:W-:Y:S02]  /*fbf0*/  FMNMX.FTZ R43, R67, R43, !PT ;  /* 0x0000002b432b7209 */ /* 0x000fe40007810000 */
[----:B------:R-:W-:Y:S02]  /*fc00*/  ISETP.GT.AND P4, PT, R136, 0x71, PT ;  /* 0x000000718800780c */ /* 0x000fe40003f84270 */
[----:B------:R-:W-:Y:S02]  /*fc10*/  FMNMX.FTZ R43, R70, R43, !PT ;  /* 0x0000002b462b7209 */ /* 0x000fe40007810000 */
        /* <DEDUP_REMOVED lines=13> */
[----:B-1----:R-:W-:Y:S02]  /*fcf0*/  FSEL R60, R60, -INF , P5 ;  /* 0xff8000003c3c7808 */ /* 0x002fe40002800000 */
[----:B------:R-:W-:-:S03]  /*fd00*/  FMNMX.FTZ R43, R79, R43, !PT ;  /* 0x0000002b4f2b7209 */ /* 0x000fc60007810000 */
[----:B------:R-:W-:Y:S01]  /*fd10*/  MUFU.EX2 R32, R32 ;  /* 0x0000002000207308 */ /* 0x000fe20000000800 */
[----:B------:R-:W-:-:S04]  /*fd20*/  FMNMX.FTZ R43, R82, R43, !PT ;  /* 0x0000002b522b7209 */ /* 0x000fc80007810000 */
[----:B------:R-:W-:-:S03]  /*fd30*/  FMNMX.FTZ R43, R83, R43, !PT ;  /* 0x0000002b532b7209 */ /* 0x000fc60007810000 */
[----:B------:R-:W-:Y:S01]  /*fd40*/  MUFU.EX2 R35, R35 ;  /* 0x0000002300237308 */ /* 0x000fe20000000800 */
[----:B------:R-:W-:-:S05]  /*fd50*/  FMNMX.FTZ R43, R60, R43, !PT ;  /* 0x0000002b3c2b7209 */ /* 0x000fca0007810000 */
[----:B------:R-:W0:Y:S02]  /*fd60*/  SHFL.BFLY PT, R136, R43, 0x2, 0x1f ;  /* 0x0c401f002b887f89 */ /* 0x000e2400000e0000 */
        /* <DEDUP_REMOVED lines=15> */
[----:B------:R-:W-:-:S01]  /*fe60*/  FFMA.FTZ R66, R86, R42, -R137 ;  /* 0x0000002a56427223 */ /* 0x000fc20000010889 */
[-CC-:B------:R-:W-:Y:S01]  /*fe70*/  FFMA.FTZ R86, R87, R42.reuse, -R137.reuse ;  /* 0x0000002a57567223 */ /* 0x180fe20000010889 */
[----:B------:R-:W-:Y:S01]  /*fe80*/  FSEL R87, R65, RZ, P2 ;  /* 0x000000ff41577208 */ /* 0x000fe20001000000 */
[-CC-:B------:R-:W-:Y:S01]  /*fe90*/  FFMA.FTZ R9, R9, R42.reuse, -R137.reuse ;  /* 0x0000002a09097223 */ /* 0x180fe20000010889 */
[----:B------:R-:W-:-:S01]  /*fea0*/  FFMA.FTZ R12, R12, R42, -R137 ;  /* 0x0000002a0c0c7223 */ /* 0x000fc20000010889 */
[-CC-:B------:R-:W-:Y:S01]  /*feb0*/  FFMA.FTZ R25, R25, R42.reuse, -R137.reuse ;  /* 0x0000002a19197223 */ /* 0x180fe20000010889 */
[----:B------:R-:W-:-:S01]  /*fec0*/  FFMA.FTZ R26, R26, R42, -R137 ;  /* 0x0000002a1a1a7223 */ /* 0x000fc20000010889 */
[----:B------:R-:W-:Y:S01]  /*fed0*/  FADD.FTZ R87, -R87, R11 ;  /* 0x0000000b57577221 */ /* 0x000fe20000010100 */
[----:B------:R-:W-:-:S01]  /*fee0*/  FFMA.FTZ R11, R50, R42, -R137 ;  /* 0x0000002a320b7223 */ /* 0x000fc20000010889 */
[----:B------:R-:W-:Y:S01]  /*fef0*/  FSEL R50, R43, RZ, P3 ;  /* 0x000000ff2b327208 */ /* 0x000fe20001800000 */
[----:B------:R-:W-:Y:S01]  /*ff00*/  MUFU.EX2 R9, R9 ;  /* 0x0000000900097308 */ /* 0x000fe20000000800 */
[----:B------:R-:W-:-:S01]  /*ff10*/  FFMA.FTZ R29, R29, R42, -R137 ;  /* 0x0000002a1d1d7223 */ /* 0x000fc20000010889 */
[-CC-:B------:R-:W-:Y:S01]  /*ff20*/  FFMA.FTZ R30, R30, R42.reuse, -R137.reuse ;  /* 0x0000002a1e1e7223 */ /* 0x180fe20000010889 */
[----:B------:R-:W-:-:S01]  /*ff30*/  FFMA.FTZ R33, R33, R42, -R137 ;  /* 0x0000002a21217223 */ /* 0x000fc20000010889 */
[----:B------:R-:W-:Y:S01]  /*ff40*/  FADD.FTZ R10, -R50, R10 ;  /* 0x0000000a320a7221 */ /* 0x000fe20000010100 */
[-C--:B------:R-:W-:Y:S01]  /*ff50*/  FMUL.FTZ R50, R87, R42.reuse ;  /* 0x0000002a57327220 */ /* 0x080fe20000410000 */
[-CC-:B------:R-:W-:Y:S01]  /*ff60*/  FFMA.FTZ R34, R34, R42.reuse, -R137.reuse ;  /* 0x0000002a22227223 */ /* 0x180fe20000010889 */
[----:B------:R-:W-:-:S01]  /*ff70*/  FFMA.FTZ R37, R37, R42, -R137 ;  /* 0x0000002a25257223 */ /* 0x000fc20000010889 */
[-C--:B------:R-:W-:Y:S01]  /*ff80*/  FMUL.FTZ R10, R10, R42.reuse ;  /* 0x0000002a0a0a7220 */ /* 0x080fe20000410000 */
        /* <DEDUP_REMOVED lines=22> */
[----:B------:R-:W-:Y:S01]  /*100f0*/  ISETP.NE.AND P2, PT, R138, RZ, PT ;  /* 0x000000ff8a00720c */ /* 0x000fe20003f45270 */
[----:B------:R-:W-:-:S01]  /*10100*/  FFMA.FTZ R60, R60, R42, -R137 ;  /* 0x0000002a3c3c7223 */ /* 0x000fc20000010889 */
[----:B------:R-:W2:Y:S01]  /*10110*/  MUFU.EX2 R25, R25 ;  /* 0x0000001900197308 */ /* 0x000ea20000000800 */
[----:B0-----:R-:W-:-:S04]  /*10120*/  FFMA.FTZ R3, R50, R3, R8 ;  /* 0x0000000332037223 */ /* 0x001fc80000010008 */
[----:B------:R-:W-:-:S03]  /*10130*/  FADD.FTZ R3, R13, R3 ;  /* 0x000000030d037221 */ /* 0x000fc60000010000 */
[----:B------:R-:W0:Y:S01]  /*10140*/  MUFU.EX2 R26, R26 ;  /* 0x0000001a001a7308 */ /* 0x000e220000000800 */
[----:B-1----:R-:W-:-:S01]  /*10150*/  FFMA.FTZ R0, R10, R0, R9 ;  /* 0x000000000a007223 */ /* 0x002fc20000010009 */
[----:B------:R-:W-:Y:S01]  /*10160*/  FADD.FTZ R3, R24, R3 ;  /* 0x0000000318037221 */ /* 0x000fe20000010000 */
[----:B------:R-:W-:Y:S02]  /*10170*/  @!P2 VIADD R15, R15, 0x19c40 ;  /* 0x00019c400f0fa836 */ /* 0x000fe40000000000 */
[----:B------:R-:W-:Y:S01]  /*10180*/  FADD.FTZ R0, R12, R0 ;  /* 0x000000000c007221 */ /* 0x000fe20000010000 */
[----:B------:R-:W-:-:S02]  /*10190*/  FADD.FTZ R3, R27, R3 ;  /* 0x000000031b037221 */ /* 0x000fc40000010000 */
[----:B------:R-:W1:Y:S01]  /*101a0*/  MUFU.EX2 R29, R29 ;  /* 0x0000001d001d7308 */ /* 0x000e620000000800 */
[----:B--2---:R-:W-:-:S01]  /*101b0*/  FADD.FTZ R0, R25, R0 ;  /* 0x0000000019007221 */ /* 0x004fc20000010000 */
[----:B------:R-:W-:Y:S01]  /*101c0*/  FADD.FTZ R3, R28, R3 ;  /* 0x000000031c037221 */ /* 0x000fe20000010000 */
[----:B------:R-:W-:-:S03]  /*101d0*/  @!P2 PRMT R15, RZ, 0x654, R15 ;  /* 0x00000654ff0fa816 */ /* 0x000fc6000000000f */
[----:B------:R-:W-:Y:S01]  /*101e0*/  FADD.FTZ R3, R31, R3 ;  /* 0x000000031f037221 */ /* 0x000fe20000010000 */
[----:B------:R2:W-:Y:S01]  /*101f0*/  @!P2 SYNCS.ARRIVE.TRANS64.RED.A1T0 RZ, [R15+URZ], RZ ;  /* 0x000000ff0fffa9a7 */ /* 0x0005e2000810043f */
[----:B------:R-:W3:Y:S01]  /*10200*/  MUFU.EX2 R30, R30 ;  /* 0x0000001e001e7308 */ /* 0x000ee20000000800 */
        /* <DEDUP_REMOVED lines=8> */
[----:B---3--:R-:W-:-:S01]  /*10290*/  FADD.FTZ R0, R30, R0 ;  /* 0x000000001e007221 */ /* 0x008fc20000010000 */
[----:B------:R-:W-:-:S04]  /*102a0*/  FADD.FTZ R3, R40, R3 ;  /* 0x0000000328037221 */ /* 0x000fc80000010000 */
[----:B------:R-:W-:Y:S02]  /*102b0*/  FADD.FTZ R3, R77, R3 ;  /* 0x000000034d037221 */ /* 0x000fe40000010000 */
        /* <DEDUP_REMOVED lines=10> */
[----:B------:R-:W-:-:S06]  /*10360*/  FADD.FTZ R3, R52, R3 ;  /* 0x0000000334037221 */ /* 0x000fcc0000010000 */
        /* <DEDUP_REMOVED lines=71> */
[----:B---3--:R-:W-:-:S01]  /*107e0*/  FADD.FTZ R0, R83, R0 ;  /* 0x0000000053007221 */ /* 0x008fc20000010000 */
[----:B0-----:R-:W-:-:S03]  /*107f0*/  FADD.FTZ R3, R47, R3 ;  /* 0x000000032f037221 */ /* 0x001fc60000010000 */
[----:B-1----:R-:W-:Y:S01]  /*10800*/  FADD.FTZ R0, R60, R0 ;  /* 0x000000003c007221 */ /* 0x002fe20000010000 */
[----:B--2---:R-:W-:Y:S06]  /*10810*/  @!P1 BRA `(.L_x_2038) ;  /* 0x0000000000049947 */ /* 0x004fec0003800000 */
[----:B------:R-:W-:Y:S01]  /*10820*/  BPT.TRAP 0x1 ;  /* 0x000000040000795c */ /* 0x000fe20000300000 */
.L_x_2038:
        /* <DEDUP_REMOVED lines=85> */
[----:B------:R-:W-:Y:S01]  /*10d80*/  IMAD.MOV.U32 R10, RZ, RZ, R43 ;  /* 0x000000ffff0a7224 */ /* 0x000fe200078e002b */
[----:B------:R-:W-:Y:S01]  /*10d90*/  MOV R147, R45 ;  /* 0x0000002d00937202 */ /* 0x000fe20000000f00 */
        /* <DEDUP_REMOVED lines=9> */
[----:B------:R-:W-:Y:S01]  /*10e30*/  IMAD.MOV.U32 R146, RZ, RZ, R48 ;  /* 0x000000ffff927224 */ /* 0x000fe200078e0030 */
[C---:B--2---:R-:W-:Y:S01]  /*10e40*/  ISETP.GT.AND P2, PT, R14.reuse, R15, PT ;  /* 0x0000000f0e00720c */ /* 0x044fe20003f44270 */
[----:B------:R-:W-:-:S12]  /*10e50*/  VIADD R14, R14, 0xffffffff ;  /* 0xffffffff0e0e7836 */ /* 0x000fd80000000000 */
[----:B0-----:R-:W-:Y:S05]  /*10e60*/  @P2 BRA `(.L_x_2039) ;  /* 0xffffffd000482947 */ /* 0x001fea000383ffff */
[----:B------:R-:W-:Y:S05]  /*10e70*/  BSYNC B1 ;  /* 0x0000000000017941 */ /* 0x000fea0003800000 */
.L_x_2027:
[----:B------:R-:W-:Y:S05]  /*10e80*/  BSYNC B0 ;  /* 0x0000000000007941 */ /* 0x000fea0003800000 */
.L_x_2026:
[----:B------:R-:W-:Y:S01]  /*10e90*/  ISETP.GE.AND P0, PT, R14, RZ, PT ;  /* 0x000000ff0e00720c */ /* 0x000fe20003f06270 */
[----:B------:R-:W-:-:S12]  /*10ea0*/  BSSY B0, `(.L_x_2040) ;  /* 0x0000258000007945 */ /* 0x000fd80003800000 */
[----:B------:R-:W-:Y:S05]  /*10eb0*/  @!P0 BRA `(.L_x_2041) ;  /* 0x0000002400588947 */ /* 0x000fea0003800000 */
[----:B------:R-:W-:Y:S02]  /*10ec0*/  IMAD.MOV.U32 R13, RZ, RZ, R43 ;  /* 0x000000ffff0d7224 */ /* 0x000fe400078e002b */
[----:B------:R-:W-:Y:S02]  /*10ed0*/  IMAD.MOV.U32 R12, RZ, RZ, R65 ;  /* 0x000000ffff0c7224 */ /* 0x000fe400078e0041 */
[----:B------:R-:W-:Y:S02]  /*10ee0*/  IMAD.MOV.U32 R9, RZ, RZ, R152 ;  /* 0x000000ffff097224 */ /* 0x000fe400078e0098 */
[----:B------:R-:W-:-:S07]  /*10ef0*/  IMAD.MOV.U32 R8, RZ, RZ, R18 ;  /* 0x000000ffff087224 */ /* 0x000fce00078e0012 */
.L_x_2053:
[----:B------:R-:W-:-:S05]  /*10f00*/  VIADD R18, R8, 0x1 ;  /* 0x0000000108127836 */ /* 0x000fca0000000000 */
[----:B------:R-:W-:-:S04]  /*10f10*/  ISETP.NE.AND P0, PT, R18, 0x2, PT ;  /* 0x000000021200780c */ /* 0x000fc80003f05270 */
[----:B------:R-:W-:Y:S02]  /*10f20*/  SEL R152, RZ, 0x1, P0 ;  /* 0x00000001ff987807 */ /* 0x000fe40000000000 */
[----:B------:R-:W-:Y:S02]  /*10f30*/  SEL R18, R18, RZ, P0 ;  /* 0x000000ff12127207 */ /* 0x000fe40000000000 */
[----:B------:R-:W-:Y:S01]  /*10f40*/  LOP3.LUT R152, R9, R152, RZ, 0x3c, !PT ;  /* 0x0000009809987212 */ /* 0x000fe200078e3cff */
[----:B0-----:R-:W-:Y:S06]  /*10f50*/  @!P1 BRA `(.L_x_2042) ;  /* 0x0000000000049947 */ /* 0x001fec0003800000 */
[----:B------:R-:W-:Y:S01]  /*10f60*/  BPT.TRAP 0x1 ;  /* 0x000000040000795c */ /* 0x000fe20000300000 */
.L_x_2042:
[----:B------:R-:W-:Y:S01]  /*10f70*/  IMAD R10, R18, 0x8, R16 ;  /* 0x00000008120a7824 */ /* 0x000fe200078e0210 */
[----:B------:R-:W-:-:S04]  /*10f80*/  SHF.L.U32 R11, R152, 0x1f, RZ ;  /* 0x0000001f980b7819 */ /* 0x000fc800000006ff */
[----:B------:R0:W1:Y:S01]  /*10f90*/  SYNCS.PHASECHK.TRANS64.TRYWAIT P0, [R10+URZ+0x19c30], R11 ;  /* 0x019c300b0a0075a7 */ /* 0x000062000800017f */
[----:B------:R-:W-:Y:S05]  /*10fa0*/  @!P1 BRA `(.L_x_2043) ;  /* 0x0000000000049947 */ /* 0x000fea0003800000 */
[----:B------:R-:W-:Y:S01]  /*10fb0*/  BPT.TRAP 0x1 ;  /* 0x000000040000795c */ /* 0x000fe20000300000 */
.L_x_2043:
[----:B------:R-:W-:Y:S01]  /*10fc0*/  BSSY B1, `(.L_x_2044) ;  /* 0x0000006000017945 */ /* 0x000fe20003800000 */
[----:B------:R-:W-:Y:S02]  /*10fd0*/  IMAD R24, R18, 0x300, R21 ;  /* 0x0000030012187824 */ /* 0x000fe400078e0215 */
[----:B------:R-:W-:Y:S01]  /*10fe0*/  IMAD.MOV.U32 R25, RZ, RZ, -0x3ffffff0 ;  /* 0xc0000010ff197424 */ /* 0x000fe200078e00ff */
[----:B-1----:R-:W-:Y:S06]  /*10ff0*/  @P0 BRA `(.L_x_2045) ;  /* 0x0000000000080947 */ /* 0x002fec0003800000 */
[----:B------:R-:W1:Y:S02]  /*11000*/  SYNCS.PHASECHK.TRANS64.TRYWAIT P0, [R10+URZ+0x19c30], R11 ;  /* 0x019c300b0a0075a7 */ /* 0x000e64000800017f */
[----:B-1----:R-:W-:Y:S05]  /*11010*/  @!P0 BRA `(.L_x_2046) ;  /* 0x000000c000cc8947 */ /* 0x002fea0003800000 */
.L_x_2045:
[----:B------:R-:W-:Y:S05]  /*11020*/  BSYNC B1 ;  /* 0x0000000000017941 */ /* 0x000fea0003800000 */
.L_x_2044:
        /* <DEDUP_REMOVED lines=8> */
[----:B------:R-:W-:Y:S02]  /*110b0*/  R2UR UR14, R24 ;  /* 0x00000000180e72ca */ /* 0x000fe400000e0000 */
        /* <DEDUP_REMOVED lines=18> */
.L_x_2047:
[----:B------:R-:W-:Y:S01]  /*111e0*/  SHF.L.U32 R9, R9, 0x1f, RZ ;  /* 0x0000001f09097819 */ /* 0x000fe200000006ff */
[----:B------:R-:W-:-:S04]  /*111f0*/  IMAD R15, R8, 0x8, R16 ;  /* 0x00000008080f7824 */ /* 0x000fc800078e0210 */
[----:B------:R0:W1:Y:S01]  /*11200*/  SYNCS.PHASECHK.TRANS64.TRYWAIT P0, [R15+URZ+0x19c50], R9 ;  /* 0x019c50090f0075a7 */ /* 0x000062000800017f */
[----:B------:R-:W-:Y:S05]  /*11210*/  @!P1 BRA `(.L_x_2048) ;  /* 0x0000000000049947 */ /* 0x000fea0003800000 */
[----:B------:R-:W-:Y:S01]  /*11220*/  BPT.TRAP 0x1 ;  /* 0x000000040000795c */ /* 0x000fe20000300000 */
.L_x_2048:
[----:B------:R-:W-:Y:S04]  /*11230*/  BSSY B1, `(.L_x_2049) ;  /* 0x0000004000017945 */ /* 0x000fe80003800000 */
[----:B-1----:R-:W-:Y:S05]  /*11240*/  @P0 BRA `(.L_x_2050) ;  /* 0x0000000000080947 */ /* 0x002fea0003800000 */
[----:B------:R-:W1:Y:S02]  /*11250*/  SYNCS.PHASECHK.TRANS64.TRYWAIT P0, [R15+URZ+0x19c50], R9 ;  /* 0x019c50090f0075a7 */ /* 0x000e64000800017f */
[----:B-1----:R-:W-:Y:S05]  /*11260*/  @!P0 BRA `(.L_x_2051) ;  /* 0x000000c0004c8947 */ /* 0x002fea0003800000 */
.L_x_2050:
[----:B------:R-:W-:Y:S05]  /*11270*/  BSYNC B1 ;  /* 0x0000000000017941 */ /* 0x000fea0003800000 */
.L_x_2049:
[----:B01----:R-:W-:Y:S01]  /*11280*/  VIADD R9, R16, 0x3000 ;  /* 0x0000300010097836 */ /* 0x003fe20000000000 */
[----:B------:R-:W-:Y:S01]  /*11290*/  WARPGROUP.ARRIVE ;  /* 0x00000000000079c5 */ /* 0x000fe20000000000 */
[----:B------:R-:W-:Y:S01]  /*112a0*/  MOV R11, 0x40000040 ;  /* 0x40000040000b7802 */ /* 0x000fe20000000f00 */
[C---:B------:R-:W-:Y:S01]  /*112b0*/  FMUL.FTZ R20, R2.reuse, R27 ;  /* 0x0000001b02147220 */ /* 0x040fe20000410000 */
[C---:B------:R-:W-:Y:S01]  /*112c0*/  FMUL.FTZ R27, R2.reuse, R31 ;  /* 0x0000001f021b7220 */ /* 0x040fe20000410000 */
[----:B------:R-:W-:Y:S01]  /*112d0*/  SHF.R.U32.HI R9, RZ, 0x4, R9 ;  /* 0x00000004ff097819 */ /* 0x000fe20000011609 */
[C---:B------:R-:W-:Y:S01]  /*112e0*/  FMUL.FTZ R31, R2.reuse, R35 ;  /* 0x00000023021f7220 */ /* 0x040fe20000410000 */
[C---:B------:R-:W-:Y:S01]  /*112f0*/  FMUL.FTZ R35, R2.reuse, R39 ;  /* 0x0000002702237220 */ /* 0x040fe20000410000 */
[----:B------:R-:W-:Y:S01]  /*11300*/  FMUL.FTZ R39, R2, R43 ;  /* 0x0000002b02277220 */ /* 0x000fe20000410000 */
[----:B------:R-:W-:Y:S01]  /*11310*/  LOP3.LUT R9, R9, 0x3fff, RZ, 0xc0, !PT ;  /* 0x00003fff09097812 */ /* 0x000fe200078ec0ff */
[----:B------:R-:W-:Y:S03]  /*11320*/  MUFU.TANH R20, R20 ;  /* 0x0000001400147308 */ /* 0x000fe60000002400 */
[----:B------:R-:W-:-:S05]  /*11330*/  LOP3.LUT R9, R9, 0x10000, RZ, 0xfc, !PT ;  /* 0x0001000009097812 */ /* 0x000fca00078efcff */
[----:B------:R-:W-:Y:S01]  /*11340*/  IMAD R8, R8, 0x300, R9 ;  /* 0x0000030008087824 */ /* 0x000fe200078e0209 */
[----:B------:R-:W-:Y:S01]  /*11350*/  MUFU.TANH R27, R27 ;  /* 0x0000001b001b7308 */ /* 0x000fe20000002400 */
[----:B------:R-:W-:Y:S02]  /*11360*/  IMAD.MOV.U32 R9, RZ, RZ, 0x40000040 ;  /* 0x40000040ff097424 */ /* 0x000fe400078e00ff */
[C---:B------:R-:W-:Y:S01]  /*11370*/  VIADD R10, R8.reuse, 0x2 ;  /* 0x00000002080a7836 */ /* 0x040fe20000000000 */
[----:B------:R-:W-:Y:S02]  /*11380*/  R2UR UR6, R8 ;  /* 0x00000000080672ca */ /* 0x000fe400000e0000 */
[----:B------:R-:W-:Y:S01]  /*11390*/  R2UR UR7, R9 ;  /* 0x00000000090772ca */ /* 0x000fe200000e0000 */
[C---:B------:R-:W-:Y:S01]  /*113a0*/  FMUL.FTZ R9, R2.reuse, R24 ;  /* 0x0000001802097220 */ /* 0x040fe20000410000 */
[C---:B------:R-:W-:Y:S01]  /*113b0*/  FMUL.FTZ R24, R2.reuse, R28 ;  /* 0x0000001c02187220 */ /* 0x040fe20000410000 */
[C---:B------:R-:W-:Y:S01]  /*113c0*/  FMUL.FTZ R28, R2.reuse, R32 ;  /* 0x00000020021c7220 */ /* 0x040fe20000410000 */
[C---:B------:R-:W-:Y:S01]  /*113d0*/  FMUL.FTZ R32, R2.reuse, R36 ;  /* 0x0000002402207220 */ /* 0x040fe20000410000 */
[----:B------:R-:W-:Y:S01]  /*113e0*/  MUFU.TANH R31, R31 ;  /* 0x0000001f001f7308 */ /* 0x000fe20000002400 */
        /* <DEDUP_REMOVED lines=9> */
[----:B------:R-:W-:Y:S01]  /*11480*/  VIADD R10, R8, 0x4 ;  /* 0x00000004080a7836 */ /* 0x000fe20000000000 */
[----:B------:R-:W-:Y:S01]  /*11490*/  R2UR UR7, R11 ;  /* 0x000000000b0772ca */ /* 0x000fe200000e0000 */
[----:B------:R-:W-:Y:S01]  /*114a0*/  IMAD.MOV.U32 R11, RZ, RZ, 0x40000040 ;  /* 0x40000040ff0b7424 */ /* 0x000fe200078e00ff */
        /* <DEDUP_REMOVED lines=17> */
[----:B0-----:R-:W-:Y:S01]  /*115c0*/  FMNMX.FTZ R43, R9, R12, !PT ;  /* 0x0000000c092b7209 */ /* 0x001fe20007810000 */
        /* <DEDUP_REMOVED lines=30> */
[----:B------:R-:W-:Y:S01]  /*117b0*/  FMUL.FTZ R11, R2, R26 ;  /* 0x0000001a020b7220 */ /* 0x000fe20000410000 */
        /* <DEDUP_REMOVED lines=22> */
[----:B-1----:R-:W-:Y:S01]  /*11920*/  FMNMX.FTZ R42, R11, R13, !PT ;  /* 0x0000000d0b2a7209 */ /* 0x002fe20007810000 */
[C---:B------:R-:W-:Y:S01]  /*11930*/  FMUL.FTZ R61, R2.reuse, R63 ;  /* 0x0000003f023d7220 */ /* 0x040fe20000410000 */
[----:B------:R-:W-:Y:S01]  /*11940*/  FMUL.FTZ R63, R2, R65 ;  /* 0x00000041023f7220 */ /* 0x000fe20000410000 */
[----:B0-----:R-:W-:-:S02]  /*11950*/  LOP3.LUT R151, R151, 0x7f, RZ, 0xc0, !PT ;  /* 0x0000007f97977812 */ /* 0x001fc400078ec0ff */
[----:B------:R-:W-:Y:S02]  /*11960*/  FMNMX.FTZ R42, R20, R42, !PT ;  /* 0x0000002a142a7209 */ /* 0x000fe40007810000 */
[----:B------:R-:W0:Y:S01]  /*11970*/  MUFU.TANH R25, R25 ;  /* 0x0000001900197308 */ /* 0x000e220000002400 */
[----:B--2---:R-:W-:Y:S02]  /*11980*/  FMNMX.FTZ R43, R10, R43, !PT ;  /* 0x0000002b0a2b7209 */ /* 0x004fe40007810000 */
[----:B------:R-:W-:Y:S02]  /*11990*/  ISETP.NE.AND P0, PT, R151, RZ, PT ;  /* 0x000000ff9700720c */ /* 0x000fe40003f05270 */
[----:B------:R-:W-:-:S03]  /*119a0*/  FMNMX.FTZ R43, R24, R43, !PT ;  /* 0x0000002b182b7209 */ /* 0x000fc60007810000 */
[----:B------:R-:W1:Y:S01]  /*119b0*/  MUFU.TANH R30, R30 ;  /* 0x0000001e001e7308 */ /* 0x000e620000002400 */
[----:B---3--:R-:W-:-:S04]  /*119c0*/  FMNMX.FTZ R42, R26, R42, !PT ;  /* 0x0000002a1a2a7209 */ /* 0x008fc80007810000 */
[----:B------:R-:W-:-:S03]  /*119d0*/  FMNMX.FTZ R42, R27, R42, !PT ;  /* 0x0000002a1b2a7209 */ /* 0x000fc60007810000 */
[----:B------:R-:W2:Y:S01]  /*119e0*/  MUFU.TANH R29, R29 ;  /* 0x0000001d001d7308 */ /* 0x000ea20000002400 */
[----:B0-----:R-:W-:-:S04]  /*119f0*/  FMNMX.FTZ R43, R25, R43, !PT ;  /* 0x0000002b192b7209 */ /* 0x001fc80007810000 */
[----:B------:R-:W-:-:S03]  /*11a00*/  FMNMX.FTZ R43, R28, R43, !PT ;  /* 0x0000002b1c2b7209 */ /* 0x000fc60007810000 */
[----:B------:R-:W0:Y:S01]  /*11a10*/  MUFU.TANH R34, R34 ;  /* 0x0000002200227308 */ /* 0x000e220000002400 */
[----:B-1----:R-:W-:-:S04]  /*11a20*/  FMNMX.FTZ R42, R30, R42, !PT ;  /* 0x0000002a1e2a7209 */ /* 0x002fc80007810000 */
[----:B------:R-:W-:-:S03]  /*11a30*/  FMNMX.FTZ R42, R31, R42, !PT ;  /* 0x0000002a1f2a7209 */ /* 0x000fc60007810000 */
[----:B------:R-:W1:Y:S01]  /*11a40*/  MUFU.TANH R33, R33 ;  /* 0x0000002100217308 */ /* 0x000e620000002400 */
[----:B--2---:R-:W-:-:S04]  /*11a50*/  FMNMX.FTZ R43, R29, R43, !PT ;  /* 0x0000002b1d2b7209 */ /* 0x004fc80007810000 */
        /* <DEDUP_REMOVED lines=11> */
[----:B0-----:R-:W-:Y:S02]  /*11b10*/  FMNMX.FTZ R43, R37, R43, !PT ;  /* 0x0000002b252b7209 */ /* 0x001fe40007810000 */
[----:B------:R-:W-:Y:S02]  /*11b20*/  FMNMX.FTZ R42, R44, R42, !PT ;  /* 0x0000002a2c2a7209 */ /* 0x000fe40007810000 */
[----:B------:R-:W-:-:S03]  /*11b30*/  FMNMX.FTZ R43, R40, R43, !PT ;  /* 0x0000002b282b7209 */ /* 0x000fc60007810000 */
[----:B------:R-:W0:Y:S01]  /*11b40*/  MUFU.TANH R49, R49 ;  /* 0x0000003100317308 */ /* 0x000e220000002400 */
[----:B-1----:R-:W-:-:S04]  /*11b50*/  FMNMX.FTZ R42, R45, R42, !PT ;  /* 0x0000002a2d2a7209 */ /* 0x002fc80007810000 */
[----:B------:R-:W-:Y:S01]  /*11b60*/  FMNMX.FTZ R42, R48, R42, !PT ;  /* 0x0000002a302a7209 */ /* 0x000fe20007810000 */
[----:B------:R-:W-:Y:S02]  /*11b70*/  WARPGROUP.DEPBAR.LE gsb0, 0x0 ;  /* 0x00008000000079c5 */ /* 0x000fe40000010000 */
[----:B------:R-:W1:Y:S01]  /*11b80*/  MUFU.TANH R47, R47 ;  /* 0x0000002f002f7308 */ /* 0x000e620000002400 */
[----:B--2---:R-:W-:Y:S01]  /*11b90*/  FMNMX.FTZ R43, R41, R43, !PT ;  /* 0x0000002b292b7209 */ /* 0x004fe20007810000 */
[----:B------:R-:W-:-:S03]  /*11ba0*/  WARPGROUP.ARRIVE ;  /* 0x00000000000079c5 */ /* 0x000fc60000000000 */
[----:B------:R-:W-:-:S03]  /*11bb0*/  FMNMX.FTZ R43, R46, R43, !PT ;  /* 0x0000002b2e2b7209 */ /* 0x000fc60007810000 */
[----:B------:R-:W2:Y:S01]  /*11bc0*/  MUFU.TANH R53, R53 ;  /* 0x0000003500357308 */ /* 0x000ea20000002400 */
[----:B0-----:R-:W-:Y:S01]  /*11bd0*/  FMNMX.FTZ R42, R49, R42, !PT ;  /* 0x0000002a312a7209 */ /* 0x001fe20007810000 */
[----:B------:R-:W-:Y:S03]  /*11be0*/  QGMMA.64x96x32.F32.E4M3.E4M3 R88, R140, gdesc[UR4], R88, gsb0 ;  /* 0x016000048c587df3 */ /* 0x000fe60008000858 */
        /* <DEDUP_REMOVED lines=72> */
[----:B-1----:R-:W-:Y:S01]  /*12070*/  FMNMX.FTZ R87, R87, R42, !PT ;  /* 0x0000002a57577209 */ /* 0x002fe20007810000 */
[----:B------:R-:W-:-:S04]  /*12080*/  VIADD R42, R8, 0x6 ;  /* 0x00000006082a7836 */ /* 0x000fc80000000000 */
[----:B------:R-:W1:Y:S01]  /*12090*/  SHFL.BFLY PT, R8, R87, 0x1, 0x1f ;  /* 0x0c201f0057087f89 */ /* 0x000e6200000e0000 */
[----:B------:R-:W-:Y:S01]  /*120a0*/  R2UR UR6, R42 ;  /* 0x000000002a0672ca */ /* 0x000fe200000e0000 */
[----:B------:R-:W-:Y:S01]  /*120b0*/  IMAD.U32 R42, RZ, RZ, UR38 ;  /* 0x00000026ff2a7e24 */ /* 0x000fe2000f8e00ff */
[----:B0-----:R-:W-:Y:S01]  /*120c0*/  FMNMX.FTZ R65, R65, R43, !PT ;  /* 0x0000002b41417209 */ /* 0x001fe20007810000 */
[----:B------:R-:W-:-:S04]  /*120d0*/  IMAD.MOV.U32 R43, RZ, RZ, 0x40000040 ;  /* 0x40000040ff2b7424 */ /* 0x000fc800078e00ff */
[----:B------:R-:W0:Y:S01]  /*120e0*/  SHFL.BFLY PT, R140, R65, 0x1, 0x1f ;  /* 0x0c201f00418c7f89 */ /* 0x000e2200000e0000 */
[----:B------:R-:W-:-:S13]  /*120f0*/  R2UR UR7, R43 ;  /* 0x000000002b0772ca */ /* 0x000fda00000e0000 */
[----:B------:R-:W-:Y:S01]  /*12100*/  QGMMA.64x96x32.F32.E4M3.E4M3 R88, R136, gdesc[UR4], R88, gsb0 ;  /* 0x0160000488587df3 */ /* 0x000fe20008000858 */
[----:B-1----:R-:W-:-:S05]  /*12110*/  FMNMX.FTZ R43, R87, R8, !PT ;  /* 0x00000008572b7209 */ /* 0x002fca0007810000 */
[C---:B------:R-:W-:Y:S01]  /*12120*/  FADD.FTZ R8, -R43.reuse, R13 ;  /* 0x0000000d2b087221 */ /* 0x040fe20000010100 */
[----:B------:R-:W-:-:S01]  /*12130*/  FFMA.FTZ R87, R43, R42, -8 ;  /* 0xc10000002b577423 */ /* 0x000fc2000001002a */
[----:B0-----:R-:W-:Y:S02]  /*12140*/  FMNMX.FTZ R65, R65, R140, !PT ;  /* 0x0000008c41417209 */ /* 0x001fe40007810000 */
[-C--:B------:R-:W-:Y:S01]  /*12150*/  FMUL.FTZ R8, R8, R42.reuse ;  /* 0x0000002a08087220 */ /* 0x080fe20000410000 */
[-CC-:B------:R-:W-:Y:S01]  /*12160*/  FFMA.FTZ R11, R11, R42.reuse, -R87.reuse ;  /* 0x0000002a0b0b7223 */ /* 0x180fe20000010857 */
[----:B------:R-:W-:-:S01]  /*12170*/  FFMA.FTZ R20, R20, R42, -R87 ;  /* 0x0000002a14147223 */ /* 0x000fc20000010857 */
[----:B------:R-:W-:Y:S01]  /*12180*/  FFMA.FTZ R26, R26, R42, -R87 ;  /* 0x0000002a1a1a7223 */ /* 0x000fe20000010857 */
[----:B------:R-:W-:-:S01]  /*12190*/  FADD.FTZ R12, -R65, R12 ;  /* 0x0000000c410c7221 */ /* 0x000fc20000010100 */
[-C--:B------:R-:W-:Y:S01]  /*121a0*/  FFMA.FTZ R13, R65, R42.reuse, -8 ;  /* 0xc1000000410d7423 */ /* 0x080fe2000001002a */
[----:B------:R-:W-:Y:S01]  /*121b0*/  MUFU.EX2 R8, R8 ;  /* 0x0000000800087308 */ /* 0x000fe20000000800 */
[----:B------:R-:W-:-:S01]  /*121c0*/  FFMA.FTZ R27, R27, R42, -R87 ;  /* 0x0000002a1b1b7223 */ /* 0x000fc20000010857 */
[-C--:B------:R-:W-:Y:S01]  /*121d0*/  FMUL.FTZ R12, R12, R42.reuse ;  /* 0x0000002a0c0c7220 */ /* 0x080fe20000410000 */
[----:B------:R-:W-:-:S01]  /*121e0*/  FFMA.FTZ R9, R9, R42, -R13 ;  /* 0x0000002a09097223 */ /* 0x000fc2000001080d */
[-CC-:B------:R-:W-:Y:S01]  /*121f0*/  FFMA.FTZ R10, R10, R42.reuse, -R13.reuse ;  /* 0x0000002a0a0a7223 */ /* 0x180fe2000001080d */
[----:B------:R-:W-:-:S01]  /*12200*/  FFMA.FTZ R24, R24, R42, -R13 ;  /* 0x0000002a18187223 */ /* 0x000fc2000001080d */
[-CC-:B------:R-:W-:Y:S01]  /*12210*/  FFMA.FTZ R25, R25, R42.reuse, -R13.reuse ;  /* 0x0000002a19197223 */ /* 0x180fe2000001080d */
[----:B------:R-:W-:-:S01]  /*12220*/  FFMA.FTZ R28, R28, R42, -R13 ;  /* 0x0000002a1c1c7223 */ /* 0x000fc2000001080d */
[----:B------:R-:W-:Y:S01]  /*12230*/  MUFU.EX2 R12, R12 ;  /* 0x0000000c000c7308 */ /* 0x000fe20000000800 */
[----:B------:R-:W-:-:S01]  /*12240*/  FFMA.FTZ R30, R30, R42, -R87 ;  /* 0x0000002a1e1e7223 */ /* 0x000fc20000010857 */
[-C--:B------:R-:W-:Y:S01]  /*12250*/  FFMA.FTZ R29, R29, R42.reuse, -R13 ;  /* 0x0000002a1d1d7223 */ /* 0x080fe2000001080d */
[----:B------:R-:W-:-:S01]  /*12260*/  FFMA.FTZ R31, R31, R42, -R87 ;  /* 0x0000002a1f1f7223 */ /* 0x000fc20000010857 */
[-C--:B------:R-:W-:Y:S01]  /*12270*/  FFMA.FTZ R32, R32, R42.reuse, -R13 ;  /* 0x0000002a20207223 */ /* 0x080fe2000001080d */
[----:B------:R-:W-:-:S01]  /*12280*/  FFMA.FTZ R34, R34, R42, -R87 ;  /* 0x0000002a22227223 */ /* 0x000fc20000010857 */
[-C--:B------:R-:W-:Y:S01]  /*12290*/  FFMA.FTZ R33, R33, R42.reuse, -R13 ;  /* 0x0000002a21217223 */ /* 0x080fe2000001080d */
[----:B------:R-:W-:-:S01]  /*122a0*/  FFMA.FTZ R35, R35, R42, -R87 ;  /* 0x0000002a23237223 */ /* 0x000fc20000010857 */
[----:B------:R-:W0:Y:S01]  /*122b0*/  MUFU.EX2 R9, R9 ;  /* 0x0000000900097308 */ /* 0x000e220000000800 */
[----:B------:R-:W-:-:S01]  /*122c0*/  FFMA.FTZ R36, R36, R42, -R13 ;  /* 0x0000002a24247223 */ /* 0x000fc2000001080d */
[-C--:B------:R-:W-:Y:S01]  /*122d0*/  FFMA.FTZ R38, R38, R42.reuse, -R87 ;  /* 0x0000002a26267223 */ /* 0x080fe20000010857 */
[----:B------:R-:W-:-:S01]  /*122e0*/  FFMA.FTZ R37, R37, R42, -R13 ;  /* 0x0000002a25257223 */ /* 0x000fc2000001080d */
[-C--:B------:R-:W-:Y:S01]  /*122f0*/  FFMA.FTZ R39, R39, R42.reuse, -R87 ;  /* 0x0000002a27277223 */ /* 0x080fe20000010857 */
[----:B------:R-:W-:-:S01]  /*12300*/  FFMA.FTZ R40, R40, R42, -R13 ;  /* 0x0000002a28287223 */ /* 0x000fc2000001080d */
[-C--:B------:R-:W-:Y:S01]  /*12310*/  FFMA.FTZ R44, R44, R42.reuse, -R87 ;  /* 0x0000002a2c2c7223 */ /* 0x080fe20000010857 */
[----:B------:R-:W-:-:S01]  /*12320*/  FFMA.FTZ R41, R41, R42, -R13 ;  /* 0x0000002a29297223 */ /* 0x000fc2000001080d */
[----:B------:R-:W1:Y:S01]  /*12330*/  MUFU.EX2 R11, R11 ;  /* 0x0000000b000b7308 */ /* 0x000e620000000800 */
[----:B------:R-:W-:-:S01]  /*12340*/  FFMA.FTZ R45, R45, R42, -R87 ;  /* 0x0000002a2d2d7223 */ /* 0x000fc20000010857 */
[-C--:B------:R-:W-:Y:S01]  /*12350*/  FFMA.FTZ R46, R46, R42.reuse, -R13 ;  /* 0x0000002a2e2e7223 */ /* 0x080fe2000001080d */
[----:B------:R-:W-:-:S01]  /*12360*/  FFMA.FTZ R48, R48, R42, -R87 ;  /* 0x0000002a30307223 */ /* 0x000fc20000010857 */
[-C--:B------:R-:W-:Y:S01]  /*12370*/  FFMA.FTZ R47, R47, R42.reuse, -R13 ;  /* 0x0000002a2f2f7223 */ /* 0x080fe2000001080d */
[----:B------:R-:W-:-:S01]  /*12380*/  FFMA.FTZ R49, R49, R42, -R87 ;  /* 0x0000002a31317223 */ /* 0x000fc20000010857 */
[-C--:B------:R-:W-:Y:S01]  /*12390*/  FFMA.FTZ R50, R50, R42.reuse, -R13 ;  /* 0x0000002a32327223 */ /* 0x080fe2000001080d */
[----:B------:R-:W-:-:S01]  /*123a0*/  FFMA.FTZ R52, R52, R42, -R87 ;  /* 0x0000002a34347223 */ /* 0x000fc20000010857 */
[----:B------:R-:W2:Y:S01]  /*123b0*/  MUFU.EX2 R10, R10 ;  /* 0x0000000a000a7308 */ /* 0x000ea20000000800 */
[----:B0-----:R-:W-:-:S01]  /*123c0*/  FFMA.FTZ R3, R12, R3, R9 ;  /* 0x000000030c037223 */ /* 0x001fc20000010009 */
[-C--:B------:R-:W-:Y:S01]  /*123d0*/  FFMA.FTZ R51, R51, R42.reuse, -R13 ;  /* 0x0000002a33337223 */ /* 0x080fe2000001080d */
[----:B------:R-:W-:-:S01]  /*123e0*/  FFMA.FTZ R53, R53, R42, -R87 ;  /* 0x0000002a35357223 */ /* 0x000fc20000010857 */
[-C--:B------:R-:W-:Y:S01]  /*123f0*/  FFMA.FTZ R54, R54, R42.reuse, -R13 ;  /* 0x0000002a36367223 */ /* 0x080fe2000001080d */
[----:B------:R-:W-:-:S01]  /*12400*/  FFMA.FTZ R56, R56, R42, -R87 ;  /* 0x0000002a38387223 */ /* 0x000fc20000010857 */
[-C--:B------:R-:W-:Y:S01]  /*12410*/  FFMA.FTZ R55, R55, R42.reuse, -R13 ;  /* 0x0000002a37377223 */ /* 0x080fe2000001080d */
[----:B------:R-:W-:-:S01]  /*12420*/  FFMA.FTZ R57, R57, R42, -R87 ;  /* 0x0000002a39397223 */ /* 0x000fc20000010857 */
[----:B------:R-:W0:Y:S01]  /*12430*/  MUFU.EX2 R20, R20 ;  /* 0x0000001400147308 */ /* 0x000e220000000800 */
[----:B-1----:R-:W-:-:S01]  /*12440*/  FFMA.FTZ R0, R8, R0, R11 ;  /* 0x0000000008007223 */ /* 0x002fc2000001000b */
[-C--:B------:R-:W-:Y:S01]  /*12450*/  FFMA.FTZ R58, R58, R42.reuse, -R13 ;  /* 0x0000002a3a3a7223 */ /* 0x080fe2000001080d */
[----:B------:R-:W-:-:S01]  /*12460*/  FFMA.FTZ R60, R60, R42, -R87 ;  /* 0x0000002a3c3c7223 */ /* 0x000fc20000010857 */
[-C--:B------:R-:W-:Y:S01]  /*12470*/  FFMA.FTZ R59, R59, R42.reuse, -R13 ;  /* 0x0000002a3b3b7223 */ /* 0x080fe2000001080d */
[----:B------:R-:W-:-:S01]  /*12480*/  FFMA.FTZ R61, R61, R42, -R87 ;  /* 0x0000002a3d3d7223 */ /* 0x000fc20000010857 */
[-C--:B------:R-:W-:Y:S01]  /*12490*/  FFMA.FTZ R62, R62, R42.reuse, -R13 ;  /* 0x0000002a3e3e7223 */ /* 0x080fe2000001080d */
[----:B------:R-:W-:-:S01]  /*124a0*/  FFMA.FTZ R64, R64, R42, -R87 ;  /* 0x0000002a40407223 */ /* 0x000fc20000010857 */
[----:B------:R-:W1:Y:S01]  /*124b0*/  MUFU.EX2 R24, R24 ;  /* 0x0000001800187308 */ /* 0x000e620000000800 */
[----:B--2---:R-:W-:-:S01]  /*124c0*/  FADD.FTZ R3, R10, R3 ;  /* 0x000000030a037221 */ /* 0x004fc20000010000 */
[-C--:B------:R-:W-:Y:S01]  /*124d0*/  FFMA.FTZ R63, R63, R42.reuse, -R13 ;  /* 0x0000002a3f3f7223 */ /* 0x080fe2000001080d */
[----:B------:R-:W-:-:S01]  /*124e0*/  FFMA.FTZ R66, R66, R42, -R87 ;  /* 0x0000002a42427223 */ /* 0x000fc20000010857 */
[-C--:B------:R-:W-:Y:S01]  /*124f0*/  FFMA.FTZ R67, R67, R42.reuse, -R13 ;  /* 0x0000002a43437223 */ /* 0x080fe2000001080d */
[----:B------:R-:W-:-:S01]  /*12500*/  FFMA.FTZ R69, R69, R42, -R87 ;  /* 0x0000002a45457223 */ /* 0x000fc20000010857 */
[-C--:B------:R-:W-:Y:S01]  /*12510*/  FFMA.FTZ R68, R68, R42.reuse, -R13 ;  /* 0x0000002a44447223 */ /* 0x080fe2000001080d */
[----:B------:R-:W-:-:S01]  /*12520*/  FFMA.FTZ R70, R70, R42, -R87 ;  /* 0x0000002a46467223 */ /* 0x000fc20000010857 */
[----:B------:R-:W2:Y:S01]  /*12530*/  MUFU.EX2 R26, R26 ;  /* 0x0000001a001a7308 */ /* 0x000ea20000000800 */
[----:B0-----:R-:W-:-:S01]  /*12540*/  FADD.FTZ R0, R20, R0 ;  /* 0x0000000014007221 */ /* 0x001fc20000010000 */
[-C--:B------:R-:W-:Y:S01]  /*12550*/  FFMA.FTZ R71, R71, R42.reuse, -R13 ;  /* 0x0000002a47477223 */ /* 0x080fe2000001080d */
[----:B------:R-:W-:-:S01]  /*12560*/  FFMA.FTZ R73, R73, R42, -R87 ;  /* 0x0000002a49497223 */ /* 0x000fc20000010857 */
[-C--:B------:R-:W-:Y:S01]  /*12570*/  FFMA.FTZ R72, R72, R42.reuse, -R13 ;  /* 0x0000002a48487223 */ /* 0x080fe2000001080d */
[----:B------:R-:W-:-:S01]  /*12580*/  FFMA.FTZ R74, R74, R42, -R87 ;  /* 0x0000002a4a4a7223 */ /* 0x000fc20000010857 */
[-C--:B------:R-:W-:Y:S01]  /*12590*/  FFMA.FTZ R75, R75, R42.reuse, -R13 ;  /* 0x0000002a4b4b7223 */ /* 0x080fe2000001080d */
[----:B------:R-:W-:-:S01]  /*125a0*/  FFMA.FTZ R77, R77, R42, -R87 ;  /* 0x0000002a4d4d7223 */ /* 0x000fc20000010857 */
[----:B------:R-:W0:Y:S01]  /*125b0*/  MUFU.EX2 R25, R25 ;  /* 0x0000001900197308 */ /* 0x000e220000000800 */
[----:B-1----:R-:W-:-:S01]  /*125c0*/  FADD.FTZ R3, R24, R3 ;  /* 0x0000000318037221 */ /* 0x002fc20000010000 */
        /* <DEDUP_REMOVED lines=12> */
[----:B------:R-:W-:-:S02]  /*12690*/  @!P0 IMAD R84, R18, 0x8, R16 ;  /* 0x0000000812548824 */ /* 0x000fc400078e0210 */
[----:B------:R-:W2:Y:S01]  /*126a0*/  MUFU.EX2 R28, R28 ;  /* 0x0000001c001c7308 */ /* 0x000ea20000000800 */
[----:B0-----:R-:W-:-:S01]  /*126b0*/  FADD.FTZ R3, R25, R3 ;  /* 0x0000000319037221 */ /* 0x001fc20000010000 */
[----:B------:R-:W-:-:S05]  /*126c0*/  @!P0 VIADD R84, R84, 0x19c40 ;  /* 0x00019c4054548836 */ /* 0x000fca0000000000 */
[----:B------:R-:W-:Y:S01]  /*126d0*/  @!P0 PRMT R84, RZ, 0x654, R84 ;  /* 0x00000654ff548816 */ /* 0x000fe20000000054 */
[----:B------:R-:W0:Y:S01]  /*126e0*/  MUFU.EX2 R30, R30 ;  /* 0x0000001e001e7308 */ /* 0x000e220000000800 */
[----:B-1----:R-:W-:-:S01]  /*126f0*/  FADD.FTZ R0, R27, R0 ;  /* 0x000000001b007221 */ /* 0x002fc20000010000 */
[----:B------:R-:W-:Y:S02]  /*12700*/  WARPGROUP.DEPBAR.LE gsb0, 0x0 ;  /* 0x00008000000079c5 */ /* 0x000fe40000010000 */
[----:B------:R1:W-:Y:S04]  /*12710*/  @!P0 SYNCS.ARRIVE.TRANS64.RED.A1T0 RZ, [R84+URZ], RZ ;  /* 0x000000ff54ff89a7 */ /* 0x0003e8000810043f */
[----:B------:R-:W3:Y:S01]  /*12720*/  MUFU.EX2 R29, R29 ;  /* 0x0000001d001d7308 */ /* 0x000ee20000000800 */
[----:B--2---:R-:W-:-:S07]  /*12730*/  FADD.FTZ R3, R28, R3 ;  /* 0x000000031c037221 */ /* 0x004fce0000010000 */
[----:B------:R-:W2:Y:S01]  /*12740*/  MUFU.EX2 R31, R31 ;  /* 0x0000001f001f7308 */ /* 0x000ea20000000800 */
[----:B0-----:R-:W-:-:S07]  /*12750*/  FADD.FTZ R0, R30, R0 ;  /* 0x000000001e007221 */ /* 0x001fce0000010000 */
[----:B------:R-:W0:Y:S01]  /*12760*/  MUFU.EX2 R32, R32 ;  /* 0x0000002000207308 */ /* 0x000e220000000800 */
[----:B---3--:R-:W-:-:S07]  /*12770*/  FADD.FTZ R3, R29, R3 ;  /* 0x000000031d037221 */ /* 0x008fce0000010000 */
        /* <DEDUP_REMOVED lines=101> */
[----:B---3--:R-:W-:-:S01]  /*12dd0*/  FADD.FTZ R0, R85, R0 ;  /* 0x0000000055007221 */ /* 0x008fc20000010000 */
[----:B--2---:R-:W-:-:S03]  /*12de0*/  FADD.FTZ R3, R13, R3 ;  /* 0x000000030d037221 */ /* 0x004fc60000010000 */
[----:B0-----:R-:W-:Y:S01]  /*12df0*/  FADD.FTZ R0, R86, R0 ;  /* 0x0000000056007221 */ /* 0x001fe20000010000 */
[----:B-1----:R-:W-:Y:S06]  /*12e00*/  @!P1 BRA `(.L_x_2052) ;  /* 0x0000000000049947 */ /* 0x002fec0003800000 */
[----:B------:R-:W-:Y:S01]  /*12e10*/  BPT.TRAP 0x1 ;  /* 0x000000040000795c */ /* 0x000fe20000300000 */
.L_x_2052:
[----:B------:R-:W2:Y:S01]  /*12e20*/  LDL R84, [R1+0x10] ;  /* 0x0000100001547983 */ /* 0x000ea20000100800 */
[----:B------:R-:W-:Y:S01]  /*12e30*/  ISETP.GT.AND P0, PT, R14, RZ, PT ;  /* 0x000000ff0e00720c */ /* 0x000fe20003f04270 */
        /* <DEDUP_REMOVED lines=41> */
[----:B------:R-:W-:Y:S01]  /*130d0*/  F2FP.SATFINITE.E4M3.F32.PACK_AB_MERGE_C R32, R29, R28, R32 ;  /* 0x0000001c1d20723e */ /* 0x000fe20004807020 */
[-C--:B------:R-:W-:Y:S01]  /*130e0*/  FMUL.FTZ R128, R128, R12.reuse ;  /* 0x0000000c80807220 */ /* 0x080fe20000410000 */
[----:B------:R-:W-:Y:S01]  /*130f0*/  F2FP.SATFINITE.E4M3.F32.PACK_AB_MERGE_C R138, R80, R79, R13 ;  /* 0x0000004f508a723e */ /* 0x000fe2000480700d */
        /* <DEDUP_REMOVED lines=46> */
[----:B------:R-:W-:Y:S02]  /*133e0*/  MOV R150, R32 ;  /* 0x0000002000967202 */ /* 0x000fe40000000f00 */
[----:B--2---:R-:W-:-:S04]  /*133f0*/  PRMT R15, R84, 0x654, R15 ;  /* 0x00000654540f7816 */ /* 0x004fc8000000000f */
[----:B------:R0:W-:Y:S01]  /*13400*/  SYNCS.ARRIVE.TRANS64.RED.A1T0 RZ, [R15+URZ], RZ ;  /* 0x000000ff0fff79a7 */ /* 0x0001e2000810043f */
[----:B------:R-:W-:Y:S05]  /*13410*/  @P0 BRA `(.L_x_2053) ;  /* 0xffffffd800b80947 */ /* 0x000fea000383ffff */
.L_x_2041:
[----:B------:R-:W-:Y:S05]  /*13420*/  BSYNC B0 ;  /* 0x0000000000007941 */ /* 0x000fea0003800000 */
.L_x_2040:
[----:B------:R-:W-:Y:S06]  /*13430*/  BAR.ARV 0x8, 0x200 ;  /* 0x0208000000007b1d */ /* 0x000fec0000002000 */
[----:B------:R-:W-:Y:S05]  /*13440*/  @!P1 BRA `(.L_x_2054) ;  /* 0x0000000000049947 */ /* 0x000fea0003800000 */
[----:B------:R-:W-:Y:S01]  /*13450*/  BPT.TRAP 0x1 ;  /* 0x000000040000795c */ /* 0x000fe20000300000 */
.L_x_2054:
[----:B------:R-:W-:Y:S01]  /*13460*/  IMAD R10, R18, 0x8, R16 ;  /* 0x00000008120a7824 */ /* 0x000fe200078e0210 */
[----:B------:R-:W-:-:S04]  /*13470*/  SHF.L.U32 R5, R152, 0x1f, RZ ;  /* 0x0000001f98057819 */ /* 0x000fc800000006ff */
[----:B------:R1:W2:Y:S01]  /*13480*/  SYNCS.PHASECHK.TRANS64.TRYWAIT P0, [R10+URZ+0x19c50], R5 ;  /* 0x019c50050a0075a7 */ /* 0x0002a2000800017f */
[----:B------:R-:W-:Y:S05]  /*13490*/  @!P1 BRA `(.L_x_2055) ;  /* 0x0000000000049947 */ /* 0x000fea0003800000 */
[----:B------:R-:W-:Y:S01]  /*134a0*/  BPT.TRAP 0x1 ;  /* 0x000000040000795c */ /* 0x000fe20000300000 */
.L_x_2055:
[----:B------:R-:W-:Y:S04]  /*134b0*/  BSSY B0, `(.L_x_2056) ;  /* 0x0000004000007945 */ /* 0x000fe80003800000 */
[----:B--2---:R-:W-:Y:S05]  /*134c0*/  @P0 BRA `(.L_x_2057) ;  /* 0x0000000000080947 */ /* 0x004fea0003800000 */
[----:B------:R-:W2:Y:S02]  /*134d0*/  SYNCS.PHASECHK.TRANS64.TRYWAIT P0, [R10+URZ+0x19c50], R5 ;  /* 0x019c50050a0075a7 */ /* 0x000ea4000800017f */
[----:B--2---:R-:W-:Y:S05]  /*134e0*/  @!P0 BRA `(.L_x_2058) ;  /* 0x0000009c00c08947 */ /* 0x004fea0003800000 */
.L_x_2057:
[----:B------:R-:W-:Y:S05]  /*134f0*/  BSYNC B0 ;  /* 0x0000000000007941 */ /* 0x000fea0003800000 */
.L_x_2056:
        /* <DEDUP_REMOVED lines=40> */
[----:B------:R-:W-:Y:S01]  /*13780*/  IMAD.MOV.U32 R7, RZ, RZ, 0x40000040 ;  /* 0x40000040ff077424 */ /* 0x000fe200078e00ff */
[----:B-1----:R-:W-:Y:S01]  /*13790*/  MOV R8, RZ ;  /* 0x000000ff00087202 */ /* 0x002fe20000000f00 */
[----:B------:R-:W-:-:S10]  /*137a0*/  VIADD R4, R4, 0x6 ;  /* 0x0000000604047836 */ /* 0x000fd40000000000 */
[----:B------:R-:W-:Y:S01]  /*137b0*/  QGMMA.64x96x32.F32.E4M3.E4M3 R88, R144, gdesc[UR4], R88, gsb0 ;  /* 0x0160000490587df3 */ /* 0x000fe20008000858 */
[----:B------:R-:W-:Y:S02]  /*137c0*/  R2UR UR6, R6 ;  /* 0x00000000060672ca */ /* 0x000fe400000e0000 */
[----:B------:R-:W-:Y:S02]  /*137d0*/  R2UR UR7, R7 ;  /* 0x00000000070772ca */ /* 0x000fe400000e0000 */
[----:B------:R-:W1:Y:S01]  /*137e0*/  SHFL.BFLY PT, R7, R0, 0x2, 0x1f ;  /* 0x0c401f0000077f89 */ /* 0x000e6200000e0000 */
[----:B---3--:R-:W-:-:S01]  /*137f0*/  FADD.FTZ R2, R2, R3 ;  /* 0x0000000302027221 */ /* 0x008fc20000010000 */
[----:B-1----:R-:W-:Y:S01]  /*13800*/  FADD.FTZ R7, R7, R0 ;  /* 0x0000000007077221 */ /* 0x002fe20000010000 */
[----:B------:R-:W-:Y:S01]  /*13810*/  IMAD.MOV.U32 R0, RZ, RZ, -0x800000 ;  /* 0xff800000ff007424 */ /* 0x000fe200078e00ff */
[----:B------:R-:W-:Y:S02]  /*13820*/  WARPGROUP.DEPBAR.LE gsb0, 0x0 ;  /* 0x00008000000079c5 */ /* 0x000fe40000010000 */
[----:B------:R-:W-:-:S06]  /*13830*/  WARPGROUP.ARRIVE ;  /* 0x00000000000079c5 */ /* 0x000fcc0000000000 */
[----:B------:R-:W-:Y:S01]  /*13840*/  QGMMA.64x96x32.F32.E4M3.E4M3 R88, R140, gdesc[UR4], R88, gsb0 ;  /* 0x016000048c587df3 */ /* 0x000fe20008000858 */
[----:B------:R-:W-:Y:S02]  /*13850*/  R2UR UR6, R4 ;  /* 0x00000000040672ca */ /* 0x000fe400000e0000 */
[----:B------:R-:W-:Y:S01]  /*13860*/  R2UR UR7, R5 ;  /* 0x00000000050772ca */ /* 0x000fe200000e0000 */
[----:B------:R-:W1:Y:S04]  /*13870*/  SHFL.BFLY PT, R4, R7, 0x1, 0x1f ;  /* 0x0c201f0007047f89 */ /* 0x000e6800000e0000 */
[----:B------:R-:W3:Y:S01]  /*13880*/  SHFL.BFLY PT, R5, R2, 0x1, 0x1f ;  /* 0x0c201f0002057f89 */ /* 0x000ee200000e0000 */
[----:B-1----:R-:W-:-:S01]  /*13890*/  FADD.FTZ R13, R7, R4 ;  /* 0x00000004070d7221 */ /* 0x002fc20000010000 */
[----:B------:R-:W-:-:S02]  /*138a0*/  IMAD.MOV.U32 R4, RZ, RZ, RZ ;  /* 0x000000ffff047224 */ /* 0x000fc400078e00ff */
[----:B---3--:R-:W-:-:S01]  /*138b0*/  FADD.FTZ R9, R2, R5 ;  /* 0x0000000502097221 */ /* 0x008fc20000010000 */
[----:B------:R-:W-:Y:S01]  /*138c0*/  FMUL.FTZ R5, R13, 0.00390625 ;  /* 0x3b8000000d057820 */ /* 0x000fe20000410000 */
[----:B------:R-:W-:Y:S02]  /*138d0*/  IMAD.MOV.U32 R2, RZ, RZ, -0x800000 ;  /* 0xff800000ff027424 */ /* 0x000fe400078e00ff */
[C---:B------:R-:W-:Y:S01]  /*138e0*/  FMUL.FTZ R14, R9.reuse, 0.00390625 ;  /* 0x3b800000090e7820 */ /* 0x040fe20000410000 */
[----:B------:R-:W-:Y:S02]  /*138f0*/  FSETP.NE.FTZ.AND P0, PT, R9, RZ, PT ;  /* 0x000000ff0900720b */ /* 0x000fe40003f15000 */
[----:B------:R-:W-:Y:S02]  /*13900*/  FSETP.NE.FTZ.AND P3, PT, R5, RZ, PT ;  /* 0x000000ff0500720b */ /* 0x000fe40003f75000 */
[----:B------:R-:W-:-:S09]  /*13910*/  FSETP.NE.FTZ.AND P2, PT, R14, RZ, PT ;  /* 0x000000ff0e00720b */ /* 0x000fd20003f55000 */
[----:B------:R-:W-:Y:S01]  /*13920*/  @P0 MUFU.RCP R4, R9 ;  /* 0x0000000900040308 */ /* 0x000fe20000001000 */
[----:B------:R-:W-:Y:S01]  /*13930*/  FSETP.NE.FTZ.AND P0, PT, R13, RZ, PT ;  /* 0x000000ff0d00720b */ /* 0x000fe20003f15000 */
[C---:B------:R-:W-:Y:S02]  /*13940*/  @P3 FMUL.FTZ R7, R42.reuse, 0.69314718246459960938 ;  /* 0x3f3172182a073820 */ /* 0x040fe40000410000 */
[----:B------:R-:W-:-:S04]  /*13950*/  @P2 FMUL.FTZ R6, R42, 0.69314718246459960938 ;  /* 0x3f3172182a062820 */ /* 0x000fc80000410000 */
[----:B------:R-:W1:Y:S08]  /*13960*/  @P3 MUFU.LG2 R5, R5 ;  /* 0x0000000500053308 */ /* 0x000e700000000c00 */
[----:B------:R-:W3:Y:S08]  /*13970*/  @P2 MUFU.LG2 R3, R14 ;  /* 0x0000000e00032308 */ /* 0x000ef00000000c00 */
[----:B------:R-:W4:Y:S01]  /*13980*/  @P0 MUFU.RCP R8, R13 ;  /* 0x0000000d00080308 */ /* 0x000f220000001000 */
[----:B-1----:R-:W-:-:S04]  /*13990*/  @P3 FMUL.FTZ R12, R5, 0.69314718246459960938 ;  /* 0x3f317218050c3820 */ /* 0x002fc80000410000 */
[----:B------:R-:W-:Y:S01]  /*139a0*/  @P3 FFMA.FTZ R0, R7, R43, R12 ;  /* 0x0000002b07003223 */ /* 0x000fe2000001000c */
[----:B---3--:R-:W-:-:S04]  /*139b0*/  @P2 FMUL.FTZ R3, R3, 0.69314718246459960938 ;  /* 0x3f31721803032820 */ /* 0x008fc80000410000 */
[----:B------:R-:W-:Y:S01]  /*139c0*/  @P2 FFMA.FTZ R2, R6, R65, R3 ;  /* 0x0000004106022223 */ /* 0x000fe20000010003 */
[----:B------:R-:W-:Y:S02]  /*139d0*/  WARPGROUP.DEPBAR.LE gsb0, 0x0 ;  /* 0x00008000000079c5 */ /* 0x000fe40000010000 */
[----:B------:R-:W-:-:S06]  /*139e0*/  WARPGROUP.ARRIVE ;  /* 0x00000000000079c5 */ /* 0x000fcc0000000000 */
[----:B------:R-:W-:Y:S01]  /*139f0*/  QGMMA.64x96x32.F32.E4M3.E4M3 R88, R136, gdesc[UR4], R88, gsb0 ;  /* 0x0160000488587df3 */ /* 0x000fe20008000858 */
[-C--:B--2---:R-:W-:Y:S01]  /*13a00*/  FMUL.FTZ R12, R4, R11.reuse ;  /* 0x0000000b040c7220 */ /* 0x084fe20000410000 */
[----:B----4-:R-:W-:Y:S01]  /*13a10*/  FMUL.FTZ R16, R8, R11 ;  /* 0x0000000b08107220 */ /* 0x010fe20000410000 */
[----:B------:R-:W-:Y:S02]  /*13a20*/  WARPGROUP.DEPBAR.LE gsb0, 0x0 ;  /* 0x00008000000079c5 */ /* 0x000fe40000010000 */
[----:B------:R-:W-:Y:S05]  /*13a30*/  @!P1 BRA `(.L_x_2059) ;  /* 0x0000000000049947 */ /* 0x000fea0003800000 */
[----:B------:R-:W-:Y:S01]  /*13a40*/  BPT.TRAP 0x1 ;  /* 0x000000040000795c */ /* 0x000fe20000300000 */
.L_x_2059:
[----:B------:R-:W2:Y:S01]  /*13a50*/  LDL.LU R4, [R1+0x10] ;  /* 0x0000100001047983 */ /* 0x000ea20000300800 */
[----:B------:R-:W-:Y:S02]  /*13a60*/  VIADD R10, R10, 0x19c60 ;  /* 0x00019c600a0a7836 */ /* 0x000fe40000000000 */
[-C--:B------:R-:W-:Y:S01]  /*13a70*/  FMUL.FTZ R3, R88, R12.reuse ;  /* 0x0000000c58037220 */ /* 0x080fe20000410000 */
[----:B------:R-:W-:Y:S01]  /*13a80*/  FMUL.FTZ R89, R89, R12 ;  /* 0x0000000c59597220 */ /* 0x000fe20000410000 */
[----:B------:R-:W3:Y:S01]  /*13a90*/  LDL.LU R24, [R1+0x50] ;  /* 0x0000500001187983 */ /* 0x000ee20000300800 */
[----:B------:R-:W-:-:S05]  /*13aa0*/  VIADD R18, R18, 0x1 ;  /* 0x0000000112127836 */ /* 0x000fca0000000000 */
[----:B------:R-:W-:Y:S01]  /*13ab0*/  ISETP.NE.AND P1, PT, R18, 0x2, PT ;  /* 0x000000021200780c */ /* 0x000fe20003f25270 */
[----:B------:R-:W-:-:S03]  /*13ac0*/  FMUL.FTZ R92, R92, R12 ;  /* 0x0000000c5c5c7220 */ /* 0x000fc60000410000 */
[----:B------:R-:W-:Y:S01]  /*13ad0*/  SEL R5, RZ, 0x1, P1 ;  /* 0x00000001ff057807 */ /* 0x000fe20000800000 */
        /* <DEDUP_REMOVED lines=44> */
[----:B------:R-:W-:-:S02]  /*13da0*/  LOP3.LUT R152, R152, R5, RZ, 0x3c, !PT ;  /* 0x0000000598987212 */ /* 0x000fc400078e3cff */
[----:B------:R-:W-:Y:S02]  /*13db0*/  SEL R18, R18, RZ, P1 ;  /* 0x000000ff12127207 */ /* 0x000fe40000800000 */
[----:B--2---:R-:W-:Y:S01]  /*13dc0*/  PRMT R4, R4, 0x654, R10 ;  /* 0x0000065404047816 */ /* 0x004fe2000000000a */
[----:B---3--:R-:W-:-:S03]  /*13dd0*/  VIADD R24, R24, 0x1 ;  /* 0x0000000118187836 */ /* 0x008fc60000000000 */
[----:B------:R0:W-:Y:S02]  /*13de0*/  SYNCS.ARRIVE.TRANS64.RED.A1T0 RZ, [R4+URZ], RZ ;  /* 0x000000ff04ff79a7 */ /* 0x0001e4000810043f */
[----:B------:R0:W-:Y:S01]  /*13df0*/  STL [R1+0x50], R24 ;  /* 0x0000501801007387 */ /* 0x0001e20000100800 */
[-C--:B------:R-:W-:Y:S01]  /*13e00*/  FMUL.FTZ R10, R109, R12.reuse ;  /* 0x0000000c6d0a7220 */ /* 0x080fe20000410000 */
[----:B------:R-:W-:-:S07]  /*13e10*/  FMUL.FTZ R12, R133, R12 ;  /* 0x0000000c850c7220 */ /* 0x000fce0000410000 */
.L_x_1993:
[----:B------:R-:W0:Y:S08]  /*13e20*/  S2UR UR4, SR_CgaCtaId ;  /* 0x00000000000479c3 */ /* 0x000e300000008800 */
[----:B------:R-:W-:Y:S01]  /*13e30*/  BAR.SYNC.DEFER_BLOCKING 0x5, 0x200 ;  /* 0x0148000000007b1d */ /* 0x000fe20000010000 */
[----:B------:R-:W-:-:S05]  /*13e40*/  MOV R16, 0x400 ;  /* 0x0000040000107802 */ /* 0x000fca0000000f00 */
[----:B------:R-:W-:Y:S01]  /*13e50*/  BSSY B0, `(.L_x_2060) ;  /* 0x0000221000007945 */ /* 0x000fe20003800000 */
[----:B0-----:R-:W-:-:S05]  /*13e60*/  IMAD.U32 R4, RZ, RZ, UR4 ;  /* 0x00000004ff047e24 */ /* 0x001fca000f8e00ff */
[----:B------:R-:W-:Y:S01]  /*13e70*/  LEA R16, R4, R16, 0x18 ;  /* 0x0000001004107211 */ /* 0x000fe200078ec0ff */
[----:B------:R-:W-:Y:S04]  /*13e80*/  STL [R1+0x10], R4 ;  /* 0x0000100401007387 */ /* 0x000fe80000100800 */
[----:B------:R-:W0:Y:S04]  /*13e90*/  LDS.128 R40, [R16+0x19cd0] ;  /* 0x019cd00010287984 */ /* 0x000e280000000c00 */
[----:B0-----:R0:W-:Y:S04]  /*13ea0*/  STL.64 [R1+0x20], R40 ;  /* 0x0000202801007387 */ /* 0x0011e80000100a00 */
[----:B------:R0:W-:Y:S01]  /*13eb0*/  STL.64 [R1+0x28], R42 ;  /* 0x0000282a01007387 */ /* 0x0001e20000100a00 */
[----:B------:R-:W-:Y:S06]  /*13ec0*/  BAR.ARV 0x4, 0x200 ;  /* 0x0108000000007b1d */ /* 0x000fec0000002000 */
[----:B------:R-:W-:Y:S05]  /*13ed0*/  @P0 BRA `(.L_x_2061) ;  /* 0x0000001400d00947 */ /* 0x000fea0003800000 */
[----:B-----5:R-:W1:Y:S01]  /*13ee0*/  S2R R24, SR_TID.X ;  /* 0x0000000000187919 */ /* 0x020e620000002100 */
[----:B------:R-:W-:Y:S01]  /*13ef0*/  ULDC.64 UR4, c[0x4][0x38] ;  /* 0x01000e0000047ab9 */ /* 0x000fe20000000a00 */
[----:B------:R-:W2:Y:S04]  /*13f00*/  LDL R37, [R1+0x78] ;  /* 0x0000780001257983 */ /* 0x000ea80000100800 */
[----:B------:R-:W3:Y:S04]  /*13f10*/  LDL.LU R59, [R1+0x48] ;  /* 0x00004800013b7983 */ /* 0x000ee80000300800 */
[----:B------:R-:W4:Y:S01]  /*13f20*/  LDL.LU R57, [R1+0x4c] ;  /* 0x00004c0001397983 */ /* 0x000f220000300800 */
[----:B------:R-:W0:Y:S01]  /*13f30*/  S2R R35, SR_SWINHI ;  /* 0x0000000000237919 */ /* 0x000e220000002f00 */
        /* <DEDUP_REMOVED lines=12> */
[----:B------:R1:W3:Y:S01]  /*14000*/  LDG.E.CONSTANT R5, desc[UR42][R4.64] ;  /* 0x0000002a04057981 */ /* 0x0002e2000c1e9900 */
        /* <DEDUP_REMOVED lines=11> */
[----:B------:R-:W-:-:S02]  /*140c0*/  SEL R52, R8, R9, P0 ;  /* 0x0000000908347207 */ /* 0x000fc40000000000 */
[----:B------:R-:W-:Y:S02]  /*140d0*/  SEL R4, R3, R20, P0 ;  /* 0x0000001403047207 */ /* 0x000fe40000000000 */
[----:B------:R-:W-:Y:S02]  /*140e0*/  SEL R28, R20, R3, P0 ;  /* 0x00000003141c7207 */ /* 0x000fe40000000000 */
[----:B------:R-:W-:Y:S02]  /*140f0*/  SEL R42, R15, R10, P0 ;  /* 0x0000000a0f2a7207 */ /* 0x000fe40000000000 */
[----:B------:R-:W-:Y:S02]  /*14100*/  SEL R44, R10, R15, P0 ;  /* 0x0000000f0a2c7207 */ /* 0x000fe40000000000 */
[----:B------:R-:W-:Y:S02]  /*14110*/  F2FP.BF16.F32.PACK_AB R32, R111, R32 ;  /* 0x000000206f20723e */ /* 0x000fe400000010ff */
[----:B------:R-:W-:-:S02]  /*14120*/  F2FP.BF16.F32.PACK_AB R27, R118, R27 ;  /* 0x0000001b761b723e */ /* 0x000fc400000010ff */
        /* <DEDUP_REMOVED lines=28> */
[----:B------:R-:W-:Y:S01]  /*142f0*/  SEL R126, R127, R126, P0 ;  /* 0x0000007e7f7e7207 */ /* 0x000fe20000000000 */
[----:B--2---:R-:W-:-:S03]  /*14300*/  IMAD.WIDE R8, R37, 0x2, R24 ;  /* 0x0000000225087825 */ /* 0x004fc600078e0218 */
        /* <DEDUP_REMOVED lines=24> */
[----:B---3--:R-:W-:-:S02]  /*14490*/  LOP3.LUT R3, R5, 0x2, RZ, 0x3c, !PT ;  /* 0x0000000205037812 */ /* 0x008fc400078e3cff */
        /* <DEDUP_REMOVED lines=11> */
[----:B------:R-:W2:Y:S04]  /*14550*/  SHFL.IDX PT, R15, R36, R3, 0x1c1f ;  /* 0x001c1f03240f7589 */ /* 0x000ea800000e0000 */
[----:B------:R-:W-:Y:S04]  /*14560*/  SHFL.IDX PT, R42, R42, R5, 0x1c1f ;  /* 0x001c1f052a2a7589 */ /* 0x000fe800000e0000 */
[----:B------:R-:W3:Y:S04]  /*14570*/  SHFL.IDX PT, R13, R44, R3, 0x1c1f ;  /* 0x001c1f032c0d7589 */ /* 0x000ee800000e0000 */
        /* <DEDUP_REMOVED lines=19> */
[----:B0-----:R-:W-:Y:S02]  /*146b0*/  SEL R4, R8, R9, P0 ;  /* 0x0000000908047207 */ /* 0x001fe40000000000 */
[----:B------:R-:W-:Y:S02]  /*146c0*/  SEL R6, R9, R8, P0 ;  /* 0x0000000809067207 */ /* 0x000fe40000000000 */
[----:B-1----:R-:W-:Y:S02]  /*146d0*/  SEL R8, R38, R11, P0 ;  /* 0x0000000b26087207 */ /* 0x002fe40000000000 */
[----:B------:R-:W-:Y:S01]  /*146e0*/  SEL R10, R11, R38, P0 ;  /* 0x000000260b0a7207 */ /* 0x000fe20000000000 */
[----:B--2---:R-:W0:Y:S01]  /*146f0*/  LDC R3, c[0x0][0xbe8] ;  /* 0x0002fa00ff037b82 */ /* 0x004e220000000800 */
[----:B------:R-:W-:Y:S02]  /*14700*/  SEL R5, R58, R15, P0 ;  /* 0x0000000f3a057207 */ /* 0x000fe40000000000 */
[----:B------:R-:W-:-:S05]  /*14710*/  SEL R7, R15, R58, P0 ;  /* 0x0000003a0f077207 */ /* 0x000fca0000000000 */
[----:B------:R-:W-:Y:S01]  /*14720*/  BAR.SYNC.DEFER_BLOCKING 0x1, 0x180 ;  /* 0x0046000000007b1d */ /* 0x000fe20000010000 */
[----:B---3--:R-:W-:Y:S02]  /*14730*/  SEL R12, R42, R13, P0 ;  /* 0x0000000d2a0c7207 */ /* 0x008fe40000000000 */
[----:B------:R-:W-:Y:S02]  /*14740*/  SEL R14, R13, R42, P0 ;  /* 0x0000002a0d0e7207 */ /* 0x000fe40000000000 */
[----:B----4-:R-:W-:Y:S02]  /*14750*/  SEL R9, R60, R33, P0 ;  /* 0x000000213c097207 */ /* 0x010fe40000000000 */
[----:B------:R-:W-:Y:S02]  /*14760*/  SEL R11, R33, R60, P0 ;  /* 0x0000003c210b7207 */ /* 0x000fe40000000000 */
[----:B------:R-:W-:Y:S02]  /*14770*/  SEL R13, R62, R35, P0 ;  /* 0x000000233e0d7207 */ /* 0x000fe40000000000 */
[----:B------:R-:W-:-:S02]  /*14780*/  SEL R15, R35, R62, P0 ;  /* 0x0000003e230f7207 */ /* 0x000fc40000000000 */
[----:B------:R-:W-:Y:S02]  /*14790*/  ISETP.NE.U32.AND P2, PT, RZ, UR4, PT ;  /* 0x00000004ff007c0c */ /* 0x000fe4000bf45070 */
[----:B------:R-:W-:Y:S02]  /*147a0*/  IADD3 R26, P1, R59, UR4, RZ ;  /* 0x000000043b1a7c10 */ /* 0x000fe4000ff3e0ff */
        /* <DEDUP_REMOVED lines=9> */
[----:B--2---:R-:W-:Y:S02]  /*14840*/  SEL R8, R50, R29, P0 ;  /* 0x0000001d32087207 */ /* 0x004fe40000000000 */
[----:B------:R-:W-:Y:S02]  /*14850*/  SEL R10, R29, R50, P0 ;  /* 0x000000321d0a7207 */ /* 0x000fe40000000000 */
[----:B------:R-:W-:-:S02]  /*14860*/  SEL R9, R66, R39, P0 ;  /* 0x0000002742097207 */ /* 0x000fc40000000000 */
[----:B------:R-:W-:Y:S02]  /*14870*/  SEL R11, R39, R66, P0 ;  /* 0x00000042270b7207 */ /* 0x000fe40000000000 */
[----:B---3--:R-:W-:Y:S02]  /*14880*/  SEL R12, R54, R31, P0 ;  /* 0x0000001f360c7207 */ /* 0x008fe40000000000 */
[----:B------:R-:W-:Y:S02]  /*14890*/  SEL R14, R31, R54, P0 ;  /* 0x000000361f0e7207 */ /* 0x000fe40000000000 */
[----:B------:R-:W-:Y:S02]  /*148a0*/  SEL R13, R68, R41, P0 ;  /* 0x00000029440d7207 */ /* 0x000fe40000000000 */
[----:B------:R-:W-:Y:S02]  /*148b0*/  SEL R15, R41, R68, P0 ;  /* 0x00000044290f7207 */ /* 0x000fe40000000000 */
[----:B------:R-:W-:Y:S01]  /*148c0*/  IADD3.X R27, R57, UR5, RZ, P1, !PT ;  /* 0x00000005391b7c10 */ /* 0x000fe20008ffe4ff */
[----:B------:R-:W-:Y:S01]  /*148d0*/  ULDC.64 UR4, c[0x0][0xc08] ;  /* 0x0003020000047ab9 */ /* 0x000fe20000000a00 */
[----:B------:R1:W-:Y:S01]  /*148e0*/  STSM.16.M88.4 [R45], R4 ;  /* 0x000000042d007844 */ /* 0x0003e20000000200 */
[----:B------:R-:W-:-:S03]  /*148f0*/  ISETP.NE.U32.AND P0, PT, RZ, UR4, PT ;  /* 0x00000004ff007c0c */ /* 0x000fc6000bf05070 */
[----:B------:R-:W-:Y:S01]  /*14900*/  STSM.16.M88.4 [R43], R8 ;  /* 0x000000082b007844 */ /* 0x000fe20000000200 */
[----:B------:R-:W-:-:S03]  /*14910*/  ISETP.NE.AND.EX P0, PT, RZ, UR5, PT, P0 ;  /* 0x00000005ff007c0c */ /* 0x000fc6000bf05300 */
[----:B------:R2:W-:Y:S01]  /*14920*/  STSM.16.M88.4 [R21], R12 ;  /* 0x0000000c15007844 */ /* 0x0005e20000000200 */
[----:B------:R-:W-:Y:S01]  /*14930*/  IMAD.MOV.U32 R20, RZ, RZ, RZ ;  /* 0x000000ffff147224 */ /* 0x000fe200078e00ff */
[----:B------:R-:W-:Y:S08]  /*14940*/  BAR.SYNC.DEFER_BLOCKING 0x1, 0x180 ;  /* 0x0046000000007b1d */ /* 0x000ff00000010000 */
[----:B-1----:R-:W-:Y:S01]  /*14950*/  @P0 IADD3 R4, P3, R59, UR4, RZ ;  /* 0x000000043b040c10 */ /* 0x002fe2000ff7e0ff */
[----:B------:R-:W-:-:S02]  /*14960*/  ULDC UR4, c[0x0][0xa88] ;  /* 0x0002a20000047ab9 */ /* 0x000fc40000000800 */
[----:B------:R-:W-:Y:S01]  /*14970*/  IMAD.U32 R38, RZ, RZ, UR4 ;  /* 0x00000004ff267e24 */ /* 0x000fe2000f8e00ff */
[----:B------:R-:W-:Y:S01]  /*14980*/  @P0 IADD3.X R5, R57, UR5, RZ, P3, !PT ;  /* 0x0000000539050c10 */ /* 0x000fe20009ffe4ff */
[----:B------:R1:W5:Y:S04]  /*14990*/  @P2 LDG.E R20, desc[UR42][R26.64] ;  /* 0x0000002a1a142981 */ /* 0x000368000c1e1900 */
[----:B------:R1:W5:Y:S01]  /*149a0*/  @P0 LDG.E R38, desc[UR42][R4.64] ;  /* 0x0000002a04260981 */ /* 0x000362000c1e1900 */
[----:B0-----:R-:W-:-:S13]  /*149b0*/  ISETP.NE.AND P1, PT, R3, 0x1, PT ;  /* 0x000000010300780c */ /* 0x001fda0003f25270 */
[----:B------:R-:W0:Y:S08]  /*149c0*/  @P1 LDC R6, c[0x0][0xbec] ;  /* 0x0002fb00ff061b82 */ /* 0x000e300000000800 */
[----:B------:R-:W3:Y:S01]  /*149d0*/  @P1 LDC R29, c[0x0][0xbf0] ;  /* 0x0002fc00ff1d1b82 */ /* 0x000ee20000000800 */
[----:B--2---:R-:W-:Y:S01]  /*149e0*/  IADD3 R13, R55, R53, RZ ;  /* 0x00000035370d7210 */ /* 0x004fe20007ffe0ff */
[----:B-1----:R-:W-:Y:S06]  /*149f0*/  @P0 BRA `(.L_x_2062) ;  /* 0x0000000000100947 */ /* 0x002fec0003800000 */
[----:B------:R-:W-:Y:S05]  /*14a00*/  @!P2 BRA `(.L_x_2062) ;  /* 0x00000000000ca947 */ /* 0x000fea0003800000 */
[----:B------:R-:W2:Y:S04]  /*14a10*/  LDG.E R5, desc[UR42][R26.64] ;  /* 0x0000002a1a057981 */ /* 0x000ea8000c1e1900 */
[----:B-----5:R-:W2:Y:S02]  /*14a20*/  LDG.E R38, desc[UR42][R26.64+0x4] ;  /* 0x0000042a1a267981 */ /* 0x020ea4000c1e1900 */
[----:B--2---:R-:W-:-:S07]  /*14a30*/  IMAD.IADD R38, R38, 0x1, -R5 ;  /* 0x0000000126267824 */ /* 0x004fce00078e0a05 */
.L_x_2062:
[----:B------:R-:W2:Y:S01]  /*14a40*/  LDL.LU R5, [R1+0x3c] ;  /* 0x00003c0001057983 */ /* 0x000ea20000300800 */
[----:B------:R-:W-:Y:S01]  /*14a50*/  ULDC.64 UR4, c[0x0][0xb90] ;  /* 0x0002e40000047ab9 */ /* 0x000fe20000000a00 */
[----:B------:R-:W1:Y:S01]  /*14a60*/  S2R R4, SR_TID.X ;  /* 0x0000000000047919 */ /* 0x000e620000002100 */
[----:B------:R-:W4:Y:S01]  /*14a70*/  S2R R14, SR_TID.X ;  /* 0x00000000000e7919 */ /* 0x000f220000002100 */
[----:B-----5:R-:W-:Y:S01]  /*14a80*/  SHF.R.S32.HI R21, RZ, 0x1f, R20 ;  /* 0x0000001fff157819 */ /* 0x020fe20000011414 */
[----:B------:R-:W-:Y:S01]  /*14a90*/  IMAD.MOV.U32 R7, RZ, RZ, R13 ;  /* 0x000000ffff077224 */ /* 0x000fe200078e000d */
[----:B------:R-:W2:Y:S01]  /*14aa0*/  @P1 LDC R45, c[0x0][0xbec] ;  /* 0x0002fb00ff2d1b82 */ /* 0x000ea20000000800 */
[----:B------:R-:W2:Y:S04]  /*14ab0*/  LDL.LU R10, [R1+0x54] ;  /* 0x00005400010a7983 */ /* 0x000ea80000300800 */
[----:B------:R-:W2:Y:S04]  /*14ac0*/  LDL.LU R44, [R1+0x44] ;  /* 0x00004400012c7983 */ /* 0x000ea80000300800 */
[----:B------:R-:W2:Y:S04]  /*14ad0*/  LDL R49, [R1+0x40] ;  /* 0x0000400001317983 */ /* 0x000ea80000100800 */
[----:B------:R-:W2:Y:S01]  /*14ae0*/  LDL R15, [R1+0x74] ;  /* 0x00007400010f7983 */ /* 0x000ea20000100800 */
[----:B------:R-:W-:-:S03]  /*14af0*/  IMAD R38, R38, R3, RZ ;  /* 0x0000000326267224 */ /* 0x000fc600078e02ff */
[----:B------:R0:W5:Y:S01]  /*14b00*/  LDL R48, [R1+0x80] ;  /* 0x0000800001307983 */ /* 0x0001620000100800 */
[----:B-1----:R-:W-:-:S05]  /*14b10*/  VIADD R47, R4, 0xffffff80 ;  /* 0xffffff80042f7836 */ /* 0x002fca0000000000 */
[----:B------:R-:W-:Y:S01]  /*14b20*/  SHF.R.S32.HI R50, RZ, 0x1f, R47 ;  /* 0x0000001fff327819 */ /* 0x000fe2000001142f */
[----:B0-----:R-:W-:-:S03]  /*14b30*/  @P1 IMAD.HI.U32 R4, R13, R6, RZ ;  /* 0x000000060d041227 */ /* 0x001fc600078e00ff */
[----:B------:R-:W-:Y:S02]  /*14b40*/  LEA.HI R50, R50, R47, RZ, 0x2 ;  /* 0x0000002f32327211 */ /* 0x000fe400078f10ff */
[----:B---3--:R-:W-:Y:S02]  /*14b50*/  @P1 SHF.R.U32.HI R7, RZ, R29, R4 ;  /* 0x0000001dff071219 */ /* 0x008fe40000011604 */
[----:B------:R-:W-:-:S03]  /*14b60*/  SHF.R.S32.HI R50, RZ, 0x2, R50 ;  /* 0x00000002ff327819 */ /* 0x000fc60000011432 */
[----:B------:R-:W-:Y:S02]  /*14b70*/  IMAD.MOV R6, RZ, RZ, -R7 ;  /* 0x000000ffff067224 */ /* 0x000fe400078e0a07 */
[----:B----4-:R-:W-:-:S05]  /*14b80*/  VIADD R30, R14, 0xffffff80 ;  /* 0xffffff800e1e7836 */ /* 0x010fca0000000000 */
        /* <DEDUP_REMOVED lines=10> */
[----:B------:R-:W-:-:S05]  /*14c30*/  SHF.R.S32.HI R39, RZ, 0x1f, R44 ;  /* 0x0000001fff277819 */ /* 0x000fca000001142c */
[----:B------:R-:W-:-:S04]  /*14c40*/  IMAD R5, R39, UR4, RZ ;  /* 0x0000000427057c24 */ /* 0x000fc8000f8e02ff */
[C---:B------:R-:W-:Y:S02]  /*14c50*/  IMAD R11, R44.reuse, UR5, R5 ;  /* 0x000000052c0b7c24 */ /* 0x040fe4000f8e0205 */
[----:B------:R-:W-:Y:S01]  /*14c60*/  IMAD.WIDE.U32 R4, R44, UR4, R20 ;  /* 0x000000042c047c25 */ /* 0x000fe2000f8e0014 */
[----:B------:R-:W-:Y:S01]  /*14c70*/  SEL R37, R10, RZ, !P2 ;  /* 0x000000ff0a257207 */ /* 0x000fe20005000000 */
        /* <DEDUP_REMOVED lines=34> */
[----:B------:R-:W-:Y:S01]  /*14ea0*/  IMAD.IADD R13, R15, 0x1, R53 ;  /* 0x000000010f0d7824 */ /* 0x000fe200078e0235 */
        /* <DEDUP_REMOVED lines=22> */
[----:B------:R-:W-:Y:S01]  /*15010*/  IMAD.IADD R40, R53, 0x1, R0 ;  /* 0x0000000135287824 */ /* 0x000fe200078e0200 */
        /* <DEDUP_REMOVED lines=76> */
.L_x_2064:
[----:B------:R-:W-:Y:S05]  /*154e0*/  BSYNC B1 ;  /* 0x0000000000017941 */ /* 0x000fea0003800000 */
.L_x_2063:
        /* <DEDUP_REMOVED lines=19> */
.L_x_2061:
        /* <DEDUP_REMOVED lines=16> */
[----:B------:R-:W-:Y:S02]  /*15720*/  @P1 IADD3.X R5, R0, UR5, RZ, P2, !PT ;  /* 0x0000000500051c10 */ /* 0x000fe400097fe4ff */
[----:B------:R-:W-:-:S06]  /*15730*/  MOV R0, UR4 ;  /* 0x0000000400007c02 */ /* 0x000fcc0008000f00 */
        /* <DEDUP_REMOVED lines=10> */
.L_x_2066:
        /* <DEDUP_REMOVED lines=11> */
[----:B------:R-:W-:Y:S01]  /*15890*/  IADD3 R8, R28, -0x80, R7 ;  /* 0xffffff801c087810 */ /* 0x000fe20007ffe007 */
        /* <DEDUP_REMOVED lines=12> */
[----:B------:R-:W-:-:S03]  /*15960*/  ULDC.64 UR4, c[0x0][0xb98] ;  /* 0x0002e60000047ab9 */ /* 0x000fc60000000a00 */
[----:B------:R-:W-:-:S03]  /*15970*/  IMAD.IADD R3, R3, 0x1, R7 ;  /* 0x0000000103037824 */ /* 0x000fc600078e0207 */
        /* <DEDUP_REMOVED lines=22> */
.L_x_2068:
[----:B------:R-:W-:Y:S05]  /*15ae0*/  BSYNC B1 ;  /* 0x0000000000017941 */ /* 0x000fea0003800000 */
.L_x_2067:
        /* <DEDUP_REMOVED lines=36> */
[----:B------:R-:W-:Y:S01]  /*15d30*/  IMAD R7, R25, R7, R8 ;  /* 0x0000000719077224 */ /* 0x000fe200078e0208 */
[----:B------:R-:W-:Y:S01]  /*15d40*/  IADD3 R3, R3, R9, RZ ;  /* 0x0000000903037210 */ /* 0x000fe20007ffe0ff */
[----:B------:R-:W-:Y:S02]  /*15d50*/  IMAD R6, R4, UR4, RZ ;  /* 0x0000000404067c24 */ /* 0x000fe4000f8e02ff */
[----:B------:R-:W-:Y:S01]  /*15d60*/  IMAD R25, R0, R25, RZ ;  /* 0x0000001900197224 */ /* 0x000fe200078e02ff */
[----:B------:R-:W-:Y:S01]  /*15d70*/  SHF.R.S32.HI R4, RZ, 0x1f, R7 ;  /* 0x0000001fff047819 */ /* 0x000fe20000011407 */
[C---:B------:R-:W-:Y:S02]  /*15d80*/  IMAD R9, R5.reuse, UR5, R6 ;  /* 0x0000000505097c24 */ /* 0x040fe4000f8e0206 */
[----:B------:R-:W-:Y:S01]  /*15d90*/  IMAD.WIDE.U32 R2, R5, UR4, R2 ;  /* 0x0000000405027c25 */ /* 0x000fe2000f8e0002 */
[----:B------:R-:W-:-:S03]  /*15da0*/  ULDC.64 UR4, c[0x0][0xad8] ;  /* 0x0002b60000047ab9 */ /* 0x000fc60000000a00 */
[----:B------:R-:W-:Y:S02]  /*15db0*/  IMAD R4, R4, UR4, RZ ;  /* 0x0000000404047c24 */ /* 0x000fe4000f8e02ff */
[----:B------:R-:W-:Y:S02]  /*15dc0*/  IMAD.IADD R3, R3, 0x1, R9 ;  /* 0x0000000103037824 */ /* 0x000fe400078e0209 */
        /* <DEDUP_REMOVED lines=23> */
.L_x_2070:
[----:B------:R-:W-:Y:S05]  /*15f40*/  BSYNC B1 ;  /* 0x0000000000017941 */ /* 0x000fea0003800000 */
.L_x_2069:
        /* <DEDUP_REMOVED lines=17> */
.L_x_2065:
[----:B------:R-:W-:Y:S05]  /*16060*/  BSYNC B0 ;  /* 0x0000000000007941 */ /* 0x000fea0003800000 */
.L_x_2060:
[----:B0-----:R-:W2:Y:S01]  /*16070*/  LDL R0, [R1+0x2c] ;  /* 0x00002c0001007983 */ /* 0x001ea20000100800 */
[----:B------:R-:W-:Y:S02]  /*16080*/  ULDC UR4, c[0x0][0xc3c] ;  /* 0x00030f0000047ab9 */ /* 0x000fe40000000800 */
[----:B--2---:R-:W-:-:S13]  /*16090*/  ISETP.GE.AND P0, PT, R0, UR4, PT ;  /* 0x0000000400007c0c */ /* 0x004fda000bf06270 */
[----:B------:R-:W-:Y:S05]  /*160a0*/  @!P0 BRA `(.L_x_2071) ;  /* 0xfffffeb000448947 */ /* 0x000fea000383ffff */
[----:B------:R-:W-:Y:S05]  /*160b0*/  BRA `(.L_x_1942) ;  /* 0x0000006c000c7947 */ /* 0x000fea0003800000 */
.L_x_1940:
        /* <DEDUP_REMOVED lines=16> */
.L_x_2072:
        /* <DEDUP_REMOVED lines=42> */
.L_x_2078:
[----:B------:R-:W-:Y:S01]  /*16460*/  UIADD3 UR4, UR4, 0x1f, URZ ;  /* 0x0000001f04047890 */ /* 0x000fe2000fffe03f */
[----:B------:R-:W-:-:S05]  /*16470*/  IMAD.U32 R19, RZ, RZ, UR7 ;  /* 0x00000007ff137e24 */ /* 0x000fca000f8e00ff */
[----:B0-----:R-:W-:-:S13]  /*16480*/  ISETP.LE.AND P6, PT, R7, UR4, PT ;  /* 0x0000000407007c0c */ /* 0x001fda000bfc3270 */
[----:B------:R-:W-:Y:S05]  /*16490*/  @P6 BRA `(.L_x_2075) ;  /* 0x0000000400a86947 */ /* 0x000fea0003800000 */
[----:B------:R-:W-:Y:S01]  /*164a0*/  VIADD R8, R5, UR4 ;  /* 0x0000000405087c36 */ /* 0x000fe20008000000 */
[----:B------:R-:W-:Y:S01]  /*164b0*/  BSSY B0, `(.L_x_2076) ;  /* 0x0000007000007945 */ /* 0x000fe20003800000 */
[----:B------:R-:W-:-:S03]  /*164c0*/  MOV R4, RZ ;  /* 0x000000ff00047202 */ /* 0x000fc60000000f00 */
[----:B------:R-:W-:-:S13]  /*164d0*/  ISETP.GE.OR P6, PT, R8, R7, !P0 ;  /* 0x000000070800720c */ /* 0x000fda00047c6670 */
[----:B------:R-:W-:Y:S05]  /*164e0*/  @P6 BRA `(.L_x_2077) ;  /* 0x00000000000c6947 */ /* 0x000fea0003800000 */
[----:B------:R-:W0:Y:S02]  /*164f0*/  LDC.64 R2, c[0x0][0xc80] ;  /* 0x00032000ff027b82 */ /* 0x000e240000000a00 */
[----:B0-----:R-:W-:-:S05]  /*16500*/  IMAD.WIDE R2, R8, 0x4, R2 ;  /* 0x0000000408027825 */ /* 0x001fca00078e0202 */
[----:B------:R0:W5:Y:S02]  /*16510*/  LDG.E R4, desc[UR42][R2.64] ;  /* 0x0000002a02047981 */ /* 0x000164000c1e1900 */
.L_x_2077:
[----:B------:R-:W-:Y:S05]  /*16520*/  BSYNC B0 ;  /* 0x0000000000007941 */ /* 0x000fea0003800000 */
.L_x_2076:
        /* <DEDUP_REMOVED lines=21> */
.L_x_2074:
        /* <DEDUP_REMOVED lines=21> */
.L_x_2079:
        /* <DEDUP_REMOVED lines=11> */
[----:B------:R-:W-:Y:S01]  /*16880*/  @!P1 IMAD.IADD R3, R3, 0x1, -R8 ;  /* 0x0000000103039824 */ /* 0x000fe200078e0a08 */
[----:B------:R-:W-:Y:S02]  /*16890*/  @!P1 IADD3 R2, R2, 0x1, RZ ;  /* 0x0000000102029810 */ /* 0x000fe40007ffe0ff */
        /* <DEDUP_REMOVED lines=42> */
.L_x_2075:
[----:B------:R-:W-:Y:S01]  /*16b40*/  MOV R17, RZ ;  /* 0x000000ff00117202 */ /* 0x000fe20000000f00 */
[----:B------:R-:W-:Y:S02]  /*16b50*/  IMAD.U32 R16, RZ, RZ, UR6 ;  /* 0x00000006ff107e24 */ /* 0x000fe4000f8e00ff */
[----:B------:R-:W-:-:S07]  /*16b60*/  IMAD.MOV.U32 R18, RZ, RZ, RZ ;  /* 0x000000ffff127224 */ /* 0x000fce00078e00ff */
.L_x_2080:
[----:B------:R-:W-:-:S13]  /*16b70*/  ISETP.NE.AND P0, PT, R5, RZ, PT ;  /* 0x000000ff0500720c */ /* 0x000fda0003f05270 */
[----:B------:R-:W0:Y:S01]  /*16b80*/  @!P0 S2R R3, SR_CgaCtaId ;  /* 0x0000000000038919 */ /* 0x000e220000008800 */
[----:B------:R-:W-:-:S04]  /*16b90*/  @!P0 MOV R2, 0x400 ;  /* 0x0000040000028802 */ /* 0x000fc80000000f00 */
[----:B0-----:R-:W-:-:S05]  /*16ba0*/  @!P0 LEA R2, R3, R2, 0x18 ;  /* 0x0000000203028211 */ /* 0x001fca00078ec0ff */
[----:B------:R1:W-:Y:S01]  /*16bb0*/  @!P0 STS.128 [R2+0x19cd0], R16 ;  /* 0x019cd01002008388 */ /* 0x0003e20000000c00 */
[----:B------:R-:W-:Y:S06]  /*16bc0*/  BAR.ARV 0x5, 0x200 ;  /* 0x0148000000007b1d */ /* 0x000fec0000002000 */
.L_x_2073:
        /* <DEDUP_REMOVED lines=46> */
[----:B------:R-:W-:Y:S01]  /*16eb0*/  SHF.R.U32.HI R4, RZ, 0x1, R10 ;  /* 0x00000001ff047819 */ /* 0x000fe2000001160a */
[----:B------:R0:W-:Y:S01]  /*16ec0*/  STL [R1+0x10], R3 ;  /* 0x0000100301007387 */ /* 0x0001e20000100800 */
[----:B------:R-:W-:Y:S02]  /*16ed0*/  LOP3.LUT R9, R9, R8, RZ, 0xfc, !PT ;  /* 0x0000000809097212 */ /* 0x000fe400078efcff */
[----:B------:R-:W-:Y:S01]  /*16ee0*/  LOP3.LUT R2, R2, 0x10, RZ, 0xc0, !PT ;  /* 0x0000001002027812 */ /* 0x000fe200078ec0ff */
[----:B------:R1:W-:Y:S04]  /*16ef0*/  STL [R1+0x8], R0 ;  /* 0x0000080001007387 */ /* 0x0003e80000100800 */
[----:B------:R-:W-:Y:S01]  /*16f00*/  STL [R1+0x38], RZ ;  /* 0x000038ff01007387 */ /* 0x000fe20000100800 */
[----:B0-----:R-:W-:-:S02]  /*16f10*/  IMAD.MOV.U32 R3, RZ, RZ, 0x40 ;  /* 0x00000040ff037424 */ /* 0x001fc400078e00ff */
[----:B-1----:R-:W-:-:S03]  /*16f20*/  IMAD.SHL.U32 R0, R12, 0x40, RZ ;  /* 0x000000400c007824 */ /* 0x002fc600078e00ff */
[----:B------:R-:W-:Y:S02]  /*16f30*/  SEL R5, R3, 0xffffffc0, !P0 ;  /* 0xffffffc003057807 */ /* 0x000fe40004000000 */
[----:B------:R-:W-:Y:S02]  /*16f40*/  LOP3.LUT R3, R4, 0x40, R0, 0xf8, !PT ;  /* 0x0000004004037812 */ /* 0x000fe400078ef800 */
[----:B------:R-:W-:Y:S02]  /*16f50*/  IADD3 R0, R22, R9, RZ ;  /* 0x0000000916007210 */ /* 0x000fe40007ffe0ff */
[----:B------:R-:W-:-:S03]  /*16f60*/  LOP3.LUT R3, R2, 0x20, RZ, 0xfc, !PT ;  /* 0x0000002002037812 */ /* 0x000fc600078efcff */
[----:B------:R0:W-:Y:S02]  /*16f70*/  STL [R1+0x18], R0 ;  /* 0x0000180001007387 */ /* 0x0001e40000100800 */
[----:B0-----:R-:W-:-:S07]  /*16f80*/  LOP3.LUT R0, R2, 0x40, RZ, 0xfc, !PT ;  /* 0x0000004002007812 */ /* 0x001fce00078efcff */
.L_x_2197:
[----:B0-----:R-:W0:Y:S02]  /*16f90*/  LDC.64 R2, c[0x0][0xc88] ;  /* 0x00032200ff027b82 */ /* 0x001e240000000a00 */
[----:B0-----:R-:W-:-:S05]  /*16fa0*/  IMAD.WIDE R2, R19, 0x4, R2 ;  /* 0x0000000413027825 */ /* 0x001fca00078e0202 */
[----:B--2---:R-:W2:Y:S01]  /*16fb0*/  LDG.E R15, desc[UR42][R2.64] ;  /* 0x0000002a020f7981 */ /* 0x004ea2000c1e1900 */
        /* <DEDUP_REMOVED lines=24> */
[C---:B------:R-:W-:Y:S01]  /*17140*/  IADD3 R6, P4, R23.reuse, UR4, RZ ;  /* 0x0000000417067c10 */ /* 0x040fe2000ff9e0ff */
[----:B------:R-:W-:Y:S03]  /*17150*/  STL [R1], R14 ;  /* 0x0000000e01007387 */ /* 0x000fe60000100800 */
[C---:B------:R-:W-:Y:S02]  /*17160*/  IADD3.X R7, R14.reuse, UR5, RZ, P4, !PT ;  /* 0x000000050e077c10 */ /* 0x040fe4000a7fe4ff */
        /* <DEDUP_REMOVED lines=9> */
[----:B------:R-:W-:Y:S02]  /*17200*/  IMAD.MOV.U32 R12, RZ, RZ, RZ ;  /* 0x000000ffff0c7224 */ /* 0x000fe400078e00ff */
[----:B0-----:R-:W-:-:S06]  /*17210*/  IMAD.MOV.U32 R0, RZ, RZ, RZ ;  /* 0x000000ffff007224 */ /* 0x001fcc00078e00ff */
        /* <DEDUP_REMOVED lines=14> */
[----:B--2---:R0:W-:Y:S01]  /*17300*/  STL [R1+0x24], R9 ;  /* 0x0000240901007387 */ /* 0x0041e20000100800 */
[----:B------:R-:W-:Y:S02]  /*17310*/  IMAD.MOV.U32 R13, RZ, RZ, R9 ;  /* 0x000000ffff0d7224 */ /* 0x000fe400078e0009 */
[----:B0-----:R-:W-:Y:S01]  /*17320*/  IMAD.U32 R9, RZ, RZ, UR5 ;  /* 0x00000005ff097e24 */ /* 0x001fe2000f8e00ff */
[----:B----4-:R-:W-:Y:S06]  /*17330*/  @P3 BRA `(.L_x_2082) ;  /* 0x0000000000143947 */ /* 0x010fec0003800000 */
[----:B------:R-:W-:Y:S05]  /*17340*/  @!P0 BRA `(.L_x_2082) ;  /* 0x0000000000108947 */ /* 0x000fea0003800000 */
[----:B------:R-:W2:Y:S04]  /*17350*/  LDG.E R11, desc[UR42][R2.64] ;  /* 0x0000002a020b7981 */ /* 0x000ea8000c1e1900 */
[----:B------:R-:W2:Y:S02]  /*17360*/  LDG.E R2, desc[UR42][R2.64+0x4] ;  /* 0x0000042a02027981 */ /* 0x000ea4000c1e1900 */
[----:B--2---:R-:W-:-:S05]  /*17370*/  IMAD.IADD R13, R2, 0x1, -R11 ;  /* 0x00000001020d7824 */ /* 0x004fca00078e0a0b */
[----:B------:R0:W-:Y:S02]  /*17380*/  STL [R1+0x24], R13 ;  /* 0x0000240d01007387 */ /* 0x0001e40000100800 */
.L_x_2082:
[----:B-----5:R-:W-:Y:S01]  /*17390*/  IMAD.IADD R2, R12, 0x1, R8 ;  /* 0x000000010c027824 */ /* 0x020fe200078e0208 */
[----:B------:R-:W-:Y:S01]  /*173a0*/  ULDC.64 UR4, c[0x0][0xa20] ;  /* 0x0002880000047ab9 */ /* 0x000fe20000000a00 */
[----:B------:R-:W-:Y:S01]  /*173b0*/  IMAD.MOV.U32 R28, RZ, RZ, R15 ;  /* 0x000000ffff1c7224 */ /* 0x000fe200078e000f */
[----:B------:R-:W-:Y:S02]  /*173c0*/  ISETP.NE.U32.AND P0, PT, RZ, UR4, PT ;  /* 0x00000004ff007c0c */ /* 0x000fe4000bf05070 */
[----:B------:R1:W-:Y:S02]  /*173d0*/  STL [R1+0x4], R2 ;  /* 0x0000040201007387 */ /* 0x0003e40000100800 */
[----:B------:R-:W-:-:S13]  /*173e0*/  ISETP.NE.AND.EX P0, PT, RZ, UR5, PT, P0 ;  /* 0x00000005ff007c0c */ /* 0x000fda000bf05300 */
[----:B-1----:R-:W-:Y:S05]  /*173f0*/  @!P0 BRA `(.L_x_2083) ;  /* 0x0000000000108947 */ /* 0x002fea0003800000 */
[----:B------:R-:W-:-:S04]  /*17400*/  IADD3 R10, P0, R23, UR4, RZ ;  /* 0x00000004170a7c10 */ /* 0x000fc8000ff1e0ff */
[----:B------:R-:W-:-:S05]  /*17410*/  IADD3.X R11, R14, UR5, RZ, P0, !PT ;  /* 0x000000050e0b7c10 */ /* 0x000fca00087fe4ff */
[----:B------:R1:W5:Y:S01]  /*17420*/  LDG.E R10, desc[UR42][R10.64] ;  /* 0x0000002a0a0a7981 */ /* 0x000362000c1e1900 */
[----:B------:R-:W-:Y:S05]  /*17430*/  BRA `(.L_x_2084) ;  /* 0x0000000000107947 */ /* 0x000fea0003800000 */
.L_x_2083:
[----:B------:R-:W-:Y:S05]  /*17440*/  @!P1 BRA `(.L_x_2084) ;  /* 0x00000000000c9947 */ /* 0x000fea0003800000 */
[----:B------:R-:W2:Y:S04]  /*17450*/  LDG.E R10, desc[UR42][R6.64] ;  /* 0x0000002a060a7981 */ /* 0x000ea8000c1e1900 */
[----:B------:R-:W2:Y:S02]  /*17460*/  LDG.E R6, desc[UR42][R6.64+0x4] ;  /* 0x0000042a06067981 */ /* 0x000ea4000c1e1900 */
[----:B--2---:R-:W-:-:S07]  /*17470*/  IMAD.IADD R10, R6, 0x1, -R10 ;  /* 0x00000001060a7824 */ /* 0x004fce00078e0a0a */
.L_x_2084:
[----:B------:R-:W2:Y:S01]  /*17480*/  @P2 LDG.E R2, desc[UR42][R4.64] ;  /* 0x0000002a04022981 */ /* 0x000ea2000c1e1900 */
[----:B------:R-:W3:Y:S01]  /*17490*/  LDC R3, c[0x0][0x448] ;  /* 0x00011200ff037b82 */ /* 0x000ee20000000800 */
[----:B-----5:R-:W-:Y:S02]  /*174a0*/  IMAD.IADD R10, R10, 0x1, -R8 ;  /* 0x000000010a0a7824 */ /* 0x020fe400078e0a08 */
[----:B------:R-:W2:Y:S01]  /*174b0*/  @P2 LDG.E R4, desc[UR42][R4.64+0x4] ;  /* 0x0000042a04042981 */ /* 0x000ea2000c1e1900 */
[----:B---3--:R-:W-:-:S13]  /*174c0*/  ISETP.NE.AND P0, PT, R3, 0x1, PT ;  /* 0x000000010300780c */ /* 0x008fda0003f05270 */
[----:B------:R-:W3:Y:S01]  /*174d0*/  @P0 LDC R3, c[0x0][0x44c] ;  /* 0x00011300ff030b82 */ /* 0x000ee20000000800 */
[----:B------:R-:W-:Y:S01]  /*174e0*/  BSSY B0, `(.L_x_2085) ;  /* 0x0000160000007945 */ /* 0x000fe20003800000 */
[----:B--2---:R-:W-:-:S06]  /*174f0*/  @P2 IMAD.IADD R9, R4, 0x1, -R2 ;  /* 0x0000000104092824 */ /* 0x004fcc00078e0a02 */
[----:B------:R-:W2:Y:S01]  /*17500*/  @P0 LDC R4, c[0x0][0x450] ;  /* 0x00011400ff040b82 */ /* 0x000ea20000000800 */
[----:B------:R-:W-:-:S04]  /*17510*/  IMAD R2, R17, 0xc0, RZ ;  /* 0x000000c011027824 */ /* 0x000fc800078e02ff */
[----:B------:R-:W-:-:S04]  /*17520*/  VIADD R2, R2, 0xbf ;  /* 0x000000bf02027836 */ /* 0x000fc80000000000 */
[----:B---3--:R-:W-:-:S05]  /*17530*/  @P0 IMAD.HI.U32 R3, R2, R3, RZ ;  /* 0x0000000302030227 */ /* 0x008fca00078e00ff */
[----:B--2---:R-:W-:Y:S02]  /*17540*/  @P0 SHF.R.U32.HI R2, RZ, R4, R3 ;  /* 0x00000004ff020219 */ /* 0x004fe40000011603 */
[----:B------:R-:W-:-:S04]  /*17550*/  IADD3 R3, R10, R9, RZ ;  /* 0x000000090a037210 */ /* 0x000fc80007ffe0ff */
[C---:B------:R-:W-:Y:S01]  /*17560*/  IADD3 R20, R3.reuse, 0x80, -R13 ;  /* 0x0000008003147810 */ /* 0x040fe20007ffe80d */
[----:B------:R-:W-:-:S04]  /*17570*/  VIADD R3, R3, 0x7f ;  /* 0x0000007f03037836 */ /* 0x000fc80000000000 */
[----:B------:R-:W-:Y:S01]  /*17580*/  IMAD.IADD R2, R20, 0x1, R2 ;  /* 0x0000000114027824 */ /* 0x000fe200078e0202 */
[----:B------:R-:W-:-:S04]  /*17590*/  SHF.R.S32.HI R4, RZ, 0x1f, R3 ;  /* 0x0000001fff047819 */ /* 0x000fc80000011403 */
[----:B------:R-:W-:Y:S02]  /*175a0*/  LEA.HI R4, R4, R3, RZ, 0x7 ;  /* 0x0000000304047211 */ /* 0x000fe400078f38ff */
[----:B------:R-:W-:-:S04]  /*175b0*/  SHF.R.S32.HI R3, RZ, 0x1f, R2 ;  /* 0x0000001fff037819 */ /* 0x000fc80000011402 */
[----:B------:R-:W-:Y:S02]  /*175c0*/  LEA.HI R3, R3, R2, RZ, 0x7 ;  /* 0x0000000203037211 */ /* 0x000fe400078f38ff */
[----:B------:R-:W-:Y:S02]  /*175d0*/  SHF.R.S32.HI R21, RZ, 0x7, R4 ;  /* 0x00000007ff157819 */ /* 0x000fe40000011404 */
[----:B------:R-:W-:-:S04]  /*175e0*/  SHF.R.S32.HI R3, RZ, 0x7, R3 ;  /* 0x00000007ff037819 */ /* 0x000fc80000011403 */
[----:B------:R-:W-:-:S05]  /*175f0*/  VIMNMX R3, R21, R3, PT ;  /* 0x0000000315037248 */ /* 0x000fca0003fe0100 */
[--C-:B------:R-:W-:Y:S02]  /*17600*/  IMAD R3, R3, 0x80, -R10.reuse ;  /* 0x0000008003037824 */ /* 0x100fe400078e0a0a */
[----:B------:R-:W-:-:S03]  /*17610*/  IMAD.MOV R10, RZ, RZ, -R10 ;  /* 0x000000ffff0a7224 */ /* 0x000fc600078e0a0a */
[----:B------:R-:W-:Y:S02]  /*17620*/  VIMNMX R2, R3, R9, PT ;  /* 0x0000000903027248 */ /* 0x000fe40003fe0100 */
[----:B------:R-:W-:-:S04]  /*17630*/  VIMNMX R3, RZ, R10, !PT ;  /* 0x0000000aff037248 */ /* 0x000fc80007fe0100 */
[----:B------:R-:W-:Y:S02]  /*17640*/  ISETP.GT.AND P0, PT, R2, R3, PT ;  /* 0x000000030200720c */ /* 0x000fe40003f04270 */
[----:B------:R-:W-:-:S11]  /*17650*/  SHF.R.U32.HI R3, RZ, 0x7, R3 ;  /* 0x00000007ff037819 */ /* 0x000fd60000011603 */
[----:B------:R-:W-:-:S05]  /*17660*/  @P0 VIADD R2, R2, 0x7f ;  /* 0x0000007f02020836 */ /* 0x000fca0000000000 */
[----:B------:R-:W-:-:S04]  /*17670*/  @P0 SHF.R.S32.HI R4, RZ, 0x1f, R2 ;  /* 0x0000001fff040819 */ /* 0x000fc80000011402 */
        /* <DEDUP_REMOVED lines=9> */
[----:B------:R-:W2:Y:S02]  /*17710*/  S2R R5, SR_TID.X ;  /* 0x0000000000057919 */ /* 0x000ea40000002100 */
[----:B--2---:R-:W-:-:S04]  /*17720*/  SHF.R.U32.HI R5, RZ, 0x5, R5 ;  /* 0x00000005ff057819 */ /* 0x004fc80000011605 */
[----:B------:R-:W-:-:S05]  /*17730*/  LOP3.LUT R5, R5, 0x3, RZ, 0xc0, !PT ;  /* 0x0000000305057812 */ /* 0x000fca00078ec0ff */
[----:B------:R2:W3:Y:S02]  /*17740*/  SHFL.IDX PT, R14, R5, RZ, 0x1f ;  /* 0x00001fff050e7589 */ /* 0x0004e400000e0000 */
.L_x_2232:
[----:B---3--:R-:W-:Y:S02]  /*17750*/  ISETP.NE.AND P0, PT, R14, RZ, PT ;  /* 0x000000ff0e00720c */ /* 0x008fe40003f05270 */
[----:B------:R-:W-:-:S11]  /*17760*/  PLOP3.LUT P6, PT, PT, PT, PT, 0x8, 0x0 ;  /* 0x000000000000781c */ /* 0x000fd60003fce170 */
[----:B------:R-:W-:Y:S05]  /*17770*/  @P0 BRA `(.L_x_2088) ;  /* 0x00000000000c0947 */ /* 0x000fea0003800000 */
[----:B------:R-:W-:-:S03]  /*17780*/  UMOV UR4, 0xffffffff ;  /* 0xffffffff00047882 */ /* 0x000fc60000000000 */
[----:B------:R-:W-:Y:S05]  /*17790*/  BRA.DIV UR4, `(.L_x_2089) ;  /* 0x0000005e045c7947 */ /* 0x000fea000b800000 */
[----:B------:R-:W-:-:S13]  /*177a0*/  ELECT P6, URZ, PT ;  /* 0x00000000003f782f */ /* 0x000fda00038c0000 */
.L_x_2088:
[----:B--2---:R-:W2:Y:S01]  /*177b0*/  LDL R5, [R1+0x38] ;  /* 0x0000380001057983 */ /* 0x004ea20000100800 */
[----:B------:R-:W-:Y:S01]  /*177c0*/  BSSY B1, `(.L_x_2090) ;  /* 0x0000008000017945 */ /* 0x000fe20003800000 */
[----:B--2---:R-:W-:-:S05]  /*177d0*/  VIADD R5, R5, 0x1 ;  /* 0x0000000105057836 */ /* 0x004fca0000000000 */
[----:B------:R-:W-:-:S04]  /*177e0*/  LEA.HI R6, R5, R5, RZ, 0x1 ;  /* 0x0000000505067211 */ /* 0x000fc800078f08ff */
[----:B------:R-:W-:-:S05]  /*177f0*/  LOP3.LUT R6, R6, 0xfffffffe, RZ, 0xc0, !PT ;  /* 0xfffffffe06067812 */ /* 0x000fca00078ec0ff */
[----:B------:R-:W-:-:S05]  /*17800*/  IMAD.IADD R5, R5, 0x1, -R6 ;  /* 0x0000000105057824 */ /* 0x000fca00078e0a06 */
[----:B------:R-:W-:-:S04]  /*17810*/  SHF.L.U32 R5, R5, 0x1f, RZ ;  /* 0x0000001f05057819 */ /* 0x000fc800000006ff */
[----:B------:R-:W2:Y:S02]  /*17820*/  SYNCS.PHASECHK.TRANS64.TRYWAIT P0, [R22+URZ+0x19c20], R5 ;  /* 0x019c2005160075a7 */ /* 0x000ea4000800017f */
[----:B--2---:R-:W-:Y:S05]  /*17830*/  @!P0 BRA `(.L_x_2091) ;  /* 0x0000005c00548947 */ /* 0x004fea0003800000 */
.L_x_2235:
[----:B------:R-:W-:Y:S05]  /*17840*/  BSYNC B1 ;  /* 0x0000000000017941 */ /* 0x000fea0003800000 */
.L_x_2090:
[----:B------:R-:W-:Y:S04]  /*17850*/  BSSY B1, `(.L_x_2092) ;  /* 0x000008b000017945 */ /* 0x000fe80003800000 */
[----:B------:R-:W-:Y:S05]  /*17860*/  @!P6 BRA `(.L_x_2093) ;  /* 0x000000080024e947 */ /* 0x000fea0003800000 */
[----:B------:R-:W-:Y:S01]  /*17870*/  IMAD R8, R25, 0x8, R22 ;  /* 0x0000000819087824 */ /* 0x000fe200078e0216 */
[----:B------:R-:W-:Y:S01]  /*17880*/  SHF.L.U32 R10, R27, 0x1f, RZ ;  /* 0x0000001f1b0a7819 */ /* 0x000fe200000006ff */
[----:B------:R-:W3:Y:S01]  /*17890*/  S2R R6, SR_TID.X ;  /* 0x0000000000067919 */ /* 0x000ee20000002100 */
[----:B------:R-:W-:Y:S02]  /*178a0*/  BSSY B2, `(.L_x_2094) ;  /* 0x0000005000027945 */ /* 0x000fe40003800000 */
[----:B------:R-:W4:Y:S01]  /*178b0*/  SYNCS.PHASECHK.TRANS64.TRYWAIT P0, [R8+URZ+0x19ca0], R10 ;  /* 0x019ca00a080075a7 */ /* 0x000f22000800017f */
[----:B---3--:R-:W-:-:S04]  /*178c0*/  LOP3.LUT R6, R6, 0x7f, RZ, 0xc0, !PT ;  /* 0x0000007f06067812 */ /* 0x008fc800078ec0ff */
[----:B------:R-:W-:Y:S01]  /*178d0*/  ISETP.NE.AND P1, PT, R6, RZ, PT ;  /* 0x000000ff0600720c */ /* 0x000fe20003f25270 */
[----:B----4-:R-:W-:-:S12]  /*178e0*/  @!P0 BRA `(.L_x_2095) ;  /* 0x0000005c003c8947 */ /* 0x010fd80003800000 */
.L_x_2236:
[----:B------:R-:W-:Y:S05]  /*178f0*/  BSYNC B2 ;  /* 0x0000000000027941 */ /* 0x000fea0003800000 */
.L_x_2094:
[----:B------:R-:W-:Y:S04]  /*17900*/  BSSY B2, `(.L_x_2096) ;  /* 0x0000009000027945 */ /* 0x000fe80003800000 */
[----:B------:R-:W-:Y:S05]  /*17910*/  @P1 BRA `(.L_x_2097) ;  /* 0x00000000001c1947 */ /* 0x000fea0003800000 */
[----:B--2---:R-:W2:Y:S02]  /*17920*/  S2R R5, SR_TID.X ;  /* 0x0000000000057919 */ /* 0x004ea40000002100 */
[----:B--2---:R-:W-:Y:S01]  /*17930*/  LOP3.LUT R6, R5, 0x1f, RZ, 0xc0, !PT ;  /* 0x0000001f05067812 */ /* 0x004fe200078ec0ff */
[----:B------:R-:W-:-:S03]  /*17940*/  IMAD.MOV.U32 R5, RZ, RZ, 0x3000 ;  /* 0x00003000ff057424 */ /* 0x000fc600078e00ff */
[----:B------:R-:W-:Y:S01]  /*17950*/  ISETP.NE.AND P0, PT, R6, RZ, PT ;  /* 0x000000ff0600720c */ /* 0x000fe20003f05270 */
[----:B------:R4:W-:-:S12]  /*17960*/  SYNCS.ARRIVE.TRANS64 RZ, [R8+URZ+0x19c90], R5 ;  /* 0x019c900508ff79a7 */ /* 0x0009d8000800003f */
[----:B----4-:R-:W-:Y:S05]  /*17970*/  @!P0 BRA `(.L_x_2097) ;  /* 0x0000000000048947 */ /* 0x010fea0003800000 */
[----:B------:R-:W-:Y:S01]  /*17980*/  BPT.TRAP 0x1 ;  /* 0x000000040000795c */ /* 0x000fe20000300000 */
.L_x_2097:
[----:B------:R-:W-:Y:S05]  /*17990*/  BSYNC B2 ;  /* 0x0000000000027941 */ /* 0x000fea0003800000 */
.L_x_2096:
        /* <DEDUP_REMOVED lines=8> */
[----:B--2---:R-:W-:Y:S01]  /*17a20*/  VIADD R5, R8, 0x19c90 ;  /* 0x00019c9008057836 */ /* 0x004fe20000000000 */
[----:B------:R-:W-:Y:S01]  /*17a30*/  UMOV UR6, 0x0 ;  /* 0x0000000000067882 */ /* 0x000fe20000000000 */
[----:B------:R-:W-:Y:S01]  /*17a40*/  VIADD R9, R7, 0x13800 ;  /* 0x0001380007097836 */ /* 0x000fe20000000000 */
[----:B------:R-:W-:-:S09]  /*17a50*/  UMOV UR7, 0x12f00000 ;  /* 0x12f0000000077882 */ /* 0x000fd20000000000 */
.L_x_2098:
        /* <DEDUP_REMOVED lines=10> */
[----:B0-----:R-:W-:Y:S01]  /*17b00*/  MOV R13, 0x20 ;  /* 0x00000020000d7802 */ /* 0x001fe20000000f00 */
[----:B------:R-:W-:Y:S01]  /*17b10*/  VIADD R9, R7, 0x14800 ;  /* 0x0001480007097836 */ /* 0x000fe20000000000 */
[----:B------:R-:W-:Y:S01]  /*17b20*/  PLOP3.LUT P0, PT, PT, PT, PT, 0x80, 0x0 ;  /* 0x000000000000781c */ /* 0x000fe20003f0f070 */
[----:B------:R-:W-:Y:S01]  /*17b30*/  UMOV UR6, 0x0 ;  /* 0x0000000000067882 */ /* 0x000fe20000000000 */
[----:B------:R-:W-:Y:S01]  /*17b40*/  R2UR UR10, R13 ;  /* 0x000000000d0a72ca */ /* 0x000fe200000e0000 */
[----:B------:R-:W-:-:S14]  /*17b50*/  UMOV UR7, 0x12f00000 ;  /* 0x12f0000000077882 */ /* 0x000fdc0000000000 */
.L_x_2099:
        /* <DEDUP_REMOVED lines=10> */
[----:B------:R-:W-:Y:S01]  /*17c00*/  IMAD.MOV.U32 R12, RZ, RZ, 0x40 ;  /* 0x00000040ff0c7424 */ /* 0x000fe200078e00ff */
[----:B------:R-:W-:Y:S01]  /*17c10*/  PLOP3.LUT P0, PT, PT, PT, PT, 0x80, 0x0 ;  /* 0x000000000000781c */ /* 0x000fe20003f0f070 */
[----:B------:R-:W-:Y:S01]  /*17c20*/  VIADD R9, R7, 0x15800 ;  /* 0x0001580007097836 */ /* 0x000fe20000000000 */
[----:B------:R-:W-:Y:S01]  /*17c30*/  UMOV UR6, 0x0 ;  /* 0x0000000000067882 */ /* 0x000fe20000000000 */
[----:B------:R-:W-:Y:S01]  /*17c40*/  UMOV UR7, 0x12f00000 ;  /* 0x12f0000000077882 */ /* 0x000fe20000000000 */
[----:B------:R-:W-:-:S15]  /*17c50*/  R2UR UR10, R12 ;  /* 0x000000000c0a72ca */ /* 0x000fde00000e0000 */
.L_x_2100:
        /* <DEDUP_REMOVED lines=10> */
[----:B------:R-:W0:Y:S01]  /*17d00*/  SYNCS.PHASECHK.TRANS64.TRYWAIT P0, [R8+URZ+0x19cc0], R10 ;  /* 0x019cc00a080075a7 */ /* 0x000e22000800017f */
[----:B------:R-:W-:Y:S04]  /*17d10*/  BSSY B2, `(.L_x_2101) ;  /* 0x0000002000027945 */ /* 0x000fe80003800000 */
[----:B0-----:R-:W-:Y:S05]  /*17d20*/  @!P0 BRA `(.L_x_2102) ;  /* 0x0000005800408947 */ /* 0x001fea0003800000 */
.L_x_2237:
[----:B------:R-:W-:Y:S05]  /*17d30*/  BSYNC B2 ;  /* 0x0000000000027941 */ /* 0x000fea0003800000 */
.L_x_2101:
[----:B------:R-:W-:Y:S01]  /*17d40*/  BSSY B2, `(.L_x_2103) ;  /* 0x000000b000027945 */ /* 0x000fe20003800000 */
[----:B0--3--:R-:W-:Y:S02]  /*17d50*/  IMAD.MOV.U32 R10, RZ, RZ, 0x0 ;  /* 0x00000000ff0a7424 */ /* 0x009fe400078e00ff */
[----:B-1----:R-:W-:Y:S01]  /*17d60*/  IMAD.MOV.U32 R11, RZ, RZ, 0x12f00000 ;  /* 0x12f00000ff0b7424 */ /* 0x002fe200078e00ff */
        /* <DEDUP_REMOVED lines=8> */
.L_x_2104:
[----:B------:R-:W-:Y:S05]  /*17df0*/  BSYNC B2 ;  /* 0x0000000000027941 */ /* 0x000fea0003800000 */
.L_x_2103:
        /* <DEDUP_REMOVED lines=8> */
.L_x_2105:
        /* <DEDUP_REMOVED lines=15> */
.L_x_2106:
        /* <DEDUP_REMOVED lines=15> */
.L_x_2107:
        /* <DEDUP_REMOVED lines=9> */
[----:B---3--:R-:W-:Y:S05]  /*180f0*/  @P0 BRA.U.ANY `(.L_x_2107) ;  /* 0xfffffffd00d80947 */ /* 0x008fea000393ffff */
.L_x_2093:
[----:B------:R-:W-:Y:S05]  /*18100*/  BSYNC B1 ;  /* 0x0000000000017941 */ /* 0x000fea0003800000 */
.L_x_2092:
        /* <DEDUP_REMOVED lines=9> */
.L_x_2124:
[----:B------:R-:W-:Y:S05]  /*181a0*/  YIELD ;  /* 0x0000000000007946 */ /* 0x000fea0003800000 */
        /* <DEDUP_REMOVED lines=10> */
.L_x_2238:
[----:B------:R-:W-:Y:S05]  /*18250*/  BSYNC B2 ;  /* 0x0000000000027941 */ /* 0x000fea0003800000 */
.L_x_2110:
[----:B------:R-:W-:Y:S04]  /*18260*/  BSSY B2, `(.L_x_2112) ;  /* 0x0000009000027945 */ /* 0x000fe80003800000 */
[----:B------:R-:W-:Y:S05]  /*18270*/  @P2 BRA `(.L_x_2113) ;  /* 0x00000000001c2947 */ /* 0x000fea0003800000 */
[----:B------:R-:W2:Y:S02]  /*18280*/  S2R R4, SR_TID.X ;  /* 0x0000000000047919 */ /* 0x000ea40000002100 */
[----:B--2---:R-:W-:Y:S01]  /*18290*/  LOP3.LUT R5, R4, 0x1f, RZ, 0xc0, !PT ;  /* 0x0000001f04057812 */ /* 0x004fe200078ec0ff */
[----:B------:R-:W-:-:S03]  /*182a0*/  IMAD.MOV.U32 R4, RZ, RZ, 0x3000 ;  /* 0x00003000ff047424 */ /* 0x000fc600078e00ff */
[----:B------:R-:W-:Y:S01]  /*182b0*/  ISETP.NE.AND P1, PT, R5, RZ, PT ;  /* 0x000000ff0500720c */ /* 0x000fe20003f25270 */
[----:B------:R4:W-:-:S12]  /*182c0*/  SYNCS.ARRIVE.TRANS64 RZ, [R8+URZ+0x19c90], R4 ;  /* 0x019c900408ff79a7 */ /* 0x0009d8000800003f */
[----:B----4-:R-:W-:Y:S05]  /*182d0*/  @!P1 BRA `(.L_x_2113) ;  /* 0x0000000000049947 */ /* 0x010fea0003800000 */
[----:B------:R-:W-:Y:S01]  /*182e0*/  BPT.TRAP 0x1 ;  /* 0x000000040000795c */ /* 0x000fe20000300000 */
.L_x_2113:
[----:B------:R-:W-:Y:S05]  /*182f0*/  BSYNC B2 ;  /* 0x0000000000027941 */ /* 0x000fea0003800000 */
.L_x_2112:
[----:B------:R-:W-:Y:S01]  /*18300*/  IMAD.MOV.U32 R12, RZ, RZ, RZ ;  /* 0x000000ffff0c7224 */ /* 0x000fe200078e00ff */
[----:B------:R-:W-:Y:S01]  /*18310*/  UIADD3 UR4, UP0, UR40, 0x570, URZ ;  /* 0x0000057028047890 */ /* 0x000fe2000ff1e03f */
[----:B------:R-:W-:Y:S01]  /*18320*/  IMAD R6, R25, 0x3000, R22 ;  /* 0x0000300019067824 */ /* 0x000fe200078e0216 */
[----:B------:R-:W-:Y:S01]  /*18330*/  PLOP3.LUT P1, PT, PT, PT, PT, 0x80, 0x0 ;  /* 0x000000000000781c */ /* 0x000fe20003f2f070 */
[----:B------:R-:W-:Y:S01]  /*18340*/  VIADD R4, R8, 0x19c90 ;  /* 0x00019c9008047836 */ /* 0x000fe20000000000 */
[----:B------:R-:W-:Y:S01]  /*18350*/  R2UR UR10, R12 ;  /* 0x000000000c0a72ca */ /* 0x000fe200000e0000 */
[----:B------:R-:W-:Y:S01]  /*18360*/  VIADD R10, R6, 0x13800 ;  /* 0x00013800060a7836 */ /* 0x000fe20000000000 */
[----:B--2---:R-:W-:Y:S01]  /*18370*/  LEA R5, R9, R0, 0x7 ;  /* 0x0000000009057211 */ /* 0x004fe200078e38ff */
[----:B------:R-:W-:Y:S01]  /*18380*/  UIADD3.X UR5, URZ, UR41, URZ, UP0, !UPT ;  /* 0x000000293f057290 */ /* 0x000fe200087fe43f */
[----:B------:R-:W-:Y:S01]  /*18390*/  UMOV UR6, 0x0 ;  /* 0x0000000000067882 */ /* 0x000fe20000000000 */
[----:B------:R-:W-:-:S10]  /*183a0*/  UMOV UR7, 0x12f00000 ;  /* 0x12f0000000077882 */ /* 0x000fd40000000000 */
.L_x_2114:
        /* <DEDUP_REMOVED lines=16> */
.L_x_2115:
        /* <DEDUP_REMOVED lines=10> */
[----:B0-----:R-:W-:Y:S01]  /*18550*/  IMAD.MOV.U32 R13, RZ, RZ, 0x40 ;  /* 0x00000040ff0d7424 */ /* 0x001fe200078e00ff */
[----:B------:R-:W-:Y:S01]  /*18560*/  PLOP3.LUT P1, PT, PT, PT, PT, 0x80, 0x0 ;  /* 0x000000000000781c */ /* 0x000fe20003f2f070 */
[----:B------:R-:W-:Y:S01]  /*18570*/  VIADD R10, R6, 0x15800 ;  /* 0x00015800060a7836 */ /* 0x000fe20000000000 */
[----:B------:R-:W-:Y:S01]  /*18580*/  UMOV UR6, 0x0 ;  /* 0x0000000000067882 */ /* 0x000fe20000000000 */
[----:B------:R-:W-:Y:S01]  /*18590*/  UMOV UR7, 0x12f00000 ;  /* 0x12f0000000077882 */ /* 0x000fe20000000000 */
[----:B------:R-:W-:-:S15]  /*185a0*/  R2UR UR10, R13 ;  /* 0x000000000d0a72ca */ /* 0x000fde00000e0000 */
.L_x_2116:
        /* <DEDUP_REMOVED lines=13> */
.L_x_2239:
[----:B------:R-:W-:Y:S05]  /*18680*/  BSYNC B2 ;  /* 0x0000000000027941 */ /* 0x000fea0003800000 */
.L_x_2117:
[----:B------:R-:W-:Y:S01]  /*18690*/  BSSY B2, `(.L_x_2119) ;  /* 0x000000b000027945 */ /* 0x000fe20003800000 */
[----:B------:R-:W-:Y:S02]  /*186a0*/  IMAD.MOV.U32 R10, RZ, RZ, 0x0 ;  /* 0x00000000ff0a7424 */ /* 0x000fe400078e00ff */
[----:B-1----:R-:W-:Y:S01]  /*186b0*/  IMAD.MOV.U32 R11, RZ, RZ, 0x12f00000 ;  /* 0x12f00000ff0b7424 */ /* 0x002fe200078e00ff */
        /* <DEDUP_REMOVED lines=8> */
.L_x_2120:
[----:B------:R-:W-:Y:S05]  /*18740*/  BSYNC B2 ;  /* 0x0000000000027941 */ /* 0x000fea0003800000 */
.L_x_2119:
[----:B------:R-:W-:Y:S01]  /*18750*/  R2UR UR10, R12 ;  /* 0x000000000c0a72ca */ /* 0x000fe200000e0000 */
[----:B------:R-:W-:Y:S01]  /*18760*/  UIADD3 UR4, UP0, UR40, 0x670, URZ ;  /* 0x0000067028047890 */ /* 0x000fe2000ff1e03f */
[----:B------:R-:W-:Y:S01]  /*18770*/  R2UR UR6, R10 ;  /* 0x000000000a0672ca */ /* 0x000fe200000e0000 */
[----:B0--3--:R-:W-:Y:S01]  /*18780*/  VIADD R8, R8, 0x19cb0 ;  /* 0x00019cb008087836 */ /* 0x009fe20000000000 */
[----:B------:R-:W-:Y:S01]  /*18790*/  R2UR UR7, R11 ;  /* 0x000000000b0772ca */ /* 0x000fe200000e0000 */
[----:B------:R-:W-:Y:S01]  /*187a0*/  VIADD R4, R6, 0x9000 ;  /* 0x0000900006047836 */ /* 0x000fe20000000000 */
[----:B------:R-:W-:Y:S01]  /*187b0*/  PLOP3.LUT P1, PT, PT, PT, PT, 0x80, 0x0 ;  /* 0x000000000000781c */ /* 0x000fe20003f2f070 */
[----:B------:R-:W-:-:S12]  /*187c0*/  UIADD3.X UR5, URZ, UR41, URZ, UP0, !UPT ;  /* 0x000000293f057290 */ /* 0x000fd800087fe43f */
.L_x_2121:
        /* <DEDUP_REMOVED lines=15> */
.L_x_2122:
        /* <DEDUP_REMOVED lines=15> */
.L_x_2123:
        /* <DEDUP_REMOVED lines=10> */
.L_x_2109:
[----:B------:R-:W-:Y:S05]  /*18a50*/  BSYNC B1 ;  /* 0x0000000000017941 */ /* 0x000fea0003800000 */
.L_x_2108:
[----:B------:R-:W-:Y:S01]  /*18a60*/  ISETP.GT.AND P2, PT, R9, R3, PT ;  /* 0x000000030900720c */ /* 0x000fe20003f44270 */
[----:B------:R-:W-:Y:S02]  /*18a70*/  VIADD R25, R25, 0x1 ;  /* 0x0000000119197836 */ /* 0x000fe40000000000 */
[----:B------:R-:W-:-:S03]  /*18a80*/  VIADD R9, R9, 0xffffffff ;  /* 0xffffffff09097836 */ /* 0x000fc60000000000 */
[----:B------:R-:W-:-:S04]  /*18a90*/  ISETP.NE.AND P1, PT, R25, 0x2, PT ;  /* 0x000000021900780c */ /* 0x000fc80003f25270 */
[----:B------:R-:W-:Y:S02]  /*18aa0*/  SEL R4, RZ, 0x1, P1 ;  /* 0x00000001ff047807 */ /* 0x000fe40000800000 */
[----:B------:R-:W-:Y:S02]  /*18ab0*/  SEL R25, R25, RZ, P1 ;  /* 0x000000ff19197207 */ /* 0x000fe40000800000 */
[----:B------:R-:W-:Y:S01]  /*18ac0*/  LOP3.LUT R27, R27, R4, RZ, 0x3c, !PT ;  /* 0x000000041b1b7212 */ /* 0x000fe200078e3cff */
[----:B------:R-:W-:Y:S06]  /*18ad0*/  @P2 BRA `(.L_x_2124) ;  /* 0xfffffff400b02947 */ /* 0x000fec000383ffff */
.L_x_2086:
[----:B------:R-:W-:Y:S05]  /*18ae0*/  BSYNC B0 ;  /* 0x0000000000007941 */ /* 0x000fea0003800000 */
.L_x_2085:
[----:B------:R-:W3:Y:S01]  /*18af0*/  LDC R0, c[0x0][0x448] ;  /* 0x00011200ff007b82 */ /* 0x000ee20000000800 */
[----:B------:R-:W-:Y:S01]  /*18b00*/  MOV R2, 0xc0 ;  /* 0x000000c000027802 */ /* 0x000fe20000000f00 */
[----:B------:R-:W-:Y:S05]  /*18b10*/  @!P0 WARPSYNC.ALL ;  /* 0x0000000000008948 */ /* 0x000fea0003800000 */
[----:B------:R-:W-:Y:S01]  /*18b20*/  IMAD R2, R17, R2, 0xbf ;  /* 0x000000bf11027424 */ /* 0x000fe200078e0202 */
[----:B------:R-:W-:Y:S01]  /*18b30*/  @!P0 BAR.SYNC.DEFER_BLOCKING 0xc, 0x200 ;  /* 0x0308000000008b1d */ /* 0x000fe20000010000 */
[----:B---3--:R-:W-:-:S13]  /*18b40*/  ISETP.NE.AND P1, PT, R0, 0x1, PT ;  /* 0x000000010000780c */ /* 0x008fda0003f25270 */
[----:B------:R-:W3:Y:S08]  /*18b50*/  @P1 LDC R3, c[0x0][0x44c] ;  /* 0x00011300ff031b82 */ /* 0x000ef00000000800 */
[----:B------:R-:W4:Y:S01]  /*18b60*/  @P1 LDC R0, c[0x0][0x450] ;  /* 0x00011400ff001b82 */ /* 0x000f220000000800 */
[----:B---3--:R-:W-:-:S05]  /*18b70*/  @P1 IMAD.HI.U32 R3, R2, R3, RZ ;  /* 0x0000000302031227 */ /* 0x008fca00078e00ff */
[----:B----4-:R-:W-:-:S05]  /*18b80*/  @P1 SHF.R.U32.HI R2, RZ, R0, R3 ;  /* 0x00000000ff021219 */ /* 0x010fca0000011603 */
[----:B------:R-:W-:-:S05]  /*18b90*/  IMAD.IADD R2, R20, 0x1, R2 ;  /* 0x0000000114027824 */ /* 0x000fca00078e0202 */
[----:B------:R-:W-:-:S04]  /*18ba0*/  SHF.R.S32.HI R0, RZ, 0x1f, R2 ;  /* 0x0000001fff007819 */ /* 0x000fc80000011402 */
[----:B------:R-:W-:-:S04]  /*18bb0*/  LEA.HI R0, R0, R2, RZ, 0x7 ;  /* 0x0000000200007211 */ /* 0x000fc800078f38ff */
[----:B------:R-:W-:-:S04]  /*18bc0*/  SHF.R.S32.HI R0, RZ, 0x7, R0 ;  /* 0x00000007ff007819 */ /* 0x000fc80000011400 */
[----:B------:R-:W-:-:S04]  /*18bd0*/  VIMNMX R4, R21, R0, PT ;  /* 0x0000000015047248 */ /* 0x000fc80003fe0100 */
[----:B------:R-:W-:Y:S01]  /*18be0*/  ISETP.GT.AND P0, PT, R4, RZ, PT ;  /* 0x000000ff0400720c */ /* 0x000fe20003f04270 */
[----:B------:R3:W-:-:S12]  /*18bf0*/  STL [R1+0x1c], R4 ;  /* 0x00001c0401007387 */ /* 0x0007d80000100800 */
[----:B---3--:R-:W-:Y:S05]  /*18c00*/  @P0 BRA `(.L_x_2125) ;  /* 0x0000000000440947 */ /* 0x008fea0003800000 */
[----:B------:R-:W3:Y:S02]  /*18c10*/  S2R R4, SR_TID.X ;  /* 0x0000000000047919 */ /* 0x000ee40000002100 */
[----:B---3--:R-:W-:-:S04]  /*18c20*/  LOP3.LUT R4, R4, 0x7f, RZ, 0xc0, !PT ;  /* 0x0000007f04047812 */ /* 0x008fc800078ec0ff */
[----:B------:R-:W-:-:S13]  /*18c30*/  ISETP.NE.AND P0, PT, R4, RZ, PT ;  /* 0x000000ff0400720c */ /* 0x000fda0003f05270 */
[----:B------:R-:W-:Y:S05]  /*18c40*/  @P0 BRA `(.L_x_2126) ;  /* 0x0000003000280947 */ /* 0x000fea0003800000 */
[----:B--2---:R-:W2:Y:S01]  /*18c50*/  S2R R5, SR_LANEID ;  /* 0x0000000000057919 */ /* 0x004ea20000000000 */
[----:B------:R-:W-:Y:S01]  /*18c60*/  VOTEU.ANY UR4, UPT, PT ;  /* 0x0000000000047886 */ /* 0x000fe200038e0100 */
[----:B------:R-:W3:Y:S01]  /*18c70*/  LDC.64 R2, c[0x0][0xc60] ;  /* 0x00031800ff027b82 */ /* 0x000ee20000000a00 */
[----:B------:R-:W2:Y:S02]  /*18c80*/  FLO.U32 R0, UR4 ;  /* 0x0000000400007d00 */ /* 0x000ea400080e0000 */
[----:B--2---:R-:W-:-:S06]  /*18c90*/  ISETP.EQ.U32.AND P0, PT, R0, R5, PT ;  /* 0x000000050000720c */ /* 0x004fcc0003f02070 */
[----:B------:R-:W3:Y:S07]  /*18ca0*/  POPC R5, UR4 ;  /* 0x0000000400057d09 */ /* 0x000eee0008000000 */
[----:B---3--:R-:W2:Y:S01]  /*18cb0*/  @P0 ATOMG.E.ADD.STRONG.GPU PT, R3, desc[UR42][R2.64], R5 ;  /* 0x00000005020309a8 */ /* 0x008ea200081ee1ea */
[----:B------:R-:W3:Y:S02]  /*18cc0*/  S2R R4, SR_LTMASK ;  /* 0x0000000000047919 */ /* 0x000ee40000003900 */
[----:B---3--:R-:W-:-:S04]  /*18cd0*/  LOP3.LUT R4, R4, UR4, RZ, 0xc0, !PT ;  /* 0x0000000404047c12 */ /* 0x008fc8000f8ec0ff */
[----:B------:R-:W3:Y:S01]  /*18ce0*/  POPC R7, R4 ;  /* 0x0000000400077309 */ /* 0x000ee20000000000 */
[----:B--2---:R-:W3:Y:S02]  /*18cf0*/  SHFL.IDX PT, R0, R3, R0, 0x1f ;  /* 0x00001f0003007589 */ /* 0x004ee400000e0000 */
[----:B---3--:R-:W-:Y:S01]  /*18d00*/  IADD3 R16, R0, UR38, R7 ;  /* 0x0000002600107c10 */ /* 0x008fe2000fffe007 */
[----:B------:R-:W-:Y:S06]  /*18d10*/  BRA `(.L_x_2126) ;  /* 0x0000002c00f47947 */ /* 0x000fec0003800000 */
.L_x_2125:
        /* <DEDUP_REMOVED lines=9> */
[----:B------:R-:W3:Y:S01]  /*18db0*/  LDC.64 R2, c[0x4][R2] ;  /* 0x0100000002027b82 */ /* 0x000ee20000000a00 */
[----:B--2---:R-:W-:Y:S02]  /*18dc0*/  IMAD.U32 R5, RZ, RZ, UR7 ;  /* 0x00000007ff057e24 */ /* 0x004fe4000f8e00ff */
[----:B------:R-:W-:Y:S02]  /*18dd0*/  IMAD.U32 R6, RZ, RZ, UR8 ;  /* 0x00000008ff067e24 */ /* 0x000fe4000f8e00ff */
[----:B------:R-:W-:-:S02]  /*18de0*/  IMAD.U32 R7, RZ, RZ, UR9 ;  /* 0x00000009ff077e24 */ /* 0x000fc4000f8e00ff */
[----:B------:R-:W-:Y:S02]  /*18df0*/  IMAD.U32 R10, RZ, RZ, UR4 ;  /* 0x00000004ff0a7e24 */ /* 0x000fe4000f8e00ff */
[----:B-1----:R-:W-:Y:S02]  /*18e00*/  IMAD.U32 R11, RZ, RZ, UR5 ;  /* 0x00000005ff0b7e24 */ /* 0x002fe4000f8e00ff */
[----:B------:R-:W-:Y:S02]  /*18e10*/  IMAD.MOV.U32 R8, RZ, RZ, 0x70 ;  /* 0x00000070ff087424 */ /* 0x000fe400078e00ff */
[----:B------:R-:W-:Y:S02]  /*18e20*/  IMAD.MOV.U32 R12, RZ, RZ, 0x1 ;  /* 0x00000001ff0c7424 */ /* 0x000fe400078e00ff */
[----:B0-----:R-:W-:-:S07]  /*18e30*/  IMAD.MOV.U32 R13, RZ, RZ, RZ ;  /* 0x000000ffff0d7224 */ /* 0x001fce00078e00ff */
[----:B------:R-:W-:-:S07]  /*18e40*/  LEPC R20, `(.L_x_2128) ;  /* 0x000000001014794e */ /* 0x000fce0000000000 */
[----:B---3--:R-:W-:Y:S05]  /*18e50*/  CALL.ABS.NOINC R2 ;  /* 0x0000000002007343 */ /* 0x008fea0003c00000 */
.L_x_2128:
[----:B------:R-:W-:Y:S05]  /*18e60*/  BSYNC B6 ;  /* 0x0000000000067941 */ /* 0x000fea0003800000 */
.L_x_2127:
        /* <DEDUP_REMOVED lines=10> */
[----:B------:R-:W-:Y:S01]  /*18f10*/  IMAD.U32 R4, RZ, RZ, UR6 ;  /* 0x00000006ff047e24 */ /* 0x000fe2000f8e00ff */
[----:B------:R-:W-:Y:S01]  /*18f20*/  MOV R7, UR9 ;  /* 0x0000000900077c02 */ /* 0x000fe20008000f00 */
[----:B------:R-:W3:Y:S01]  /*18f30*/  LDC.64 R2, c[0x4][R2] ;  /* 0x0100000002027b82 */ /* 0x000ee20000000a00 */
[----:B--2---:R-:W-:Y:S02]  /*18f40*/  IMAD.U32 R5, RZ, RZ, UR7 ;  /* 0x00000007ff057e24 */ /* 0x004fe4000f8e00ff */
[----:B------:R-:W-:Y:S02]  /*18f50*/  IMAD.U32 R6, RZ, RZ, UR8 ;  /* 0x00000008ff067e24 */ /* 0x000fe4000f8e00ff */
[----:B------:R-:W-:-:S02]  /*18f60*/  IMAD.U32 R10, RZ, RZ, UR4 ;  /* 0x00000004ff0a7e24 */ /* 0x000fc4000f8e00ff */
[----:B-1----:R-:W-:Y:S02]  /*18f70*/  IMAD.U32 R11, RZ, RZ, UR5 ;  /* 0x00000005ff0b7e24 */ /* 0x002fe4000f8e00ff */
[----:B------:R-:W-:Y:S02]  /*18f80*/  IMAD.MOV.U32 R8, RZ, RZ, 0x70 ;  /* 0x00000070ff087424 */ /* 0x000fe400078e00ff */
[----:B------:R-:W-:Y:S02]  /*18f90*/  IMAD.MOV.U32 R12, RZ, RZ, 0x1 ;  /* 0x00000001ff0c7424 */ /* 0x000fe400078e00ff */
[----:B0-----:R-:W-:-:S07]  /*18fa0*/  IMAD.MOV.U32 R13, RZ, RZ, RZ ;  /* 0x000000ffff0d7224 */ /* 0x001fce00078e00ff */
[----:B------:R-:W-:-:S07]  /*18fb0*/  LEPC R20, `(.L_x_2130) ;  /* 0x000000001014794e */ /* 0x000fce0000000000 */
[----:B---3--:R-:W-:Y:S05]  /*18fc0*/  CALL.ABS.NOINC R2 ;  /* 0x0000000002007343 */ /* 0x008fea0003c00000 */
.L_x_2130:
[----:B------:R-:W-:Y:S05]  /*18fd0*/  BSYNC B6 ;  /* 0x0000000000067941 */ /* 0x000fea0003800000 */
.L_x_2129:
        /* <DEDUP_REMOVED lines=20> */
.L_x_2132:
[----:B------:R-:W-:Y:S05]  /*19120*/  BSYNC B6 ;  /* 0x0000000000067941 */ /* 0x000fea0003800000 */
.L_x_2131:
[----:B------:R-:W-:Y:S01]  /*19130*/  LOP3.LUT P6, RZ, R29, 0x1, RZ, 0xc0, !PT ;  /* 0x000000011dff7812 */ /* 0x000fe200078cc0ff */
[----:B------:R-:W-:-:S12]  /*19140*/  BSSY B6, `(.L_x_2133) ;  /* 0x0000012000067945 */ /* 0x000fd80003800000 */
[----:B------:R-:W-:Y:S05]  /*19150*/  @!P6 BRA `(.L_x_2134) ;  /* 0x000000000040e947 */ /* 0x000fea0003800000 */
[----:B------:R-:W-:Y:S01]  /*19160*/  MOV R2, 0x0 ;  /* 0x0000000000027802 */ /* 0x000fe20000000f00 */
[----:B------:R-:W-:Y:S01]  /*19170*/  ULDC.64 UR4, c[0x4][0x98] ;  /* 0x0100260000047ab9 */ /* 0x000fe20000000a00 */
[----:B------:R-:W-:Y:S01]  /*19180*/  ULDC.64 UR6, c[0x4][0xa0] ;  /* 0x0100280000067ab9 */ /* 0x000fe20000000a00 */
[----:B------:R-:W-:Y:S01]  /*19190*/  ULDC.64 UR8, c[0x4][0x20] ;  /* 0x0100080000087ab9 */ /* 0x000fe20000000a00 */
[----:B------:R-:W-:Y:S01]  /*191a0*/  MOV R4, UR4 ;  /* 0x0000000400047c02 */ /* 0x000fe20008000f00 */
[----:B--2---:R-:W-:Y:S01]  /*191b0*/  IMAD.U32 R5, RZ, RZ, UR5 ;  /* 0x00000005ff057e24 */ /* 0x004fe2000f8e00ff */
[----:B------:R-:W2:Y:S01]  /*191c0*/  LDC.64 R2, c[0x4][R2] ;  /* 0x0100000002027b82 */ /* 0x000ea20000000a00 */
[----:B------:R-:W-:Y:S02]  /*191d0*/  IMAD.U32 R6, RZ, RZ, UR6 ;  /* 0x00000006ff067e24 */ /* 0x000fe4000f8e00ff */
[----:B------:R-:W-:Y:S02]  /*191e0*/  IMAD.U32 R7, RZ, RZ, UR7 ;  /* 0x00000007ff077e24 */ /* 0x000fe4000f8e00ff */
[----:B------:R-:W-:-:S02]  /*191f0*/  IMAD.U32 R10, RZ, RZ, UR8 ;  /* 0x00000008ff0a7e24 */ /* 0x000fc4000f8e00ff */
[----:B-1----:R-:W-:Y:S02]  /*19200*/  IMAD.U32 R11, RZ, RZ, UR9 ;  /* 0x00000009ff0b7e24 */ /* 0x002fe4000f8e00ff */
[----:B------:R-:W-:Y:S02]  /*19210*/  IMAD.MOV.U32 R8, RZ, RZ, 0x70 ;  /* 0x00000070ff087424 */ /* 0x000fe400078e00ff */
[----:B------:R-:W-:Y:S02]  /*19220*/  IMAD.MOV.U32 R12, RZ, RZ, 0x1 ;  /* 0x00000001ff0c7424 */ /* 0x000fe400078e00ff */
[----:B0-----:R-:W-:-:S07]  /*19230*/  IMAD.MOV.U32 R13, RZ, RZ, RZ ;  /* 0x000000ffff0d7224 */ /* 0x001fce00078e00ff */
[----:B------:R-:W-:-:S07]  /*19240*/  LEPC R20, `(.L_x_2134) ;  /* 0x000000001014794e */ /* 0x000fce0000000000 */
[----:B--2---:R-:W-:Y:S05]  /*19250*/  CALL.ABS.NOINC R2 ;  /* 0x0000000002007343 */ /* 0x004fea0003c00000 */
.L_x_2134:
[----:B------:R-:W-:Y:S05]  /*19260*/  BSYNC B6 ;  /* 0x0000000000067941 */ /* 0x000fea0003800000 */
.L_x_2133:
[----:B------:R-:W3:Y:S01]  /*19270*/  LDL.LU R20, [R1] ;  /* 0x0000000001147983 */ /* 0x000ee20000300800 */
[----:B------:R-:W-:Y:S02]  /*19280*/  ULDC.64 UR4, c[0x0][0x9f8] ;  /* 0x00027e0000047ab9 */ /* 0x000fe40000000a00 */
[----:B------:R-:W-:-:S04]  /*19290*/  ISETP.NE.U32.AND P0, PT, RZ, UR4, PT ;  /* 0x00000004ff007c0c */ /* 0x000fc8000bf05070 */
[----:B------:R-:W-:-:S13]  /*192a0*/  ISETP.NE.AND.EX P0, PT, RZ, UR5, PT, P0 ;  /* 0x00000005ff007c0c */ /* 0x000fda000bf05300 */
[----:B------:R-:W-:-:S04]  /*192b0*/  @P0 IADD3 R2, P1, R23, UR4, RZ ;  /* 0x0000000417020c10 */ /* 0x000fc8000ff3e0ff */
[----:B---3--:R-:W-:Y:S01]  /*192c0*/  @P0 IADD3.X R3, R20, UR5, RZ, P1, !PT ;  /* 0x0000000514030c10 */ /* 0x008fe20008ffe4ff */
[----:B------:R-:W-:-:S04]  /*192d0*/  ULDC.64 UR4, c[0x0][0xa08] ;  /* 0x0002820000047ab9 */ /* 0x000fc80000000a00 */
[----:B------:R3:W4:Y:S02]  /*192e0*/  @P0 LDG.E R28, desc[UR42][R2.64] ;  /* 0x0000002a021c0981 */ /* 0x000724000c1e1900 */
[----:B---3--:R-:W3:Y:S02]  /*192f0*/  LDC.64 R2, c[0x0][0x418] ;  /* 0x00010600ff027b82 */ /* 0x008ee40000000a00 */
[----:B---3--:R-:W-:Y:S01]  /*19300*/  LOP3.LUT P0, RZ, R2, UR4, RZ, 0xfc, !PT ;  /* 0x0000000402ff7c12 */ /* 0x008fe2000f80fcff */
[----:B------:R-:W-:-:S03]  /*19310*/  UMOV UR4, 0xffffffff ;  /* 0xffffffff00047882 */ /* 0x000fc60000000000 */
[----:B------:R-:W-:Y:S02]  /*19320*/  LOP3.LUT P0, RZ, R3, UR5, RZ, 0xfc, P0 ;  /* 0x0000000503ff7c12 */ /* 0x000fe4000800fcff */
[----:B----4-:R-:W-:Y:S02]  /*19330*/  SHF.R.S32.HI R8, RZ, 0x1f, R28 ;  /* 0x0000001fff087819 */ /* 0x010fe4000001141c */
[----:B------:R-:W-:-:S03]  /*19340*/  SEL R23, R28, RZ, !P0 ;  /* 0x000000ff1c177207 */ /* 0x000fc60004000000 */
[----:B------:R3:W-:Y:S01]  /*19350*/  STL [R1], R8 ;  /* 0x0000000801007387 */ /* 0x0007e20000100800 */
[----:B------:R-:W-:Y:S05]  /*19360*/  BRA.DIV UR4, `(.L_x_2135) ;  /* 0x0000004204ec7947 */ /* 0x000fea000b800000 */
[----:B------:R-:W4:Y:S02]  /*19370*/  S2R R0, SR_TID.X ;  /* 0x0000000000007919 */ /* 0x000f240000002100 */
[----:B----4-:R-:W-:-:S04]  /*19380*/  SHF.R.U32.HI R0, RZ, 0x5, R0 ;  /* 0x00000005ff007819 */ /* 0x010fc80000011600 */
[----:B------:R-:W-:-:S05]  /*19390*/  LOP3.LUT R0, R0, 0x3, RZ, 0xc0, !PT ;  /* 0x0000000300007812 */ /* 0x000fca00078ec0ff */
[----:B------:R4:W0:Y:S02]  /*193a0*/  SHFL.IDX PT, R14, R0, RZ, 0x1f ;  /* 0x00001fff000e7589 */ /* 0x00082400000e0000 */
.L_x_2242:
[----:B0-----:R-:W-:Y:S02]  /*193b0*/  ISETP.NE.AND P0, PT, R14, RZ, PT ;  /* 0x000000ff0e00720c */ /* 0x001fe40003f05270 */
[----:B------:R-:W-:Y:S02]  /*193c0*/  PLOP3.LUT P1, PT, PT, PT, PT, 0x8, 0x0 ;  /* 0x000000000000781c */ /* 0x000fe40003f2e170 */
[----:B------:R-:W-:-:S11]  /*193d0*/  LOP3.LUT R29, R29, 0xfffffffe, RZ, 0xc0, !PT ;  /* 0xfffffffe1d1d7812 */ /* 0x000fd600078ec0ff */
[----:B------:R-:W-:Y:S01]  /*193e0*/  @P1 LOP3.LUT R29, R29, 0x1, RZ, 0xfc, !PT ;  /* 0x000000011d1d1812 */ /* 0x000fe200078efcff */
[----:B------:R-:W-:Y:S06]  /*193f0*/  @P0 BRA `(.L_x_2136) ;  /* 0x0000000400a00947 */ /* 0x000fec0003800000 */
[----:B------:R-:W-:-:S03]  /*19400*/  UMOV UR4, 0xffffffff ;  /* 0xffffffff00047882 */ /* 0x000fc60000000000 */
[----:B------:R-:W-:Y:S05]  /*19410*/  BRA.DIV UR4, `(.L_x_2137) ;  /* 0x0000004204f47947 */ /* 0x000fea000b800000 */
[----:B------:R-:W-:-:S13]  /*19420*/  ELECT P6, URZ, PT ;  /* 0x00000000003f782f */ /* 0x000fda00038c0000 */
.L_x_2245:
[----:B------:R-:W-:Y:S05]  /*19430*/  @!P6 BRA `(.L_x_2136) ;  /* 0x000000040090e947 */ /* 0x000fea0003800000 */
[----:B----4-:R-:W4:Y:S01]  /*19440*/  LDL R0, [R1+0x1c] ;  /* 0x00001c0001007983 */ /* 0x010f220000100800 */
[----:B------:R-:W-:-:S04]  /*19450*/  ISETP.NE.U32.AND P0, PT, R2, RZ, PT ;  /* 0x000000ff0200720c */ /* 0x000fc80003f05070 */
[----:B------:R-:W-:Y:S01]  /*19460*/  ISETP.NE.AND.EX P0, PT, R3, RZ, PT, P0 ;  /* 0x000000ff0300720c */ /* 0x000fe20003f05300 */
[----:B----4-:R-:W-:-:S12]  /*19470*/  VIADD R0, R0, 0xffffffff ;  /* 0xffffffff00007836 */ /* 0x010fd80000000000 */
[----:B------:R-:W-:Y:S05]  /*19480*/  @!P0 BRA `(.L_x_2138) ;  /* 0x0000000000448947 */ /* 0x000fea0003800000 */
[----:B------:R-:W0:Y:S01]  /*19490*/  LDC R7, c[0x0][0x43c] ;  /* 0x00010f00ff077b82 */ /* 0x000e220000000800 */
[----:B------:R-:W-:Y:S01]  /*194a0*/  ULDC.64 UR4, c[0x0][0x428] ;  /* 0x00010a0000047ab9 */ /* 0x000fe20000000a00 */
[----:B0-----:R-:W-:-:S13]  /*194b0*/  ISETP.NE.AND P0, PT, R7, 0x1, PT ;  /* 0x000000010700780c */ /* 0x001fda0003f05270 */
[----:B--2---:R-:W0:Y:S02]  /*194c0*/  @P0 LDC.64 R4, c[0x0][0x440] ;  /* 0x00011000ff040b82 */ /* 0x004e240000000a00 */
        /* <DEDUP_REMOVED lines=13> */
.L_x_2138:
[----:B------:R-:W-:Y:S01]  /*195a0*/  IMAD R4, R24, 0x8, R22 ;  /* 0x0000000818047824 */ /* 0x000fe200078e0216 */
[----:B0-----:R-:W-:Y:S01]  /*195b0*/  SHF.L.U32 R3, R26, 0x1f, RZ ;  /* 0x0000001f1a037819 */ /* 0x001fe200000006ff */
[----:B------:R-:W0:Y:S03]  /*195c0*/  S2R R2, SR_TID.X ;  /* 0x0000000000027919 */ /* 0x000e260000002100 */
[----:B------:R-:W4:Y:S01]  /*195d0*/  SYNCS.PHASECHK.TRANS64.TRYWAIT P0, [R4+URZ+0x19c80], R3 ;  /* 0x019c8003040075a7 */ /* 0x000f22000800017f */
[----:B0-----:R-:W-:-:S04]  /*195e0*/  LOP3.LUT R2, R2, 0x7f, RZ, 0xc0, !PT ;  /* 0x0000007f02027812 */ /* 0x001fc800078ec0ff */
[----:B------:R-:W-:Y:S01]  /*195f0*/  ISETP.NE.AND P1, PT, R2, RZ, PT ;  /* 0x000000ff0200720c */ /* 0x000fe20003f25270 */
[----:B----4-:R-:W-:-:S12]  /*19600*/  @!P0 BRA `(.L_x_2139) ;  /* 0x0000004000988947 */ /* 0x010fd80003800000 */
.L_x_2246:
        /* <DEDUP_REMOVED lines=8> */
.L_x_2140:
[----:B--2---:R-:W2:Y:S01]  /*19690*/  LDL R5, [R1+0x4] ;  /* 0x0000040001057983 */ /* 0x004ea20000100800 */
        /* <DEDUP_REMOVED lines=15> */
[----:B--2---:R-:W-:-:S05]  /*19790*/  IMAD R0, R0, 0x80, R5 ;  /* 0x0000008000007824 */ /* 0x004fca00078e0205 */
[----:B------:R-:W-:-:S13]  /*197a0*/  R2UR UR11, R0 ;  /* 0x00000000000b72ca */ /* 0x000fda00000e0000 */
[----:B------:R2:W-:Y:S02]  /*197b0*/  UTMALDG.4D [UR8], [UR4], desc[UR6] ;  /* 0x00000608040075b4 */ /* 0x0005e40008019000 */
[----:B--2---:R-:W-:Y:S01]  /*197c0*/  UMOV UR8, UR14 ;  /* 0x0000000e00087c82 */ /* 0x004fe20008000000 */
[----:B------:R-:W-:Y:S01]  /*197d0*/  UMOV UR10, UR16 ;  /* 0x00000010000a7c82 */ /* 0x000fe20008000000 */
[----:B------:R-:W-:Y:S01]  /*197e0*/  UMOV UR14, 0x40 ;  /* 0x00000040000e7882 */ /* 0x000fe20000000000 */
[----:B------:R2:W-:Y:S02]  /*197f0*/  UTMALDG.4D [UR8], [UR4], desc[UR6] ;  /* 0x00000608040075b4 */ /* 0x0005e40008019000 */
[----:B--2---:R-:W-:Y:S01]  /*19800*/  UMOV UR8, UR15 ;  /* 0x0000000f00087c82 */ /* 0x004fe20008000000 */
[----:B------:R-:W-:Y:S02]  /*19810*/  UMOV UR10, UR14 ;  /* 0x0000000e000a7c82 */ /* 0x000fe40008000000 */
[----:B------:R2:W-:Y:S01]  /*19820*/  UTMALDG.4D [UR8], [UR4], desc[UR6] ;  /* 0x00000608040075b4 */ /* 0x0005e20008019000 */
[----:B------:R-:W4:Y:S02]  /*19830*/  SYNCS.PHASECHK.TRANS64.TRYWAIT P0, [R4+URZ+0x19c40], R3 ;  /* 0x019c4003040075a7 */ /* 0x000f24000800017f */
[----:B--2-4-:R-:W-:Y:S05]  /*19840*/  @!P0 BRA `(.L_x_2141) ;  /* 0x00000040001c8947 */ /* 0x014fea0003800000 */
.L_x_2247:
[----:B------:R-:W-:Y:S05]  /*19850*/  @P1 BRA `(.L_x_2142) ;  /* 0x00000000001c1947 */ /* 0x000fea0003800000 */
[----:B------:R-:W4:Y:S01]  /*19860*/  S2R R5, SR_TID.X ;  /* 0x0000000000057919 */ /* 0x000f220000002100 */
[----:B0-2---:R-:W-:-:S04]  /*19870*/  MOV R3, 0x3000 ;  /* 0x0000300000037802 */ /* 0x005fc80000000f00 */
[----:B------:R0:W-:Y:S01]  /*19880*/  SYNCS.ARRIVE.TRANS64 RZ, [R4+URZ+0x19c30], R3 ;  /* 0x019c300304ff79a7 */ /* 0x0001e2000800003f */
[----:B----4-:R-:W-:-:S04]  /*19890*/  LOP3.LUT R5, R5, 0x1f, RZ, 0xc0, !PT ;  /* 0x0000001f05057812 */ /* 0x010fc800078ec0ff */
[----:B------:R-:W-:-:S13]  /*198a0*/  ISETP.NE.AND P0, PT, R5, RZ, PT ;  /* 0x000000ff0500720c */ /* 0x000fda0003f05270 */
[----:B0-----:R-:W-:Y:S05]  /*198b0*/  @!P0 BRA `(.L_x_2142) ;  /* 0x0000000000048947 */ /* 0x001fea0003800000 */
[----:B------:R-:W-:Y:S01]  /*198c0*/  BPT.TRAP 0x1 ;  /* 0x000000040000795c */ /* 0x000fe20000300000 */
.L_x_2142:
        /* <DEDUP_REMOVED lines=27> */
.L_x_2136:
[----:B0-2---:R-:W2:Y:S04]  /*19a80*/  LDL.LU R4, [R1+0x20] ;  /* 0x0000200001047983 */ /* 0x005ea80000300800 */
[----:B------:R-:W5:Y:S04]  /*19a90*/  LDL.LU R6, [R1+0x14] ;  /* 0x0000140001067983 */ /* 0x000f680000300800 */
[----:B------:R-:W3:Y:S01]  /*19aa0*/  LDL.LU R3, [R1+0x30] ;  /* 0x0000300001037983 */ /* 0x000ee20000300800 */
[----:B------:R-:W-:Y:S05]  /*19ab0*/  WARPSYNC.ALL ;  /* 0x0000000000007948 */ /* 0x000fea0003800000 */
[----:B------:R-:W-:Y:S01]  /*19ac0*/  ULDC.64 UR6, c[0x0][0xa00] ;  /* 0x0002800000067ab9 */ /* 0x000fe20000000a00 */
[----:B------:R-:W-:Y:S01]  /*19ad0*/  ULDC.64 UR4, c[0x0][0x298] ;  /* 0x0000a60000047ab9 */ /* 0x000fe20000000a00 */
[----:B------:R-:W-:Y:S01]  /*19ae0*/  BAR.SYNC.DEFER_BLOCKING 0x8, 0x200 ;  /* 0x0208000000007b1d */ /* 0x000fe20000010000 */
[----:B------:R-:W-:Y:S01]  /*19af0*/  ISETP.NE.U32.AND P0, PT, RZ, UR6, PT ;  /* 0x00000006ff007c0c */ /* 0x000fe2000bf05070 */
[----:B----4-:R-:W-:-:S03]  /*19b00*/  VIADD R0, R22, 0xf000 ;  /* 0x0000f00016007836 */ /* 0x010fc60000000000 */
[----:B------:R-:W-:Y:S01]  /*19b10*/  ISETP.NE.AND.EX P0, PT, RZ, UR7, PT, P0 ;  /* 0x00000007ff007c0c */ /* 0x000fe2000bf05300 */
[----:B------:R-:W-:Y:S01]  /*19b20*/  BSSY B6, `(.L_x_2143) ;  /* 0x0000020000067945 */ /* 0x000fe20003800000 */
[----:B------:R-:W-:Y:S02]  /*19b30*/  LOP3.LUT P1, RZ, R0, 0x9f, RZ, 0xc0, !PT ;  /* 0x0000009f00ff7812 */ /* 0x000fe4000782c0ff */
[----:B--2---:R-:W-:-:S05]  /*19b40*/  SHF.R.S32.HI R2, RZ, 0x1f, R4 ;  /* 0x0000001fff027819 */ /* 0x004fca0000011404 */
[----:B------:R-:W-:Y:S01]  /*19b50*/  IMAD R2, R2, UR4, RZ ;  /* 0x0000000402027c24 */ /* 0x000fe2000f8e02ff */
[----:B---3--:R-:W-:-:S03]  /*19b60*/  SEL R3, R3, RZ, !P0 ;  /* 0x000000ff03037207 */ /* 0x008fc60004000000 */
[----:B------:R-:W-:Y:S01]  /*19b70*/  IMAD R0, R4, UR5, R2 ;  /* 0x0000000504007c24 */ /* 0x000fe2000f8e0202 */
[----:B-----5:R-:W-:Y:S01]  /*19b80*/  SEL R2, R6, RZ, !P0 ;  /* 0x000000ff06027207 */ /* 0x020fe20004000000 */
[----:B------:R-:W-:-:S05]  /*19b90*/  IMAD.WIDE.U32 R4, R4, UR4, RZ ;  /* 0x0000000404047c25 */ /* 0x000fca000f8e00ff */
[----:B------:R-:W-:Y:S04]  /*19ba0*/  STL.64 [R1+0x28], R4 ;  /* 0x0000280401007387 */ /* 0x000fe80000100a00 */
[----:B------:R0:W-:Y:S04]  /*19bb0*/  STL [R1+0x14], R2 ;  /* 0x0000140201007387 */ /* 0x0001e80000100800 */
[----:B------:R2:W-:Y:S01]  /*19bc0*/  STL [R1+0x3c], R3 ;  /* 0x00003c0301007387 */ /* 0x0005e20000100800 */
[----:B0-----:R-:W-:Y:S01]  /*19bd0*/  IMAD.IADD R2, R5, 0x1, R0 ;  /* 0x0000000105027824 */ /* 0x001fe200078e0200 */
[----:B------:R-:W-:-:S05]  /*19be0*/  SHF.R.S32.HI R0, RZ, 0x1f, R18 ;  /* 0x0000001fff007819 */ /* 0x000fca0000011412 */
        /* <DEDUP_REMOVED lines=13> */
[----:B-1----:R-:W-:Y:S02]  /*19cc0*/  IMAD.U32 R11, RZ, RZ, UR9 ;  /* 0x00000009ff0b7e24 */ /* 0x002fe4000f8e00ff */
[----:B------:R-:W-:Y:S02]  /*19cd0*/  IMAD.MOV.U32 R8, RZ, RZ, 0x70 ;  /* 0x00000070ff087424 */ /* 0x000fe400078e00ff */
[----:B------:R-:W-:Y:S02]  /*19ce0*/  IMAD.MOV.U32 R12, RZ, RZ, 0x1 ;  /* 0x00000001ff0c7424 */ /* 0x000fe400078e00ff */
[----:B------:R-:W-:-:S07]  /*19cf0*/  IMAD.MOV.U32 R13, RZ, RZ, RZ ;  /* 0x000000ffff0d7224 */ /* 0x000fce00078e00ff */
[----:B------:R-:W-:-:S07]  /*19d00*/  LEPC R20, `(.L_x_2144) ;  /* 0x000000001014794e */ /* 0x000fce0000000000 */
[----:B0-----:R-:W-:Y:S05]  /*19d10*/  CALL.ABS.NOINC R2 ;  /* 0x0000000002007343 */ /* 0x001fea0003c00000 */
.L_x_2144:
[----:B------:R-:W-:Y:S05]  /*19d20*/  BSYNC B6 ;  /* 0x0000000000067941 */ /* 0x000fea0003800000 */
.L_x_2143:
[----:B--2---:R-:W2:Y:S01]  /*19d30*/  LDL.LU R0, [R1+0x20] ;  /* 0x0000200001007983 */ /* 0x004ea20000300800 */
[----:B------:R-:W0:Y:S01]  /*19d40*/  LDC R9, c[0x0][0x448] ;  /* 0x00011200ff097b82 */ /* 0x000e220000000800 */
[----:B------:R-:W-:Y:S01]  /*19d50*/  ULDC.64 UR4, c[0x0][0x2d8] ;  /* 0x0000b60000047ab9 */ /* 0x000fe20000000a00 */
[----:B------:R-:W-:Y:S01]  /*19d60*/  ULDC.64 UR6, c[0x0][0x2c8] ;  /* 0x0000b20000067ab9 */ /* 0x000fe20000000a00 */
[----:B------:R-:W2:Y:S01]  /*19d70*/  LDL.LU.64 R2, [R1+0x28] ;  /* 0x0000280001027983 */ /* 0x000ea20000300a00 */
[----:B------:R-:W-:-:S03]  /*19d80*/  ULDC.64 UR8, c[0x0][0x280] ;  /* 0x0000a00000087ab9 */ /* 0x000fc60000000a00 */
[----:B------:R-:W3:Y:S04]  /*19d90*/  LDL.LU R20, [R1+0x30] ;  /* 0x0000300001147983 */ /* 0x000ee80000300800 */
[----:B------:R-:W4:Y:S04]  /*19da0*/  LDL.LU R21, [R1+0x3c] ;  /* 0x00003c0001157983 */ /* 0x000f280000300800 */
[----:B------:R-:W4:Y:S01]  /*19db0*/  LDL.LU R4, [R1+0x14] ;  /* 0x0000140001047983 */ /* 0x000f220000300800 */
[----:B0-----:R-:W-:-:S13]  /*19dc0*/  ISETP.NE.AND P1, PT, R9, 0x1, PT ;  /* 0x000000010900780c */ /* 0x001fda0003f25270 */
[----:B------:R-:W0:Y:S08]  /*19dd0*/  @P1 LDC R5, c[0x0][0x44c] ;  /* 0x00011300ff051b82 */ /* 0x000e300000000800 */
[----:B------:R-:W1:Y:S01]  /*19de0*/  @P1 LDC R8, c[0x0][0x450] ;  /* 0x00011400ff081b82 */ /* 0x000e620000000800 */
[----:B--2---:R-:W-:Y:S02]  /*19df0*/  IMAD.MOV.U32 R3, RZ, RZ, R0 ;  /* 0x000000ffff037224 */ /* 0x004fe400078e0000 */
[----:B---3--:R-:W-:-:S02]  /*19e00*/  IMAD R0, R20, UR4, RZ ;  /* 0x0000000414007c24 */ /* 0x008fc4000f8e02ff */
[C---:B------:R-:W-:Y:S01]  /*19e10*/  IMAD.WIDE.U32 R2, R18.reuse, UR4, R2 ;  /* 0x0000000412027c25 */ /* 0x040fe2000f8e0002 */
[----:B------:R-:W2:Y:S03]  /*19e20*/  S2R R20, SR_TID.X ;  /* 0x0000000000147919 */ /* 0x000ea60000002100 */
[----:B------:R-:W-:Y:S01]  /*19e30*/  IMAD R0, R18, UR5, R0 ;  /* 0x0000000512007c24 */ /* 0x000fe2000f8e0200 */
[----:B------:R-:W-:-:S03]  /*19e40*/  ULDC.64 UR4, c[0x0][0x2e0] ;  /* 0x0000b80000047ab9 */ /* 0x000fc60000000a00 */
[----:B------:R-:W-:Y:S02]  /*19e50*/  IMAD.IADD R3, R3, 0x1, R0 ;  /* 0x0000000103037824 */ /* 0x000fe400078e0200 */
[----:B----4-:R-:W-:Y:S02]  /*19e60*/  IMAD R0, R21, UR4, RZ ;  /* 0x0000000415007c24 */ /* 0x010fe4000f8e02ff */
[----:B------:R-:W3:Y:S01]  /*19e70*/  S2R R21, SR_TID.X ;  /* 0x0000000000157919 */ /* 0x000ee20000002100 */
[----:B------:R-:W-:-:S04]  /*19e80*/  IMAD.WIDE.U32 R2, R4, UR4, R2 ;  /* 0x0000000404027c25 */ /* 0x000fc8000f8e0002 */
[----:B------:R-:W-:Y:S01]  /*19e90*/  IMAD R0, R4, UR5, R0 ;  /* 0x0000000504007c24 */ /* 0x000fe2000f8e0200 */
[----:B------:R-:W-:Y:S01]  /*19ea0*/  ULDC.64 UR4, c[0x0][0x2d0] ;  /* 0x0000b40000047ab9 */ /* 0x000fe20000000a00 */
[----:B------:R-:W4:Y:S02]  /*19eb0*/  @P1 LDC R4, c[0x0][0x450] ;  /* 0x00011400ff041b82 */ /* 0x000f240000000800 */
[----:B------:R-:W-:Y:S01]  /*19ec0*/  IMAD.IADD R3, R3, 0x1, R0 ;  /* 0x0000000103037824 */ /* 0x000fe200078e0200 */
[----:B--2---:R-:W-:-:S04]  /*19ed0*/  LOP3.LUT R20, R20, 0x7f, RZ, 0xc0, !PT ;  /* 0x0000007f14147812 */ /* 0x004fc800078ec0ff */
[----:B------:R-:W-:Y:S01]  /*19ee0*/  SHF.R.U32.HI R20, RZ, 0x1, R20 ;  /* 0x00000001ff147819 */ /* 0x000fe20000011614 */
[----:B---3--:R-:W-:Y:S02]  /*19ef0*/  IMAD.SHL.U32 R6, R21, 0x40, RZ ;  /* 0x0000004015067824 */ /* 0x008fe400078e00ff */
[----:B------:R2:W5:Y:S03]  /*19f00*/  LDL R21, [R1+0x24] ;  /* 0x0000240001157983 */ /* 0x0005660000100800 */
[----:B------:R-:W-:-:S05]  /*19f10*/  LOP3.LUT R6, R20, 0x40, R6, 0xf8, !PT ;  /* 0x0000004014067812 */ /* 0x000fca00078ef806 */
[----:B------:R-:W-:-:S04]  /*19f20*/  IMAD R0, R17, 0xc0, R6 ;  /* 0x000000c011007824 */ /* 0x000fc800078e0206 */
[----:B0-----:R-:W-:Y:S01]  /*19f30*/  @P1 IMAD.HI.U32 R6, R0, R5, RZ ;  /* 0x0000000500061227 */ /* 0x001fe200078e00ff */
[----:B------:R-:W-:-:S04]  /*19f40*/  MOV R5, R0 ;  /* 0x0000000000057202 */ /* 0x000fc80000000f00 */
[----:B----4-:R-:W-:-:S04]  /*19f50*/  @P1 SHF.R.U32.HI R5, RZ, R4, R6 ;  /* 0x00000004ff051219 */ /* 0x010fc80000011606 */
        /* <DEDUP_REMOVED lines=15> */
[----:B0-----:R-:W-:-:S04]  /*1a050*/  @P1 IMAD.HI.U32 R7, R0, R5, RZ ;  /* 0x0000000500071227 */ /* 0x001fc800078e00ff */
[----:B------:R-:W-:Y:S01]  /*1a060*/  IMAD.MOV.U32 R5, RZ, RZ, R0 ;  /* 0x000000ffff057224 */ /* 0x000fe200078e0000 */
[----:B-1----:R-:W-:Y:S02]  /*1a070*/  @P1 SHF.R.U32.HI R5, RZ, R8, R7 ;  /* 0x00000008ff051219 */ /* 0x002fe40000011607 */
        /* <DEDUP_REMOVED lines=29> */
[----:B--2---:R-:W-:Y:S06]  /*1a250*/  BRA.DIV UR4, `(.L_x_2145) ;  /* 0x0000003604ac7947 */ /* 0x004fec000b800000 */
[----:B------:R-:W0:Y:S01]  /*1a260*/  SHFL.IDX PT, R3, R6, RZ, 0x1e1f ;  /* 0x001e1fff06037589 */ /* 0x000e2200000e0000 */
[----:B-----5:R-:W-:Y:S02]  /*1a270*/  IMAD R0, R21, R9, RZ ;  /* 0x0000000915007224 */ /* 0x020fe400078e02ff */
[----:B------:R-:W-:Y:S01]  /*1a280*/  IMAD R17, R17, 0xc0, R20 ;  /* 0x000000c011117824 */ /* 0x000fe200078e0214 */
[----:B------:R-:W1:Y:S04]  /*1a290*/  SHFL.IDX PT, R2, R4, RZ, 0x1e1f ;  /* 0x001e1fff04027589 */ /* 0x000e6800000e0000 */
[----:B------:R-:W-:Y:S01]  /*1a2a0*/  ISETP.GE.AND P4, PT, R17, R0, PT ;  /* 0x000000001100720c */ /* 0x000fe20003f86270 */
[----:B------:R-:W2:Y:S04]  /*1a2b0*/  SHFL.IDX PT, R6, R6, 0x1, 0x1e1f ;  /* 0x003e1f0006067f89 */ /* 0x000ea800000e0000 */
[----:B------:R-:W3:Y:S04]  /*1a2c0*/  SHFL.IDX PT, R4, R4, 0x1, 0x1e1f ;  /* 0x003e1f0004047f89 */ /* 0x000ee800000e0000 */
[----:B------:R-:W4:Y:S04]  /*1a2d0*/  SHFL.IDX PT, R5, R5, RZ, 0x1e1f ;  /* 0x001e1fff05057589 */ /* 0x000f2800000e0000 */
        /* <DEDUP_REMOVED lines=15> */
[----:B0---4-:R0:W1:Y:S02]  /*1a3d0*/  SHFL.IDX PT, R2, R7, RZ, 0x1e1f ;  /* 0x001e1fff07027589 */ /* 0x01106400000e0000 */
.L_x_2254:
[----:B------:R-:W-:Y:S01]  /*1a3e0*/  VIADD R17, R17, 0x80 ;  /* 0x0000008011117836 */ /* 0x000fe20000000000 */
[----:B------:R-:W-:Y:S04]  /*1a3f0*/  BSSY B0, `(.L_x_2146) ;  /* 0x000000b000007945 */ /* 0x000fe80003800000 */
[----:B------:R-:W-:-:S13]  /*1a400*/  ISETP.GE.AND P3, PT, R17, R0, PT ;  /* 0x000000001100720c */ /* 0x000fda0003f66270 */
[----:B------:R-:W-:Y:S05]  /*1a410*/  @P3 BRA `(.L_x_2147) ;  /* 0x0000000000203947 */ /* 0x000fea0003800000 */
[----:B-1----:R-:W-:-:S05]  /*1a420*/  IADD3 R2, P3, R10, R2, RZ ;  /* 0x000000020a027210 */ /* 0x002fca0007f7e0ff */
[----:B------:R-:W-:-:S05]  /*1a430*/  IMAD.X R3, RZ, RZ, R5, P3 ;  /* 0x000000ffff037224 */ /* 0x000fca00018e0605 */
[----:B------:R-:W-:Y:S01]  /*1a440*/  @!PT LDS RZ, [RZ] ;  /* 0x00000000fffff984 */ /* 0x000fe20000000800 */
[----:B------:R-:W-:Y:S01]  /*1a450*/  @!PT LDS RZ, [RZ] ;  /* 0x00000000fffff984 */ /* 0x000fe20000000800 */
[----:B------:R-:W-:Y:S01]  /*1a460*/  @!PT LDS RZ, [RZ] ;  /* 0x00000000fffff984 */ /* 0x000fe20000000800 */
[----:B------:R2:W-:Y:S04]  /*1a470*/  LDGSTS.E.BYPASS.LTC128B.128 [R8+0x10000], desc[UR42][R2.64], !P2 ;  /* 0x1000000002087fae */ /* 0x0005e8000d101d6a */
[----:B------:R2:W-:Y:S04]  /*1a480*/  LDGSTS.E.BYPASS.LTC128B.128 [R8+0x11800], desc[UR42][R2.64+0x20], !P1 ;  /* 0x1180002002087fae */ /* 0x0005e8000c901d6a */
[----:B------:R2:W-:Y:S02]  /*1a490*/  LDGSTS.E.BYPASS.LTC128B.128 [R8+0x13000], desc[UR42][R2.64+0x40], !P0 ;  /* 0x1300004002087fae */ /* 0x0005e4000c101d6a */
.L_x_2147:
[----:B------:R-:W-:Y:S05]  /*1a4a0*/  BSYNC B0 ;  /* 0x0000000000007941 */ /* 0x000fea0003800000 */
.L_x_2146:
[----:B------:R-:W-:Y:S01]  /*1a4b0*/  NOP ;  /* 0x0000000000007918 */ /* 0x000fe20000000000 */
[----:B------:R-:W-:-:S13]  /*1a4c0*/  PLOP3.LUT P0, PT, PT, PT, PT, 0x80, 0x0 ;  /* 0x000000000000781c */ /* 0x000fda0003f0f070 */
.L_x_2148:
[----:B------:R-:W-:Y:S02]  /*1a4d0*/  PLOP3.LUT P1, PT, P1, P0, PT, 0xa2, 0x0 ;  /* 0x000000000000781c */ /* 0x000fe40000f21472 */
[----:B------:R-:W-:-:S08]  /*1a4e0*/  @P0 R2UR P1, UR4, R22 ;  /* 0x00000000160402ca */ /* 0x000fd00000020000 */
[----:B------:R-:W-:-:S05]  /*1a4f0*/  @P0 PLOP3.LUT P0, PT, P1, PT, PT, 0x80, 0x0 ;  /* 0x000000000000081c */ /* 0x000fca0000f0f070 */
[----:B------:R-:W-:Y:S01]  /*1a500*/  @!P1 SYNCS.ARRIVE.TRANS64.RED.A0T1 RZ, [UR4+0x19c00], RZ ;  /* 0x019c00ffffff99a7 */ /* 0x000fe20008200404 */
[----:B------:R-:W-:Y:S07]  /*1a510*/  @!P1 ARRIVES.LDGSTSBAR.64.TRANSCNT [UR4+0x19c00] ;  /* 0x019c0000ff0099b0 */ /* 0x000fee0008000a84 */
[----:B------:R-:W-:Y:S05]  /*1a520*/  @P0 BRA.U.ANY `(.L_x_2148) ;  /* 0xfffffffd00e80947 */ /* 0x000fea000393ffff */
[----:B-12---:R-:W2:Y:S02]  /*1a530*/  LDL.LU R2, [R1+0x38] ;  /* 0x0000380001027983 */ /* 0x006ea40000300800 */
        /* <DEDUP_REMOVED lines=10> */
[----:B-12---:R-:W-:Y:S05]  /*1a5e0*/  @!P0 BRA `(.L_x_2150) ;  /* 0x0000003400b88947 */ /* 0x006fea0003800000 */
.L_x_2255:
[----:B------:R-:W-:Y:S05]  /*1a5f0*/  BSYNC B0 ;  /* 0x0000000000007941 */ /* 0x000fea0003800000 */
.L_x_2149:
[----:B------:R-:W2:Y:S02]  /*1a600*/  LDL R0, [R1+0x1c] ;  /* 0x00001c0001007983 */ /* 0x000ea40000100800 */
[----:B--2---:R-:W-:-:S13]  /*1a610*/  ISETP.GE.AND P0, PT, R0, 0x2, PT ;  /* 0x000000020000780c */ /* 0x004fda0003f06270 */
[----:B------:R-:W-:Y:S05]  /*1a620*/  @!P0 BRA `(.L_x_2151) ;  /* 0x0000001000148947 */ /* 0x000fea0003800000 */
[----:B------:R-:W-:Y:S01]  /*1a630*/  IADD3 R2, R0, -0x2, RZ ;  /* 0xfffffffe00027810 */ /* 0x000fe20007ffe0ff */
[----:B------:R-:W-:Y:S02]  /*1a640*/  IMAD.MOV.U32 R0, RZ, RZ, R24 ;  /* 0x000000ffff007224 */ /* 0x000fe400078e0018 */
[----:B------:R-:W-:-:S07]  /*1a650*/  IMAD.MOV.U32 R8, RZ, RZ, R26 ;  /* 0x000000ffff087224 */ /* 0x000fce00078e001a */
.L_x_2175:
        /* <DEDUP_REMOVED lines=32> */
.L_x_2154:
[----:B------:R-:W2:Y:S01]  /*1a860*/  S2R R4, SR_TID.X ;  /* 0x0000000000047919 */ /* 0x000ea20000002100 */
[----:B-1----:R-:W-:Y:S01]  /*1a870*/  IMAD R6, R24, 0x8, R22 ;  /* 0x0000000818067824 */ /* 0x002fe200078e0216 */
[----:B------:R-:W-:Y:S01]  /*1a880*/  BSSY B1, `(.L_x_2155) ;  /* 0x0000006000017945 */ /* 0x000fe20003800000 */
[----:B--2---:R-:W-:Y:S02]  /*1a890*/  LOP3.LUT R5, R4, 0x7f, RZ, 0xc0, !PT ;  /* 0x0000007f04057812 */ /* 0x004fe400078ec0ff */
[----:B------:R-:W-:Y:S02]  /*1a8a0*/  SHF.L.U32 R4, R26, 0x1f, RZ ;  /* 0x0000001f1a047819 */ /* 0x000fe400000006ff */
[----:B------:R-:W-:Y:S02]  /*1a8b0*/  ISETP.NE.AND P1, PT, R5, RZ, PT ;  /* 0x000000ff0500720c */ /* 0x000fe40003f25270 */
[----:B------:R-:W1:Y:S02]  /*1a8c0*/  SYNCS.PHASECHK.TRANS64.TRYWAIT P0, [R6+URZ+0x19c80], R4 ;  /* 0x019c8004060075a7 */ /* 0x000e64000800017f */
[----:B-1----:R-:W-:Y:S09]  /*1a8d0*/  @!P0 BRA `(.L_x_2156) ;  /* 0x0000003400108947 */ /* 0x002ff20003800000 */
.L_x_2256:
[----:B------:R-:W-:Y:S05]  /*1a8e0*/  BSYNC B1 ;  /* 0x0000000000017941 */ /* 0x000fea0003800000 */
.L_x_2155:
[----:B------:R-:W-:Y:S04]  /*1a8f0*/  BSSY B1, `(.L_x_2157) ;  /* 0x0000009000017945 */ /* 0x000fe80003800000 */
[----:B------:R-:W-:Y:S05]  /*1a900*/  @P1 BRA `(.L_x_2158) ;  /* 0x00000000001c1947 */ /* 0x000fea0003800000 */
[----:B------:R-:W0:Y:S02]  /*1a910*/  S2R R5, SR_TID.X ;  /* 0x0000000000057919 */ /* 0x000e240000002100 */
[----:B0-----:R-:W-:Y:S01]  /*1a920*/  LOP3.LUT R7, R5, 0x1f, RZ, 0xc0, !PT ;  /* 0x0000001f05077812 */ /* 0x001fe200078ec0ff */
[----:B------:R-:W-:-:S03]  /*1a930*/  IMAD.MOV.U32 R5, RZ, RZ, 0x3000 ;  /* 0x00003000ff057424 */ /* 0x000fc600078e00ff */
[----:B------:R-:W-:Y:S01]  /*1a940*/  ISETP.NE.AND P0, PT, R7, RZ, PT ;  /* 0x000000ff0700720c */ /* 0x000fe20003f05270 */
[----:B------:R2:W-:-:S12]  /*1a950*/  SYNCS.ARRIVE.TRANS64 RZ, [R6+URZ+0x19c70], R5 ;  /* 0x019c700506ff79a7 */ /* 0x0005d8000800003f */
[----:B--2---:R-:W-:Y:S05]  /*1a960*/  @!P0 BRA `(.L_x_2158) ;  /* 0x0000000000048947 */ /* 0x004fea0003800000 */
[----:B------:R-:W-:Y:S01]  /*1a970*/  BPT.TRAP 0x1 ;  /* 0x000000040000795c */ /* 0x000fe20000300000 */
.L_x_2158:
[----:B------:R-:W-:Y:S05]  /*1a980*/  BSYNC B1 ;  /* 0x0000000000017941 */ /* 0x000fea0003800000 */
.L_x_2157:
[----:B------:R-:W2:Y:S01]  /*1a990*/  LDL R5, [R1+0x4] ;  /* 0x0000040001057983 */ /* 0x000ea20000100800 */
[----:B------:R-:W-:Y:S01]  /*1a9a0*/  IMAD.MOV.U32 R11, RZ, RZ, RZ ;  /* 0x000000ffff0b7224 */ /* 0x000fe200078e00ff */
[----:B------:R-:W-:Y:S01]  /*1a9b0*/  UIADD3 UR4, UP0, UR40, 0x470, URZ ;  /* 0x0000047028047890 */ /* 0x000fe2000ff1e03f */
[----:B0-----:R-:W-:Y:S01]  /*1a9c0*/  IMAD R7, R24, 0x3000, R22 ;  /* 0x0000300018077824 */ /* 0x001fe200078e0216 */
        /* <DEDUP_REMOVED lines=8> */
.L_x_2159:
        /* <DEDUP_REMOVED lines=12> */
[----:B------:R-:W-:Y:S01]  /*1ab10*/  UMOV UR6, 0x0 ;  /* 0x0000000000067882 */ /* 0x000fe20000000000 */
[----:B------:R-:W-:Y:S01]  /*1ab20*/  IADD3 R9, R7, 0xa000, RZ ;  /* 0x0000a00007097810 */ /* 0x000fe20007ffe0ff */
[----:B------:R-:W-:Y:S01]  /*1ab30*/  UMOV UR7, 0x14f00000 ;  /* 0x14f0000000077882 */ /* 0x000fe20000000000 */
[----:B------:R-:W-:-:S15]  /*1ab40*/  R2UR UR10, R12 ;  /* 0x000000000c0a72ca */ /* 0x000fde00000e0000 */
.L_x_2160:
        /* <DEDUP_REMOVED lines=16> */
.L_x_2161:
        /* <DEDUP_REMOVED lines=13> */
.L_x_2257:
[----:B------:R-:W-:Y:S05]  /*1ad20*/  BSYNC B1 ;  /* 0x0000000000017941 */ /* 0x000fea0003800000 */
.L_x_2162:
        /* <DEDUP_REMOVED lines=11> */
.L_x_2165:
[----:B------:R-:W-:Y:S05]  /*1ade0*/  BSYNC B1 ;  /* 0x0000000000017941 */ /* 0x000fea0003800000 */
.L_x_2164:
        /* <DEDUP_REMOVED lines=8> */
.L_x_2166:
        /* <DEDUP_REMOVED lines=15> */
.L_x_2167:
        /* <DEDUP_REMOVED lines=15> */
.L_x_2168:
        /* <DEDUP_REMOVED lines=10> */
.L_x_2153:
[----:B------:R-:W-:Y:S05]  /*1b0f0*/  BSYNC B0 ;  /* 0x0000000000007941 */ /* 0x000fea0003800000 */
.L_x_2152:
[----:B------:R-:W-:-:S06]  /*1b100*/  UISETP.NE.AND UP0, UPT, UR36, 0x3, UPT ;  /* 0x000000032400788c */ /* 0x000fcc000bf05270 */
[----:B------:R-:W-:-:S13]  /*1b110*/  PLOP3.LUT P0, PT, PT, PT, UP0, 0x80, 0x0 ;  /* 0x000000000000781c */ /* 0x000fda0003f0f008 */
[----:B------:R-:W-:Y:S05]  /*1b120*/  @!P0 BRA `(.L_x_2169) ;  /* 0x0000000000048947 */ /* 0x000fea0003800000 */
[----:B------:R-:W-:Y:S01]  /*1b130*/  BPT.TRAP 0x1 ;  /* 0x000000040000795c */ /* 0x000fe20000300000 */
.L_x_2169:
        /* <DEDUP_REMOVED lines=8> */
.L_x_2258:
[----:B------:R-:W-:Y:S05]  /*1b1c0*/  BSYNC B0 ;  /* 0x0000000000007941 */ /* 0x000fea0003800000 */
.L_x_2170:
[----:B------:R-:W-:Y:S05]  /*1b1d0*/  @!P1 BRA `(.L_x_2172) ;  /* 0x0000000000049947 */ /* 0x000fea0003800000 */
[----:B------:R-:W-:Y:S01]  /*1b1e0*/  BPT.TRAP 0x1 ;  /* 0x000000040000795c */ /* 0x000fe20000300000 */
.L_x_2172:
[----:B-1----:R-:W-:Y:S01]  /*1b1f0*/  SHF.L.U32 R4, R8, 0x1f, RZ ;  /* 0x0000001f08047819 */ /* 0x002fe200000006ff */
[----:B------:R-:W-:-:S03]  /*1b200*/  IMAD R10, R0, 0x3000, RZ ;  /* 0x00003000000a7824 */ /* 0x000fc600078e02ff */
[----:B------:R-:W1:Y:S02]  /*1b210*/  SYNCS.PHASECHK.TRANS64.TRYWAIT P0, [R3+URZ+0x19c60], R4 ;  /* 0x019c6004030075a7 */ /* 0x000e64000800017f */
[----:B-1----:R-:W-:Y:S05]  /*1b220*/  @!P0 BRA `(.L_x_2173) ;  /* 0x0000002800f88947 */ /* 0x002fea0003800000 */
.L_x_2259:
[----:B------:R-:W2:Y:S04]  /*1b230*/  LDL R0, [R1+0x10] ;  /* 0x0000100001007983 */ /* 0x000ea80000100800 */
[----:B------:R-:W3:Y:S01]  /*1b240*/  LDL R11, [R1+0x8] ;  /* 0x00000800010b7983 */ /* 0x000ee20000100800 */
[----:B------:R-:W-:Y:S05]  /*1b250*/  WARPSYNC.ALL ;  /* 0x0000000000007948 */ /* 0x000fea0003800000 */
[----:B------:R-:W4:Y:S02]  /*1b260*/  S2R R13, SR_TID.X ;  /* 0x00000000000d7919 */ /* 0x000f240000002100 */
[----:B----4-:R-:W-:Y:S01]  /*1b270*/  LOP3.LUT P0, RZ, R13, 0x4, RZ, 0xc0, !PT ;  /* 0x000000040dff7812 */ /* 0x010fe2000780c0ff */
[----:B------:R-:W-:-:S05]  /*1b280*/  IMAD.MOV.U32 R13, RZ, RZ, 0x40 ;  /* 0x00000040ff0d7424 */ /* 0x000fca00078e00ff */
[----:B------:R-:W-:Y:S02]  /*1b290*/  SEL R13, R13, 0xffffffc0, !P0 ;  /* 0xffffffc00d0d7807 */ /* 0x000fe40004000000 */
[C---:B--2---:R-:W-:Y:S02]  /*1b2a0*/  LOP3.LUT R0, R10.reuse, R0, RZ, 0xfc, !PT ;  /* 0x000000000a007212 */ /* 0x044fe400078efcff */
        /* <DEDUP_REMOVED lines=48> */
.L_x_2174:
[----:B------:R-:W2:Y:S01]  /*1b5b0*/  S2R R0, SR_TID.X ;  /* 0x0000000000007919 */ /* 0x000ea20000002100 */
[----:B-1----:R1:W-:Y:S01]  /*1b5c0*/  SYNCS.ARRIVE.TRANS64.A1T0 RZ, [R3+URZ+0x19c50], RZ ;  /* 0x019c50ff03ff79a7 */ /* 0x0023e2000810003f */
[----:B0-----:R-:W-:Y:S01]  /*1b5d0*/  IMAD.MOV.U32 R8, RZ, RZ, R26 ;  /* 0x000000ffff087224 */ /* 0x001fe200078e001a */
[----:B--2---:R-:W-:Y:S01]  /*1b5e0*/  LOP3.LUT R0, R0, 0x7f, RZ, 0xc0, !PT ;  /* 0x0000007f00007812 */ /* 0x004fe200078ec0ff */
[----:B------:R-:W-:Y:S03]  /*1b5f0*/  BAR.SYNC.DEFER_BLOCKING 0x2, 0x80 ;  /* 0x0082000000007b1d */ /* 0x000fe60000010000 */
[----:B------:R-:W-:Y:S01]  /*1b600*/  ISETP.NE.AND P0, PT, R0, RZ, PT ;  /* 0x000000ff0000720c */ /* 0x000fe20003f05270 */
[----:B------:R-:W-:-:S12]  /*1b610*/  IMAD.MOV.U32 R0, RZ, RZ, R24 ;  /* 0x000000ffff007224 */ /* 0x000fd800078e0018 */
[----:B-1----:R-:W-:-:S04]  /*1b620*/  @!P0 IADD3 R3, R3, 0x19c80, RZ ;  /* 0x00019c8003038810 */ /* 0x002fc80007ffe0ff */
[----:B------:R-:W-:-:S04]  /*1b630*/  @!P0 PRMT R3, RZ, 0x654, R3 ;  /* 0x00000654ff038816 */ /* 0x000fc80000000003 */
[----:B------:R2:W-:Y:S01]  /*1b640*/  @!P0 SYNCS.ARRIVE.TRANS64.RED.A1T0 RZ, [R3+URZ], RZ ;  /* 0x000000ff03ff89a7 */ /* 0x0005e2000810043f */
[C---:B------:R-:W-:Y:S01]  /*1b650*/  ISETP.GT.AND P0, PT, R2.reuse, RZ, PT ;  /* 0x000000ff0200720c */ /* 0x040fe20003f04270 */
[----:B------:R-:W-:-:S12]  /*1b660*/  VIADD R2, R2, 0xffffffff ;  /* 0xffffffff02027836 */ /* 0x000fd80000000000 */
[----:B--2---:R-:W-:Y:S05]  /*1b670*/  @P0 BRA `(.L_x_2175) ;  /* 0xffffffec00f80947 */ /* 0x004fea000383ffff */
.L_x_2151:
[----:B-1----:R-:W1:Y:S01]  /*1b680*/  S2R R3, SR_TID.X ;  /* 0x0000000000037919 */ /* 0x002e620000002100 */
[----:B------:R-:W-:Y:S01]  /*1b690*/  BSSY B0, `(.L_x_2176) ;  /* 0x0000010000007945 */ /* 0x000fe20003800000 */
        /* <DEDUP_REMOVED lines=12> */
[----:B0-----:R-:W0:Y:S01]  /*1b760*/  POPC R7, R4 ;  /* 0x0000000400077309 */ /* 0x001e220000000000 */
[----:B--2---:R-:W0:Y:S02]  /*1b770*/  SHFL.IDX PT, R0, R3, R0, 0x1f ;  /* 0x00001f0003007589 */ /* 0x004e2400000e0000 */
[----:B0-----:R-:W-:-:S07]  /*1b780*/  IADD3 R16, R0, UR38, R7 ;  /* 0x0000002600107c10 */ /* 0x001fce000fffe007 */
.L_x_2177:
[----:B------:R-:W-:Y:S05]  /*1b790*/  BSYNC B0 ;  /* 0x0000000000007941 */ /* 0x000fea0003800000 */
.L_x_2176:
[----:B------:R-:W-:-:S06]  /*1b7a0*/  UISETP.NE.AND UP0, UPT, UR36, 0x3, UPT ;  /* 0x000000032400788c */ /* 0x000fcc000bf05270 */
[----:B------:R-:W-:-:S13]  /*1b7b0*/  PLOP3.LUT P1, PT, PT, PT, UP0, 0x80, 0x0 ;  /* 0x000000000000781c */ /* 0x000fda0003f2f008 */
[----:B------:R-:W-:Y:S05]  /*1b7c0*/  @!P1 BRA `(.L_x_2178) ;  /* 0x0000000000049947 */ /* 0x000fea0003800000 */
[----:B------:R-:W-:Y:S01]  /*1b7d0*/  BPT.TRAP 0x1 ;  /* 0x000000040000795c */ /* 0x000fe20000300000 */
.L_x_2178:
        /* <DEDUP_REMOVED lines=8> */
.L_x_2260:
[----:B------:R-:W-:Y:S05]  /*1b860*/  BSYNC B0 ;  /* 0x0000000000007941 */ /* 0x000fea0003800000 */
.L_x_2179:
[----:B------:R-:W-:Y:S05]  /*1b870*/  @!P2 BRA `(.L_x_2181) ;  /* 0x000000000004a947 */ /* 0x000fea0003800000 */
[----:B------:R-:W-:Y:S01]  /*1b880*/  BPT.TRAP 0x1 ;  /* 0x000000040000795c */ /* 0x000fe20000300000 */
.L_x_2181:
[----:B-1----:R-:W-:-:S04]  /*1b890*/  SHF.L.U32 R0, R26, 0x1f, RZ ;  /* 0x0000001f1a007819 */ /* 0x002fc800000006ff */
[----:B------:R-:W1:Y:S02]  /*1b8a0*/  SYNCS.PHASECHK.TRANS64.TRYWAIT P1, [R3+URZ+0x19c60], R0 ;  /* 0x019c6000030075a7 */ /* 0x000e64000802017f */
[----:B-1----:R-:W-:Y:S05]  /*1b8b0*/  @!P1 BRA `(.L_x_2182) ;  /* 0x00000024007c9947 */ /* 0x002fea0003800000 */
.L_x_2261:
[----:B------:R-:W2:Y:S04]  /*1b8c0*/  LDL R4, [R1+0x10] ;  /* 0x0000100001047983 */ /* 0x000ea80000100800 */
[----:B------:R-:W3:Y:S01]  /*1b8d0*/  LDL R10, [R1+0x8] ;  /* 0x00000800010a7983 */ /* 0x000ee20000100800 */
[----:B------:R-:W-:Y:S01]  /*1b8e0*/  IMAD R2, R24, 0x3000, RZ ;  /* 0x0000300018027824 */ /* 0x000fe200078e02ff */
[----:B------:R-:W-:Y:S05]  /*1b8f0*/  WARPSYNC.ALL ;  /* 0x0000000000007948 */ /* 0x000fea0003800000 */
[----:B------:R-:W4:Y:S02]  /*1b900*/  S2R R12, SR_TID.X ;  /* 0x00000000000c7919 */ /* 0x000f240000002100 */
[----:B----4-:R-:W-:Y:S01]  /*1b910*/  LOP3.LUT P1, RZ, R12, 0x4, RZ, 0xc0, !PT ;  /* 0x000000040cff7812 */ /* 0x010fe2000782c0ff */
[----:B------:R-:W-:-:S05]  /*1b920*/  IMAD.MOV.U32 R12, RZ, RZ, 0x40 ;  /* 0x00000040ff0c7424 */ /* 0x000fca00078e00ff */
[----:B------:R-:W-:Y:S02]  /*1b930*/  SEL R12, R12, 0xffffffc0, !P1 ;  /* 0xffffffc00c0c7807 */ /* 0x000fe40004800000 */
[C---:B--2---:R-:W-:Y:S02]  /*1b940*/  LOP3.LUT R5, R2.reuse, R4, RZ, 0xfc, !PT ;  /* 0x0000000402057212 */ /* 0x044fe400078efcff */
[----:B---3--:R-:W-:-:S03]  /*1b950*/  LOP3.LUT R2, R2, R10, RZ, 0xfc, !PT ;  /* 0x0000000a02027212 */ /* 0x008fc600078efcff */
[C---:B-1----:R-:W-:Y:S02]  /*1b960*/  IMAD.IADD R0, R22.reuse, 0x1, R5 ;  /* 0x0000000116007824 */ /* 0x042fe400078e0205 */
        /* <DEDUP_REMOVED lines=46> */
.L_x_2183:
        /* <DEDUP_REMOVED lines=10> */
.L_x_2126:
[----:B------:R-:W-:-:S13]  /*1bcf0*/  LOP3.LUT P0, RZ, R29, 0x2, RZ, 0xc0, !PT ;  /* 0x000000021dff7812 */ /* 0x000fda000780c0ff */
[----:B------:R-:W-:Y:S05]  /*1bd00*/  @!P0 BRA `(.L_x_2184) ;  /* 0x0000000000248947 */ /* 0x000fea0003800000 */
[----:B------:R-:W-:Y:S05]  /*1bd10*/  WARPSYNC.ALL ;  /* 0x0000000000007948 */ /* 0x000fea0003800000 */
[----:B------:R-:W3:Y:S08]  /*1bd20*/  S2UR UR5, SR_CgaCtaId ;  /* 0x00000000000579c3 */ /* 0x000ef00000008800 */
[----:B------:R-:W-:Y:S06]  /*1bd30*/  BAR.SYNC.DEFER_BLOCKING 0x5, 0x200 ;  /* 0x0148000000007b1d */ /* 0x000fec0000010000 */
[----:B------:R-:W-:-:S02]  /*1bd40*/  UMOV UR4, 0x400 ;  /* 0x0000040000047882 */ /* 0x000fc40000000000 */
[----:B---3--:R-:W-:-:S06]  /*1bd50*/  ULEA UR4, UR5, UR4, 0x18 ;  /* 0x0000000405047291 */ /* 0x008fcc000f8ec03f */
[----:B--2---:R-:W-:-:S05]  /*1bd60*/  IMAD.U32 R22, RZ, RZ, UR4 ;  /* 0x00000004ff167e24 */ /* 0x004fca000f8e00ff */
[----:B------:R2:W3:Y:S01]  /*1bd70*/  LDS.128 R16, [R22+0x19cd0] ;  /* 0x019cd00016107984 */ /* 0x0004e20000000c00 */
[----:B------:R-:W-:Y:S06]  /*1bd80*/  BAR.ARV 0x4, 0x200 ;  /* 0x0108000000007b1d */ /* 0x000fec0000002000 */
[----:B------:R-:W-:Y:S05]  /*1bd90*/  BRA `(.L_x_2185) ;  /* 0x0000000800cc7947 */ /* 0x000fea0003800000 */
.L_x_2184:
[----:B------:R-:W3:Y:S01]  /*1bda0*/  S2R R0, SR_TID.X ;  /* 0x0000000000007919 */ /* 0x000ee20000002100 */
[----:B------:R-:W-:Y:S01]  /*1bdb0*/  UMOV UR4, 0xffffffff ;  /* 0xffffffff00047882 */ /* 0x000fe20000000000 */
[----:B---3--:R-:W-:-:S04]  /*1bdc0*/  LOP3.LUT R7, R0, 0x1f, RZ, 0xc0, !PT ;  /* 0x0000001f00077812 */ /* 0x008fc800078ec0ff */
[----:B------:R-:W-:Y:S01]  /*1bdd0*/  ISETP.NE.AND P0, PT, R7, 0x1f, PT ;  /* 0x0000001f0700780c */ /* 0x000fe20003f05270 */
[----:B------:R-:W-:-:S12]  /*1bde0*/  BRA.DIV UR4, `(.L_x_2186) ;  /* 0x0000002204447947 */ /* 0x000fd8000b800000 */
[----:B--2---:R-:W-:Y:S01]  /*1bdf0*/  IMAD.IADD R5, R19, 0x1, R7 ;  /* 0x0000000113057824 */ /* 0x004fe200078e0207 */
        /* <DEDUP_REMOVED lines=29> */
[----:B------:R0:W2:Y:S02]  /*1bfd0*/  SHFL.IDX PT, R14, R3, 0x1f, 0x1f ;  /* 0x03e01f00030e7f89 */ /* 0x0000a400000e0000 */
.L_x_2271:
[----:B------:R-:W-:Y:S02]  /*1bfe0*/  ULDC UR4, c[0x0][0xc38] ;  /* 0x00030e0000047ab9 */ /* 0x000fe40000000800 */
[----:B------:R-:W-:-:S04]  /*1bff0*/  IMAD.U32 R4, RZ, RZ, UR4 ;  /* 0x00000004ff047e24 */ /* 0x000fc8000f8e00ff */
[----:B--2---:R-:W-:-:S04]  /*1c000*/  IMAD R5, R14, R4, RZ ;  /* 0x000000040e057224 */ /* 0x004fc800078e02ff */
[----:B------:R-:W-:-:S05]  /*1c010*/  IMAD.IADD R16, R16, 0x1, R5 ;  /* 0x0000000110107824 */ /* 0x000fca00078e0205 */
[----:B------:R-:W-:-:S13]  /*1c020*/  ISETP.GT.AND P6, PT, R16, R0, PT ;  /* 0x000000001000720c */ /* 0x000fda0003fc4270 */
[----:B------:R-:W-:Y:S05]  /*1c030*/  @P6 BRA `(.L_x_2187) ;  /* 0x00000000009c6947 */ /* 0x000fea0003800000 */
.L_x_2192:
[----:B------:R-:W2:Y:S01]  /*1c040*/  LDC R4, c[0x0][0xc3c] ;  /* 0x00030f00ff047b82 */ /* 0x000ea20000000800 */
[----:B------:R-:W-:-:S05]  /*1c050*/  VIADD R19, R19, 0x1f ;  /* 0x0000001f13137836 */ /* 0x000fca0000000000 */
[----:B--2---:R-:W-:-:S13]  /*1c060*/  ISETP.GE.AND P6, PT, R19, R4, PT ;  /* 0x000000041300720c */ /* 0x004fda0003fc6270 */
[----:B------:R-:W-:Y:S05]  /*1c070*/  @P6 BRA `(.L_x_2188) ;  /* 0x0000000400d06947 */ /* 0x000fea0003800000 */
[----:B------:R-:W2:Y:S01]  /*1c080*/  S2R R2, SR_TID.X ;  /* 0x0000000000027919 */ /* 0x000ea20000002100 */
[----:B------:R-:W-:Y:S01]  /*1c090*/  BSSY B0, `(.L_x_2189) ;  /* 0x0000009000007945 */ /* 0x000fe20003800000 */
[----:B--2---:R-:W-:-:S05]  /*1c0a0*/  LOP3.LUT R2, R2, 0x1f, RZ, 0xc0, !PT ;  /* 0x0000001f02027812 */ /* 0x004fca00078ec0ff */
[----:B------:R-:W-:Y:S02]  /*1c0b0*/  IMAD.IADD R5, R19, 0x1, R2 ;  /* 0x0000000113057824 */ /* 0x000fe400078e0202 */
[----:B------:R-:W-:-:S03]  /*1c0c0*/  IMAD.MOV.U32 R2, RZ, RZ, RZ ;  /* 0x000000ffff027224 */ /* 0x000fc600078e00ff */
[----:B------:R-:W-:-:S13]  /*1c0d0*/  ISETP.GE.OR P6, PT, R5, R4, !P0 ;  /* 0x000000040500720c */ /* 0x000fda00047c6670 */
[----:B------:R-:W-:Y:S05]  /*1c0e0*/  @P6 BRA `(.L_x_2190) ;  /* 0x00000000000c6947 */ /* 0x000fea0003800000 */
[----:B0-----:R-:W0:Y:S02]  /*1c0f0*/  LDC.64 R2, c[0x0][0xc80] ;  /* 0x00032000ff027b82 */ /* 0x001e240000000a00 */
[----:B0-----:R-:W-:-:S06]  /*1c100*/  IMAD.WIDE R2, R5, 0x4, R2 ;  /* 0x0000000405027825 */ /* 0x001fcc00078e0202 */
[----:B------:R2:W5:Y:S02]  /*1c110*/  LDG.E R2, desc[UR42][R2.64] ;  /* 0x0000002a02027981 */ /* 0x000564000c1e1900 */
.L_x_2190:
[----:B------:R-:W-:Y:S05]  /*1c120*/  BSYNC B0 ;  /* 0x0000000000007941 */ /* 0x000fea0003800000 */
.L_x_2189:
[----:B------:R-:W-:-:S03]  /*1c130*/  UMOV UR4, 0xffffffff ;  /* 0xffffffff00047882 */ /* 0x000fc60000000000 */
[----:B------:R-:W-:Y:S05]  /*1c140*/  BRA.DIV UR4, `(.L_x_2191) ;  /* 0x0000002204907947 */ /* 0x000fea000b800000 */
[----:B-----5:R-:W3:Y:S02]  /*1c150*/  SHFL.UP PT, R14, R2, 0x1, RZ ;  /* 0x04200000020e7989 */ /* 0x020ee400000e00ff */
[----:B---3--:R-:W-:-:S05]  /*1c160*/  SEL R13, R14, RZ, P1 ;  /* 0x000000ff0e0d7207 */ /* 0x008fca0000800000 */
[----:B------:R-:W-:-:S05]  /*1c170*/  IMAD.IADD R13, R2, 0x1, R13 ;  /* 0x00000001020d7824 */ /* 0x000fca00078e020d */
[----:B------:R-:W3:Y:S02]  /*1c180*/  SHFL.UP PT, R14, R13, 0x2, RZ ;  /* 0x044000000d0e7989 */ /* 0x000ee400000e00ff */
        /* <DEDUP_REMOVED lines=8> */
[----:B------:R-:W0:Y:S02]  /*1c210*/  SHFL.UP PT, R14, R6, 0x10, RZ ;  /* 0x06000000060e7989 */ /* 0x000e2400000e00ff */
[----:B0-2---:R-:W-:-:S05]  /*1c220*/  SEL R3, R14, RZ, P5 ;  /* 0x000000ff0e037207 */ /* 0x005fca0002800000 */
[----:B------:R-:W-:-:S05]  /*1c230*/  IMAD.IADD R3, R6, 0x1, R3 ;  /* 0x0000000106037824 */ /* 0x000fca00078e0203 */
[----:B------:R0:W2:Y:S02]  /*1c240*/  SHFL.IDX PT, R14, R3, 0x1f, 0x1f ;  /* 0x03e01f00030e7f89 */ /* 0x0000a400000e0000 */
.L_x_2279:
[----:B------:R-:W-:Y:S02]  /*1c250*/  ULDC UR4, c[0x0][0xc38] ;  /* 0x00030e0000047ab9 */ /* 0x000fe40000000800 */
[----:B------:R-:W-:-:S05]  /*1c260*/  MOV R4, UR4 ;  /* 0x0000000400047c02 */ /* 0x000fca0008000f00 */
[----:B--2---:R-:W-:-:S04]  /*1c270*/  IMAD R5, R14, R4, RZ ;  /* 0x000000040e057224 */ /* 0x004fc800078e02ff */
[----:B------:R-:W-:-:S05]  /*1c280*/  IMAD.IADD R16, R5, 0x1, R16 ;  /* 0x0000000105107824 */ /* 0x000fca00078e0210 */
[----:B------:R-:W-:-:S13]  /*1c290*/  ISETP.GT.AND P6, PT, R16, R0, PT ;  /* 0x000000001000720c */ /* 0x000fda0003fc4270 */
[----:B------:R-:W-:Y:S05]  /*1c2a0*/  @!P6 BRA `(.L_x_2192) ;  /* 0xfffffffc0064e947 */ /* 0x000fea000383ffff */
.L_x_2187:
[----:B------:R-:W-:Y:S01]  /*1c2b0*/  IMAD.IADD R16, R16, 0x1, -R5 ;  /* 0x0000000110107824 */ /* 0x000fe200078e0a05 */
[----:B------:R-:W-:-:S03]  /*1c2c0*/  UMOV UR4, 0xffffffff ;  /* 0xffffffff00047882 */ /* 0x000fc60000000000 */
[----:B------:R-:W-:-:S05]  /*1c2d0*/  IMAD R5, R3, R4, R16 ;  /* 0x0000000403057224 */ /* 0x000fca00078e0210 */
[----:B------:R-:W-:Y:S01]  /*1c2e0*/  ISETP.GT.AND P6, PT, R5, R0, PT ;  /* 0x000000000500720c */ /* 0x000fe20003fc4270 */
[----:B------:R-:W-:-:S12]  /*1c2f0*/  BRA.DIV UR4, `(.L_x_2193) ;  /* 0x0000002204e07947 */ /* 0x000fd8000b800000 */
[----:B------:R-:W-:-:S04]  /*1c300*/  VOTE.ANY R5, PT, !P6 ;  /* 0x0000000000057806 */ /* 0x000fc800070e0100 */
[----:B------:R-:W2:Y:S02]  /*1c310*/  POPC R6, R5 ;  /* 0x0000000500067309 */ /* 0x000ea40000000000 */
[----:B--2---:R2:W3:Y:S02]  /*1c320*/  SHFL.IDX PT, R17, R2, R6, 0x1f ;  /* 0x00001f0602117589 */ /* 0x0044e400000e0000 */
.L_x_2283:
[----:B------:R-:W-:Y:S01]  /*1c330*/  ISETP.NE.AND P0, PT, R5, RZ, PT ;  /* 0x000000ff0500720c */ /* 0x000fe20003f05270 */
[----:B------:R-:W-:-:S12]  /*1c340*/  IMAD.MOV.U32 R5, RZ, RZ, RZ ;  /* 0x000000ffff057224 */ /* 0x000fd800078e00ff */
[----:B------:R-:W-:Y:S05]  /*1c350*/  @!P0 BRA `(.L_x_2194) ;  /* 0x0000000000108947 */ /* 0x000fea0003800000 */
[----:B------:R-:W-:Y:S01]  /*1c360*/  UMOV UR4, 0xffffffff ;  /* 0xffffffff00047882 */ /* 0x000fe20000000000 */
[----:B------:R-:W-:Y:S02]  /*1c370*/  VIADD R12, R6, 0xffffffff ;  /* 0xffffffff060c7836 */ /* 0x000fe40000000000 */
[----:B------:R-:W-:Y:S05]  /*1c380*/  BRA.DIV UR4, `(.L_x_2195) ;  /* 0x0000002604047947 */ /* 0x000fea000b800000 */
[----:B------:R4:W0:Y:S02]  /*1c390*/  SHFL.IDX PT, R5, R3, R12, 0x1f ;  /* 0x00001f0c03057589 */ /* 0x00082400000e0000 */
.L_x_2194:
[----:B0-2-4-:R-:W0:Y:S01]  /*1c3a0*/  LDC.64 R2, c[0x0][0xc90] ;  /* 0x00032400ff027b82 */ /* 0x015e220000000a00 */
[----:B------:R-:W-:-:S04]  /*1c3b0*/  IMAD.IADD R19, R6, 0x1, R19 ;  /* 0x0000000106137824 */ /* 0x000fc800078e0213 */
[----:B0-----:R-:W-:-:S05]  /*1c3c0*/  IMAD.WIDE R2, R19, 0x4, R2 ;  /* 0x0000000413027825 */ /* 0x001fca00078e0202 */
[----:B------:R-:W3:Y:S01]  /*1c3d0*/  LDG.E R7, desc[UR42][R2.64] ;  /* 0x0000002a02077981 */ /* 0x000ee2000c1e1900 */
[----:B------:R-:W-:-:S04]  /*1c3e0*/  IMAD R16, R5, R4, R16 ;  /* 0x0000000405107224 */ /* 0x000fc800078e0210 */
[----:B------:R-:W-:Y:S02]  /*1c3f0*/  IMAD.IADD R0, R0, 0x1, -R16 ;  /* 0x0000000100007824 */ /* 0x000fe400078e0a10 */
[----:B---3--:R-:W-:-:S05]  /*1c400*/  IMAD R6, R17, R7, RZ ;  /* 0x0000000711067224 */ /* 0x008fca00078e02ff */
        /* <DEDUP_REMOVED lines=25> */
[----:B------:R-:W-:-:S03]  /*1c5a0*/  IMAD.MOV R2, RZ, RZ, -R2 ;  /* 0x000000ffff027224 */ /* 0x000fc600078e0a02 */
[----:B------:R-:W-:Y:S01]  /*1c5b0*/  IADD3 R3, -R5, RZ, RZ ;  /* 0x000000ff05037210 */ /* 0x000fe20007ffe1ff */
        /* <DEDUP_REMOVED lines=32> */
.L_x_2188:
[----:B------:R-:W-:Y:S01]  /*1c7c0*/  UMOV UR4, URZ ;  /* 0x0000003f00047c82 */ /* 0x000fe20008000000 */
[----:B------:R-:W-:Y:S01]  /*1c7d0*/  UMOV UR5, URZ ;  /* 0x0000003f00057c82 */ /* 0x000fe20008000000 */
[----:B------:R-:W-:Y:S01]  /*1c7e0*/  ULDC UR6, c[0x0][0xc3c] ;  /* 0x00030f0000067ab9 */ /* 0x000fe20000000800 */
[----:B------:R-:W-:Y:S01]  /*1c7f0*/  IMAD.MOV.U32 R16, RZ, RZ, R0 ;  /* 0x000000ffff107224 */ /* 0x000fe200078e0000 */
[----:B------:R-:W-:Y:S01]  /*1c800*/  MOV R18, UR5 ;  /* 0x0000000500127c02 */ /* 0x000fe20008000f00 */
[----:B------:R-:W-:Y:S02]  /*1c810*/  IMAD.U32 R17, RZ, RZ, UR4 ;  /* 0x00000004ff117e24 */ /* 0x000fe4000f8e00ff */
[----:B------:R-:W-:-:S07]  /*1c820*/  IMAD.U32 R19, RZ, RZ, UR6 ;  /* 0x00000006ff137e24 */ /* 0x000fce000f8e00ff */
.L_x_2196:
[----:B------:R-:W2:Y:S01]  /*1c830*/  S2R R0, SR_TID.X ;  /* 0x0000000000007919 */ /* 0x000ea20000002100 */
[----:B------:R-:W-:Y:S05]  /*1c840*/  WARPSYNC.ALL ;  /* 0x0000000000007948 */ /* 0x000fea0003800000 */
[----:B------:R-:W-:Y:S01]  /*1c850*/  BAR.SYNC.DEFER_BLOCKING 0x4, 0x200 ;  /* 0x0108000000007b1d */ /* 0x000fe20000010000 */
[----:B--2---:R-:W-:-:S04]  /*1c860*/  LOP3.LUT R0, R0, 0x1f, RZ, 0xc0, !PT ;  /* 0x0000001f00007812 */ /* 0x004fc800078ec0ff */
[----:B------:R-:W-:-:S13]  /*1c870*/  ISETP.NE.AND P0, PT, R0, RZ, PT ;  /* 0x000000ff0000720c */ /* 0x000fda0003f05270 */
[----:B0-----:R-:W0:Y:S01]  /*1c880*/  @!P0 S2R R3, SR_CgaCtaId ;  /* 0x0000000000038919 */ /* 0x001e220000008800 */
[----:B------:R-:W-:-:S04]  /*1c890*/  @!P0 MOV R0, 0x400 ;  /* 0x0000040000008802 */ /* 0x000fc80000000f00 */
[----:B0-----:R-:W-:-:S05]  /*1c8a0*/  @!P0 LEA R22, R3, R0, 0x18 ;  /* 0x0000000003168211 */ /* 0x001fca00078ec0ff */
[----:B------:R4:W-:Y:S01]  /*1c8b0*/  @!P0 STS.128 [R22+0x19cd0], R16 ;  /* 0x019cd01016008388 */ /* 0x0009e20000000c00 */
[----:B------:R-:W-:Y:S06]  /*1c8c0*/  BAR.ARV 0x5, 0x200 ;  /* 0x0148000000007b1d */ /* 0x000fec0000002000 */
.L_x_2185:
[----:B------:R-:W-:Y:S02]  /*1c8d0*/  ULDC UR4, c[0x0][0xc3c] ;  /* 0x00030f0000047ab9 */ /* 0x000fe40000000800 */
[----:B---3--:R-:W-:-:S13]  /*1c8e0*/  ISETP.GE.AND P0, PT, R19, UR4, PT ;  /* 0x0000000413007c0c */ /* 0x008fda000bf06270 */
[----:B------:R-:W-:Y:S05]  /*1c8f0*/  @!P0 BRA `(.L_x_2197) ;  /* 0xffffffa400a48947 */ /* 0x000fea000383ffff */
[----:B------:R-:W-:Y:S05]  /*1c900*/  BSYNC B7 ;  /* 0x0000000000077941 */ /* 0x000fea0003800000 */
.L_x_2081:
[----:B------:R-:W3:Y:S01]  /*1c910*/  LDL.LU R0, [R1+0x38] ;  /* 0x0000380001007983 */ /* 0x000ee20000300800 */
[----:B------:R-:W-:Y:S01]  /*1c920*/  BSSY B0, `(.L_x_2198) ;  /* 0x000000b000007945 */ /* 0x000fe20003800000 */
[----:B------:R-:W5:Y:S01]  /*1c930*/  S2R R5, SR_CgaCtaId ;  /* 0x0000000000057919 */ /* 0x000f620000008800 */
[----:B---3--:R-:W-:-:S05]  /*1c940*/  VIADD R0, R0, 0x1 ;  /* 0x0000000100007836 */ /* 0x008fca0000000000 */
[----:B01----:R-:W-:-:S04]  /*1c950*/  LEA.HI R2, R0, R0, RZ, 0x1 ;  /* 0x0000000000027211 */ /* 0x003fc800078f08ff */
[----:B------:R-:W-:Y:S02]  /*1c960*/  LOP3.LUT R3, R2, 0xfffffffe, RZ, 0xc0, !PT ;  /* 0xfffffffe02037812 */ /* 0x000fe400078ec0ff */
[----:B------:R-:W-:-:S03]  /*1c970*/  MOV R2, 0x400 ;  /* 0x0000040000027802 */ /* 0x000fc60000000f00 */
[----:B------:R-:W-:Y:S01]  /*1c980*/  IMAD.IADD R0, R0, 0x1, -R3 ;  /* 0x0000000100007824 */ /* 0x000fe200078e0a03 */
[----:B-----5:R-:W-:-:S04]  /*1c990*/  LEA R9, R5, R2, 0x18 ;  /* 0x0000000205097211 */ /* 0x020fc800078ec0ff */
[----:B------:R-:W-:-:S04]  /*1c9a0*/  SHF.L.U32 R0, R0, 0x1f, RZ ;  /* 0x0000001f00007819 */ /* 0x000fc800000006ff */
[----:B------:R-:W0:Y:S02]  /*1c9b0*/  SYNCS.PHASECHK.TRANS64.TRYWAIT P0, [R9+URZ+0x19c20], R0 ;  /* 0x019c2000090075a7 */ /* 0x000e24000800017f */
[----:B0-----:R-:W-:Y:S05]  /*1c9c0*/  @!P0 BRA `(.L_x_2199) ;  /* 0x0000001c009c8947 */ /* 0x001fea0003800000 */
.L_x_2286:
[----:B------:R-:W-:Y:S05]  /*1c9d0*/  BSYNC B0 ;  /* 0x0000000000007941 */ /* 0x000fea0003800000 */
.L_x_2198:
[----:B------:R-:W-:-:S03]  /*1c9e0*/  UMOV UR4, 0xffffffff ;  /* 0xffffffff00047882 */ /* 0x000fc60000000000 */
[----:B------:R-:W-:Y:S05]  /*1c9f0*/  BRA.DIV UR4, `(.L_x_2200) ;  /* 0x0000001e04a47947 */ /* 0x000fea000b800000 */
[----:B0-----:R-:W0:Y:S02]  /*1ca00*/  S2R R0, SR_TID.X ;  /* 0x0000000000007919 */ /* 0x001e240000002100 */
[----:B0-----:R-:W-:-:S04]  /*1ca10*/  SHF.R.U32.HI R0, RZ, 0x5, R0 ;  /* 0x00000005ff007819 */ /* 0x001fc80000011600 */
[----:B------:R-:W-:-:S05]  /*1ca20*/  LOP3.LUT R0, R0, 0x3, RZ, 0xc0, !PT ;  /* 0x0000000300007812 */ /* 0x000fca00078ec0ff */
[----:B------:R0:W1:Y:S02]  /*1ca30*/  SHFL.IDX PT, R14, R0, RZ, 0x1f ;  /* 0x00001fff000e7589 */ /* 0x00006400000e0000 */
.L_x_2289:
[----:B-1----:R-:W-:-:S13]  /*1ca40*/  ISETP.NE.AND P0, PT, R14, RZ, PT ;  /* 0x000000ff0e00720c */ /* 0x002fda0003f05270 */
[----:B------:R-:W-:Y:S05]  /*1ca50*/  @P0 BRA `(.L_x_1942) ;  /* 0x0000000000a40947 */ /* 0x000fea0003800000 */
[----:B------:R-:W-:-:S03]  /*1ca60*/  UMOV UR4, 0xffffffff ;  /* 0xffffffff00047882 */ /* 0x000fc60000000000 */
[----:B------:R-:W-:Y:S05]  /*1ca70*/  BRA.DIV UR4, `(.L_x_2201) ;  /* 0x0000001e04b87947 */ /* 0x000fea000b800000 */
[----:B------:R-:W-:-:S13]  /*1ca80*/  ELECT P6, URZ, PT ;  /* 0x00000000003f782f */ /* 0x000fda00038c0000 */
.L_x_2292:
[----:B------:R-:W-:Y:S05]  /*1ca90*/  @!P6 BRA `(.L_x_1942) ;  /* 0x000000000094e947 */ /* 0x000fea0003800000 */
[----:B------:R-:W-:-:S06]  /*1caa0*/  ULOP3.LUT UR4, UR37, 0x2, URZ, 0xfc, !UPT ;  /* 0x0000000225047892 */ /* 0x000fcc000f8efc3f */
[----:B0-----:R-:W-:-:S05]  /*1cab0*/  IMAD.U32 R0, RZ, RZ, UR4 ;  /* 0x00000004ff007e24 */ /* 0x001fca000f8e00ff */
[----:B------:R-:W-:-:S13]  /*1cac0*/  ISETP.NE.AND P0, PT, R0, 0x3, PT ;  /* 0x000000030000780c */ /* 0x000fda0003f05270 */
[----:B------:R-:W-:Y:S05]  /*1cad0*/  @!P0 BRA `(.L_x_2202) ;  /* 0x0000000000048947 */ /* 0x000fea0003800000 */
[----:B------:R-:W-:Y:S01]  /*1cae0*/  BPT.TRAP 0x1 ;  /* 0x000000040000795c */ /* 0x000fe20000300000 */
.L_x_2202:
        /* <DEDUP_REMOVED lines=12> */
.L_x_2293:
[----:B------:R-:W1:Y:S02]  /*1cbb0*/  SYNCS.PHASECHK.TRANS64.TRYWAIT P1, [R3+URZ], R0 ;  /* 0x00000000030075a7 */ /* 0x000e64000802017f */
[----:B-1----:R-:W-:Y:S05]  /*1cbc0*/  @!P1 BRA `(.L_x_2204) ;  /* 0x0000001c00989947 */ /* 0x002fea0003800000 */
.L_x_2294:
[----:B------:R-:W-:Y:S05]  /*1cbd0*/  @!P0 BRA `(.L_x_2205) ;  /* 0x0000000000048947 */ /* 0x000fea0003800000 */
[----:B------:R-:W-:Y:S01]  /*1cbe0*/  BPT.TRAP 0x1 ;  /* 0x000000040000795c */ /* 0x000fe20000300000 */
.L_x_2205:
[----:B-1----:R-:W-:-:S04]  /*1cbf0*/  IMAD R3, R24, 0x8, R9 ;  /* 0x0000000818037824 */ /* 0x002fc800078e0209 */
[----:B------:R-:W1:Y:S02]  /*1cc00*/  SYNCS.PHASECHK.TRANS64.TRYWAIT P1, [R3+URZ+0x19c60], R2 ;  /* 0x019c6002030075a7 */ /* 0x000e64000802017f */
[----:B-1----:R-:W-:Y:S05]  /*1cc10*/  @!P1 BRA `(.L_x_2206) ;  /* 0x0000001c00989947 */ /* 0x002fea0003800000 */
.L_x_2295:
[----:B------:R-:W-:Y:S05]  /*1cc20*/  @!P0 BRA `(.L_x_2207) ;  /* 0x0000000000048947 */ /* 0x000fea0003800000 */
[----:B------:R-:W-:Y:S01]  /*1cc30*/  BPT.TRAP 0x1 ;  /* 0x000000040000795c */ /* 0x000fe20000300000 */
.L_x_2207:
[----:B------:R-:W-:-:S04]  /*1cc40*/  IMAD R5, R4, 0x8, R9 ;  /* 0x0000000804057824 */ /* 0x000fc800078e0209 */
[----:B------:R-:W3:Y:S02]  /*1cc50*/  SYNCS.PHASECHK.TRANS64.TRYWAIT P1, [R5+URZ+0x19c60], R0 ;  /* 0x019c6000050075a7 */ /* 0x000ee4000802017f */
[----:B---3--:R-:W-:Y:S05]  /*1cc60*/  @!P1 BRA `(.L_x_2208) ;  /* 0x0000001c00989947 */ /* 0x008fea0003800000 */
.L_x_2296:
[----:B------:R-:W-:Y:S05]  /*1cc70*/  @!P0 BRA `(.L_x_2209) ;  /* 0x0000000000048947 */ /* 0x000fea0003800000 */
[----:B------:R-:W-:Y:S01]  /*1cc80*/  BPT.TRAP 0x1 ;  /* 0x000000040000795c */ /* 0x000fe20000300000 */
.L_x_2209:
[----:B------:R-:W5:Y:S02]  /*1cc90*/  SYNCS.PHASECHK.TRANS64.TRYWAIT P0, [R3+URZ+0x19c80], R2 ;  /* 0x019c8002030075a7 */ /* 0x000f64000800017f */
[----:B-----5:R-:W-:Y:S05]  /*1cca0*/  @!P0 BRA `(.L_x_2210) ;  /* 0x0000001c009c8947 */ /* 0x020fea0003800000 */
.L_x_2211:
[----:B------:R0:W0:Y:S02]  /*1ccb0*/  SYNCS.PHASECHK.TRANS64.TRYWAIT P0, [R5+URZ+0x19c80], R0 ;  /* 0x019c8000050075a7 */ /* 0x000024000800017f */
[----:B0-----:R-:W-:Y:S05]  /*1ccc0*/  @!P0 NANOSLEEP.SYNCS 0x989680 ;  /* 0x009896800000895d */ /* 0x001fea0003900000 */
[----:B------:R-:W0:Y:S02]  /*1ccd0*/  @!P0 SYNCS.PHASECHK.TRANS64 P0, [R5+URZ+0x19c80], R0 ;  /* 0x019c8000050085a7 */ /* 0x000e24000800007f */
[----:B0-----:R-:W-:Y:S05]  /*1cce0*/  @!P0 BRA `(.L_x_2211) ;  /* 0xfffffffc00f08947 */ /* 0x001fea000383ffff */
.L_x_1942:
[----:B------:R-:W-:Y:S05]  /*1ccf0*/  BSYNC B8 ;  /* 0x0000000000087941 */ /* 0x000fea0003800000 */
.L_x_1939:
[----:B------:R-:W-:Y:S05]  /*1cd00*/  EXIT ;  /* 0x000000000000794d */ /* 0x000fea0003800000 */
.L_x_1958:
[----:B0-----:R0:W1:Y:S02]  /*1cd10*/  SYNCS.PHASECHK.TRANS64.TRYWAIT P5, [R82+URZ+0x19c90], R85 ;  /* 0x019c9055520075a7 */ /* 0x00106400080a017f */
[----:B-1----:R-:W-:Y:S05]  /*1cd20*/  @!P5 NANOSLEEP.SYNCS 0x989680 ;  /* 0x009896800000d95d */ /* 0x002fea0003900000 */
[----:B------:R-:W1:Y:S02]  /*1cd30*/  @!P5 SYNCS.PHASECHK.TRANS64 P5, [R82+URZ+0x19c90], R85 ;  /* 0x019c90555200d5a7 */ /* 0x000e6400080a007f */
[----:B-1----:R-:W-:Y:S05]  /*1cd40*/  @!P5 BRA `(.L_x_1958) ;  /* 0xfffffffc00f0d947 */ /* 0x002fea000383ffff */
[----:B------:R-:W-:Y:S05]  /*1cd50*/  BRA `(.L_x_2212) ;  /* 0xfffffe5800f47947 */ /* 0x000fea000383ffff */
.L_x_1974:
[----:B-1----:R1:W2:Y:S02]  /*1cd60*/  SYNCS.PHASECHK.TRANS64.TRYWAIT P5, [R82+URZ+0x19c90], R85 ;  /* 0x019c9055520075a7 */ /* 0x0022a400080a017f */
[----:B--2---:R-:W-:Y:S05]  /*1cd70*/  @!P5 NANOSLEEP.SYNCS 0x989680 ;  /* 0x009896800000d95d */ /* 0x004fea0003900000 */
[----:B------:R-:W2:Y:S02]  /*1cd80*/  @!P5 SYNCS.PHASECHK.TRANS64 P5, [R82+URZ+0x19c90], R85 ;  /* 0x019c90555200d5a7 */ /* 0x000ea400080a007f */
[----:B--2---:R-:W-:Y:S05]  /*1cd90*/  @!P5 BRA `(.L_x_1974) ;  /* 0xfffffffc00f0d947 */ /* 0x004fea000383ffff */
[----:B------:R-:W-:Y:S05]  /*1cda0*/  BRA `(.L_x_2213) ;  /* 0xfffffe7000e87947 */ /* 0x000fea000383ffff */
.L_x_1983:
[----:B0-----:R0:W1:Y:S02]  /*1cdb0*/  SYNCS.PHASECHK.TRANS64.TRYWAIT P5, [R82+URZ+0x19c90], R85 ;  /* 0x019c9055520075a7 */ /* 0x00106400080a017f */
[----:B-1----:R-:W-:Y:S05]  /*1cdc0*/  @!P5 NANOSLEEP.SYNCS 0x989680 ;  /* 0x009896800000d95d */ /* 0x002fea0003900000 */
[----:B------:R-:W1:Y:S02]  /*1cdd0*/  @!P5 SYNCS.PHASECHK.TRANS64 P5, [R82+URZ+0x19c90], R85 ;  /* 0x019c90555200d5a7 */ /* 0x000e6400080a007f */
[----:B-1----:R-:W-:Y:S05]  /*1cde0*/  @!P5 BRA `(.L_x_1983) ;  /* 0xfffffffc00f0d947 */ /* 0x002fea000383ffff */
[----:B------:R-:W-:Y:S05]  /*1cdf0*/  BRA `(.L_x_2214) ;  /* 0xfffffe9000f07947 */ /* 0x000fea000383ffff */
.L_x_1987:
[----:B--2---:R2:W3:Y:S02]  /*1ce00*/  SYNCS.PHASECHK.TRANS64.TRYWAIT P5, [R82+URZ+0x19cb0], R85 ;  /* 0x019cb055520075a7 */ /* 0x0044e400080a017f */
[----:B---3--:R-:W-:Y:S05]  /*1ce10*/  @!P5 NANOSLEEP.SYNCS 0x989680 ;  /* 0x009896800000d95d */ /* 0x008fea0003900000 */
[----:B------:R-:W3:Y:S02]  /*1ce20*/  @!P5 SYNCS.PHASECHK.TRANS64 P5, [R82+URZ+0x19cb0], R85 ;  /* 0x019cb0555200d5a7 */ /* 0x000ee400080a007f */
[----:B---3--:R-:W-:Y:S05]  /*1ce30*/  @!P5 BRA `(.L_x_1987) ;  /* 0xfffffffc00f0d947 */ /* 0x008fea000383ffff */
[----:B------:R-:W-:Y:S05]  /*1ce40*/  BRA `(.L_x_2215) ;  /* 0xfffffe9400607947 */ /* 0x000fea000383ffff */
.L_x_2005:
[----:B------:R-:W-:Y:S01]  /*1ce50*/  BSSY B1, `(.L_x_2216) ;  /* 0x0000007000017945 */ /* 0x000fe20003800000 */
[----:B------:R-:W-:Y:S02]  /*1ce60*/  IMAD.MOV.U32 R12, RZ, RZ, RZ ;  /* 0x000000ffff0c7224 */ /* 0x000fe400078e00ff */
[----:B------:R-:W-:Y:S02]  /*1ce70*/  IMAD.MOV.U32 R11, RZ, RZ, 0x1e1f ;  /* 0x00001e1fff0b7424 */ /* 0x000fe400078e00ff */
[----:B------:R-:W-:-:S07]  /*1ce80*/  IMAD.MOV.U32 R15, RZ, RZ, -0x1 ;  /* 0xffffffffff0f7424 */ /* 0x000fce00078e00ff */
[----:B------:R-:W-:Y:S05]  /*1ce90*/  WARPSYNC.COLLECTIVE R15, `(.L_x_2217) ;  /* 0x000000000f087348 */ /* 0x000fea0003c00000 */
[----:B------:R0:W1:Y:S02]  /*1cea0*/  SHFL.IDX P6, R14, R13, R12, R11 ;  /* 0x0000000c0d0e7389 */ /* 0x00006400000c000b */
[----:B01----:R-:W-:Y:S01]  /*1ceb0*/  ENDCOLLECTIVE ;  /* 0x000000000000791b */ /* 0x003fe20003800000 */
.L_x_2217:
[----:B------:R-:W-:Y:S05]  /*1cec0*/  BSYNC B1 ;  /* 0x0000000000017941 */ /* 0x000fea0003800000 */
.L_x_2216:
        /* <DEDUP_REMOVED lines=8> */
.L_x_2218:
[----:B------:R-:W-:Y:S02]  /*1cf50*/  IMAD.MOV.U32 R13, RZ, RZ, R4 ;  /* 0x000000ffff0d7224 */ /* 0x000fe400078e0004 */
[----:B------:R-:W-:-:S07]  /*1cf60*/  IMAD.MOV.U32 R3, RZ, RZ, R14 ;  /* 0x000000ffff037224 */ /* 0x000fce00078e000e */
[----:B------:R-:W-:Y:S05]  /*1cf70*/  WARPSYNC.COLLECTIVE R15, `(.L_x_2219) ;  /* 0x000000000f087348 */ /* 0x000fea0003c00000 */
[----:B------:R0:W1:Y:S02]  /*1cf80*/  SHFL.IDX P6, R14, R13, R12, R11 ;  /* 0x0000000c0d0e7389 */ /* 0x00006400000c000b */
[----:B01----:R-:W-:Y:S01]  /*1cf90*/  ENDCOLLECTIVE ;  /* 0x000000000000791b */ /* 0x003fe20003800000 */
.L_x_2219:
[----:B------:R-:W-:Y:S02]  /*1cfa0*/  IMAD.MOV.U32 R13, RZ, RZ, R5 ;  /* 0x000000ffff0d7224 */ /* 0x000fe400078e0005 */
[----:B------:R-:W-:-:S07]  /*1cfb0*/  IMAD.MOV.U32 R4, RZ, RZ, R14 ;  /* 0x000000ffff047224 */ /* 0x000fce00078e000e */
[----:B------:R-:W-:Y:S05]  /*1cfc0*/  WARPSYNC.COLLECTIVE R15, `(.L_x_2220) ;  /* 0x000000000f087348 */ /* 0x000fea0003c00000 */
[----:B------:R0:W1:Y:S02]  /*1cfd0*/  SHFL.IDX P6, R14, R13, R12, R11 ;  /* 0x0000000c0d0e7389 */ /* 0x00006400000c000b */
[----:B01----:R-:W-:Y:S01]  /*1cfe0*/  ENDCOLLECTIVE ;  /* 0x000000000000791b */ /* 0x003fe20003800000 */
.L_x_2220:
[----:B------:R-:W-:Y:S05]  /*1cff0*/  BRA `(.L_x_2221) ;  /* 0xfffffea000f47947 */ /* 0x000fea000383ffff */
.L_x_2009:
[----:B-1----:R1:W2:Y:S02]  /*1d000*/  SYNCS.PHASECHK.TRANS64.TRYWAIT P0, [R16+URZ+0x19c00], R5 ;  /* 0x019c0005100075a7 */ /* 0x0022a4000800017f */
[----:B--2---:R-:W-:Y:S05]  /*1d010*/  @!P0 NANOSLEEP.SYNCS 0x989680 ;  /* 0x009896800000895d */ /* 0x004fea0003900000 */
[----:B------:R-:W2:Y:S02]  /*1d020*/  @!P0 SYNCS.PHASECHK.TRANS64 P0, [R16+URZ+0x19c00], R5 ;  /* 0x019c0005100085a7 */ /* 0x000ea4000800007f */
[----:B--2---:R-:W-:Y:S05]  /*1d030*/  @!P0 BRA `(.L_x_2009) ;  /* 0xfffffffc00f08947 */ /* 0x004fea000383ffff */
[----:B------:R-:W-:Y:S05]  /*1d040*/  BRA `(.L_x_2222) ;  /* 0xfffffea400c47947 */ /* 0x000fea000383ffff */
.L_x_2015:
[----:B------:R-:W-:Y:S01]  /*1d050*/  BSSY B1, `(.L_x_2223) ;  /* 0x0000007000017945 */ /* 0x000fe20003800000 */
[----:B------:R-:W-:Y:S02]  /*1d060*/  IMAD.MOV.U32 R12, RZ, RZ, RZ ;  /* 0x000000ffff0c7224 */ /* 0x000fe400078e00ff */
[----:B------:R-:W-:Y:S02]  /*1d070*/  IMAD.MOV.U32 R11, RZ, RZ, 0x1e1f ;  /* 0x00001e1fff0b7424 */ /* 0x000fe400078e00ff */
[----:B------:R-:W-:-:S07]  /*1d080*/  IMAD.MOV.U32 R15, RZ, RZ, -0x1 ;  /* 0xffffffffff0f7424 */ /* 0x000fce00078e00ff */
[----:B------:R-:W-:Y:S05]  /*1d090*/  WARPSYNC.COLLECTIVE R15, `(.L_x_2224) ;  /* 0x000000000f087348 */ /* 0x000fea0003c00000 */
[----:B------:R0:W1:Y:S02]  /*1d0a0*/  SHFL.IDX P6, R14, R13, R12, R11 ;  /* 0x0000000c0d0e7389 */ /* 0x00006400000c000b */
[----:B01----:R-:W-:Y:S01]  /*1d0b0*/  ENDCOLLECTIVE ;  /* 0x000000000000791b */ /* 0x003fe20003800000 */
.L_x_2224:
[----:B------:R-:W-:Y:S05]  /*1d0c0*/  BSYNC B1 ;  /* 0x0000000000017941 */ /* 0x000fea0003800000 */
.L_x_2223:
[----:B------:R-:W-:Y:S01]  /*1d0d0*/  IMAD.MOV.U32 R13, RZ, RZ, R3 ;  /* 0x000000ffff0d7224 */ /* 0x000fe200078e0003 */
[----:B------:R-:W-:Y:S01]  /*1d0e0*/  MOV R15, 0xffffffff ;  /* 0xffffffff000f7802 */ /* 0x000fe20000000f00 */
[----:B------:R-:W-:Y:S02]  /*1d0f0*/  IMAD.MOV.U32 R12, RZ, RZ, RZ ;  /* 0x000000ffff0c7224 */ /* 0x000fe400078e00ff */
[----:B------:R-:W-:Y:S02]  /*1d100*/  IMAD.MOV.U32 R11, RZ, RZ, 0x1e1f ;  /* 0x00001e1fff0b7424 */ /* 0x000fe400078e00ff */
[----:B------:R-:W-:-:S07]  /*1d110*/  IMAD.MOV.U32 R0, RZ, RZ, R14 ;  /* 0x000000ffff007224 */ /* 0x000fce00078e000e */
[----:B------:R-:W-:Y:S05]  /*1d120*/  WARPSYNC.COLLECTIVE R15, `(.L_x_2225) ;  /* 0x000000000f087348 */ /* 0x000fea0003c00000 */
[----:B------:R0:W1:Y:S02]  /*1d130*/  SHFL.IDX P6, R14, R13, R12, R11 ;  /* 0x0000000c0d0e7389 */ /* 0x00006400000c000b */
[----:B01----:R-:W-:Y:S01]  /*1d140*/  ENDCOLLECTIVE ;  /* 0x000000000000791b */ /* 0x003fe20003800000 */
.L_x_2225:
[----:B------:R-:W-:Y:S02]  /*1d150*/  IMAD.MOV.U32 R13, RZ, RZ, R20 ;  /* 0x000000ffff0d7224 */ /* 0x000fe400078e0014 */
[----:B------:R-:W-:-:S07]  /*1d160*/  IMAD.MOV.U32 R3, RZ, RZ, R14 ;  /* 0x000000ffff037224 */ /* 0x000fce00078e000e */
[----:B------:R-:W-:Y:S05]  /*1d170*/  WARPSYNC.COLLECTIVE R15, `(.L_x_2226) ;  /* 0x000000000f087348 */ /* 0x000fea0003c00000 */
[----:B------:R0:W1:Y:S02]  /*1d180*/  SHFL.IDX P6, R14, R13, R12, R11 ;  /* 0x0000000c0d0e7389 */ /* 0x00006400000c000b */
[----:B01----:R-:W-:Y:S01]  /*1d190*/  ENDCOLLECTIVE ;  /* 0x000000000000791b */ /* 0x003fe20003800000 */
.L_x_2226:
[----:B------:R-:W-:Y:S02]  /*1d1a0*/  IMAD.MOV.U32 R13, RZ, RZ, R21 ;  /* 0x000000ffff0d7224 */ /* 0x000fe400078e0015 */
[----:B------:R-:W-:-:S07]  /*1d1b0*/  IMAD.MOV.U32 R20, RZ, RZ, R14 ;  /* 0x000000ffff147224 */ /* 0x000fce00078e000e */
[----:B------:R-:W-:Y:S05]  /*1d1c0*/  WARPSYNC.COLLECTIVE R15, `(.L_x_2227) ;  /* 0x000000000f087348 */ /* 0x000fea0003c00000 */
[----:B------:R0:W1:Y:S02]  /*1d1d0*/  SHFL.IDX P6, R14, R13, R12, R11 ;  /* 0x0000000c0d0e7389 */ /* 0x00006400000c000b */
[----:B01----:R-:W-:Y:S01]  /*1d1e0*/  ENDCOLLECTIVE ;  /* 0x000000000000791b */ /* 0x003fe20003800000 */
.L_x_2227:
[----:B------:R-:W-:Y:S01]  /*1d1f0*/  IMAD.MOV.U32 R21, RZ, RZ, R14 ;  /* 0x000000ffff157224 */ /* 0x000fe200078e000e */
[----:B------:R-:W-:Y:S06]  /*1d200*/  BRA `(.L_x_2228) ;  /* 0xfffffebc00ac7947 */ /* 0x000fec000383ffff */
.L_x_2019:
[----:B-1----:R1:W2:Y:S02]  /*1d210*/  SYNCS.PHASECHK.TRANS64.TRYWAIT P0, [R16+URZ+0x19c00], R39 ;  /* 0x019c0027100075a7 */ /* 0x0022a4000800017f */
[----:B--2---:R-:W-:Y:S05]  /*1d220*/  @!P0 NANOSLEEP.SYNCS 0x989680 ;  /* 0x009896800000895d */ /* 0x004fea0003900000 */
[----:B------:R-:W2:Y:S02]  /*1d230*/  @!P0 SYNCS.PHASECHK.TRANS64 P0, [R16+URZ+0x19c00], R39 ;  /* 0x019c0027100085a7 */ /* 0x000ea4000800007f */
[----:B--2---:R-:W-:Y:S05]  /*1d240*/  @!P0 BRA `(.L_x_2019) ;  /* 0xfffffffc00f08947 */ /* 0x004fea000383ffff */
[----:B------:R-:W-:Y:S05]  /*1d250*/  BRA `(.L_x_2229) ;  /* 0xfffffec000707947 */ /* 0x000fea000383ffff */
.L_x_2025:
[----:B-1----:R1:W2:Y:S02]  /*1d260*/  SYNCS.PHASECHK.TRANS64.TRYWAIT P0, [R0+URZ+0x19c30], R3 ;  /* 0x019c3003000075a7 */ /* 0x0022a4000800017f */
[----:B--2---:R-:W-:Y:S05]  /*1d270*/  @!P0 NANOSLEEP.SYNCS 0x989680 ;  /* 0x009896800000895d */ /* 0x004fea0003900000 */
[----:B------:R-:W2:Y:S02]  /*1d280*/  @!P0 SYNCS.PHASECHK.TRANS64 P0, [R0+URZ+0x19c30], R3 ;  /* 0x019c3003000085a7 */ /* 0x000ea4000800007f */
[----:B--2---:R-:W-:Y:S05]  /*1d290*/  @!P0 BRA `(.L_x_2025) ;  /* 0xfffffffc00f08947 */ /* 0x004fea000383ffff */
[----:B------:R-:W-:Y:S05]  /*1d2a0*/  BRA `(.L_x_2024) ;  /* 0xfffffee000cc7947 */ /* 0x000fea000383ffff */
.L_x_2032:
[----:B-1----:R1:W2:Y:S02]  /*1d2b0*/  SYNCS.PHASECHK.TRANS64.TRYWAIT P2, [R15+URZ+0x19c30], R12 ;  /* 0x019c300c0f0075a7 */ /* 0x0022a4000804017f */
[----:B--2---:R-:W-:Y:S05]  /*1d2c0*/  @!P2 NANOSLEEP.SYNCS 0x989680 ;  /* 0x009896800000a95d */ /* 0x004fea0003900000 */
[----:B------:R-:W2:Y:S02]  /*1d2d0*/  @!P2 SYNCS.PHASECHK.TRANS64 P2, [R15+URZ+0x19c30], R12 ;  /* 0x019c300c0f00a5a7 */ /* 0x000ea4000804007f */
[----:B--2---:R-:W-:Y:S05]  /*1d2e0*/  @!P2 BRA `(.L_x_2032) ;  /* 0xfffffffc00f0a947 */ /* 0x004fea000383ffff */
[----:B------:R-:W-:Y:S05]  /*1d2f0*/  BRA `(.L_x_2031) ;  /* 0xffffff0c00707947 */ /* 0x000fea000383ffff */
.L_x_2037:
[----:B-1----:R1:W2:Y:S02]  /*1d300*/  SYNCS.PHASECHK.TRANS64.TRYWAIT P2, [R20+URZ+0x19c50], R9 ;  /* 0x019c5009140075a7 */ /* 0x0022a4000804017f */
[----:B--2---:R-:W-:Y:S05]  /*1d310*/  @!P2 NANOSLEEP.SYNCS 0x989680 ;  /* 0x009896800000a95d */ /* 0x004fea0003900000 */
[----:B------:R-:W2:Y:S02]  /*1d320*/  @!P2 SYNCS.PHASECHK.TRANS64 P2, [R20+URZ+0x19c50], R9 ;  /* 0x019c50091400a5a7 */ /* 0x000ea4000804007f */
[----:B--2---:R-:W-:Y:S05]  /*1d330*/  @!P2 BRA `(.L_x_2037) ;  /* 0xfffffffc00f0a947 */ /* 0x004fea000383ffff */
[----:B------:R-:W-:Y:S05]  /*1d340*/  BRA `(.L_x_2036) ;  /* 0xffffff0c00f07947 */ /* 0x000fea000383ffff */
.L_x_2046:
[----:B-1----:R1:W2:Y:S02]  /*1d350*/  SYNCS.PHASECHK.TRANS64.TRYWAIT P0, [R10+URZ+0x19c30], R11 ;  /* 0x019c300b0a0075a7 */ /* 0x0022a4000800017f */
[----:B--2---:R-:W-:Y:S05]  /*1d360*/  @!P0 NANOSLEEP.SYNCS 0x989680 ;  /* 0x009896800000895d */ /* 0x004fea0003900000 */
[----:B------:R-:W2:Y:S02]  /*1d370*/  @!P0 SYNCS.PHASECHK.TRANS64 P0, [R10+URZ+0x19c30], R11 ;  /* 0x019c300b0a0085a7 */ /* 0x000ea4000800007f */
[----:B--2---:R-:W-:Y:S05]  /*1d380*/  @!P0 BRA `(.L_x_2046) ;  /* 0xfffffffc00f08947 */ /* 0x004fea000383ffff */
[----:B------:R-:W-:Y:S05]  /*1d390*/  BRA `(.L_x_2045) ;  /* 0xffffff3c00207947 */ /* 0x000fea000383ffff */
.L_x_2051:
[----:B-1----:R1:W2:Y:S02]  /*1d3a0*/  SYNCS.PHASECHK.TRANS64.TRYWAIT P0, [R15+URZ+0x19c50], R9 ;  /* 0x019c50090f0075a7 */ /* 0x0022a4000800017f */
[----:B--2---:R-:W-:Y:S05]  /*1d3b0*/  @!P0 NANOSLEEP.SYNCS 0x989680 ;  /* 0x009896800000895d */ /* 0x004fea0003900000 */
[----:B------:R-:W2:Y:S02]  /*1d3c0*/  @!P0 SYNCS.PHASECHK.TRANS64 P0, [R15+URZ+0x19c50], R9 ;  /* 0x019c50090f0085a7 */ /* 0x000ea4000800007f */
[----:B--2---:R-:W-:Y:S05]  /*1d3d0*/  @!P0 BRA `(.L_x_2051) ;  /* 0xfffffffc00f08947 */ /* 0x004fea000383ffff */
[----:B------:R-:W-:Y:S05]  /*1d3e0*/  BRA `(.L_x_2050) ;  /* 0xffffff3c00a07947 */ /* 0x000fea000383ffff */
.L_x_2058:
[----:B--2---:R2:W3:Y:S02]  /*1d3f0*/  SYNCS.PHASECHK.TRANS64.TRYWAIT P0, [R10+URZ+0x19c50], R5 ;  /* 0x019c50050a0075a7 */ /* 0x0044e4000800017f */
[----:B---3--:R-:W-:Y:S05]  /*1d400*/  @!P0 NANOSLEEP.SYNCS 0x989680 ;  /* 0x009896800000895d */ /* 0x008fea0003900000 */
[----:B------:R-:W3:Y:S02]  /*1d410*/  @!P0 SYNCS.PHASECHK.TRANS64 P0, [R10+URZ+0x19c50], R5 ;  /* 0x019c50050a0085a7 */ /* 0x000ee4000800007f */
[----:B---3--:R-:W-:Y:S05]  /*1d420*/  @!P0 BRA `(.L_x_2058) ;  /* 0xfffffffc00f08947 */ /* 0x008fea000383ffff */
[----:B------:R-:W-:Y:S05]  /*1d430*/  BRA `(.L_x_2057) ;  /* 0xffffff60002c7947 */ /* 0x000fea000383ffff */
.L_x_2087:
[----:B------:R-:W2:Y:S01]  /*1d440*/  S2R R6, SR_TID.X ;  /* 0x0000000000067919 */ /* 0x000ea20000002100 */
[----:B------:R-:W-:Y:S01]  /*1d450*/  BSSY B1, `(.L_x_2230) ;  /* 0x000000a000017945 */ /* 0x000fe20003800000 */
[----:B------:R-:W-:Y:S02]  /*1d460*/  IMAD.MOV.U32 R12, RZ, RZ, RZ ;  /* 0x000000ffff0c7224 */ /* 0x000fe400078e00ff */
[----:B-1----:R-:W-:Y:S02]  /*1d470*/  IMAD.MOV.U32 R11, RZ, RZ, 0x1f ;  /* 0x0000001fff0b7424 */ /* 0x002fe400078e00ff */
[----:B------:R-:W-:Y:S01]  /*1d480*/  IMAD.MOV.U32 R15, RZ, RZ, -0x1 ;  /* 0xffffffffff0f7424 */ /* 0x000fe200078e00ff */
[----:B--2---:R-:W-:-:S04]  /*1d490*/  SHF.R.U32.HI R6, RZ, 0x5, R6 ;  /* 0x00000005ff067819 */ /* 0x004fc80000011606 */
[----:B------:R-:W-:-:S05]  /*1d4a0*/  LOP3.LUT R6, R6, 0x3, RZ, 0xc0, !PT ;  /* 0x0000000306067812 */ /* 0x000fca00078ec0ff */
[----:B0-----:R-:W-:-:S07]  /*1d4b0*/  IMAD.MOV.U32 R13, RZ, RZ, R6 ;  /* 0x000000ffff0d7224 */ /* 0x001fce00078e0006 */
[----:B------:R-:W-:Y:S05]  /*1d4c0*/  WARPSYNC.COLLECTIVE R15, `(.L_x_2231) ;  /* 0x000000000f087348 */ /* 0x000fea0003c00000 */
[----:B------:R0:W1:Y:S02]  /*1d4d0*/  SHFL.IDX P6, R14, R13, R12, R11 ;  /* 0x0000000c0d0e7389 */ /* 0x00006400000c000b */
[----:B01----:R-:W-:Y:S01]  /*1d4e0*/  ENDCOLLECTIVE ;  /* 0x000000000000791b */ /* 0x003fe20003800000 */
.L_x_2231:
[----:B------:R-:W-:Y:S05]  /*1d4f0*/  BSYNC B1 ;  /* 0x0000000000017941 */ /* 0x000fea0003800000 */
.L_x_2230:
[----:B------:R-:W-:Y:S05]  /*1d500*/  BRA `(.L_x_2232) ;  /* 0xffffffa000907947 */ /* 0x000fea000383ffff */
.L_x_2089:
[----:B------:R-:W-:Y:S01]  /*1d510*/  BSSY B1, `(.L_x_2233) ;  /* 0x0000006000017945 */ /* 0x000fe20003800000 */
[----:B------:R-:W-:-:S07]  /*1d520*/  IMAD.MOV.U32 R15, RZ, RZ, -0x1 ;  /* 0xffffffffff0f7424 */ /* 0x000fce00078e00ff */
[----:B012---:R-:W-:Y:S05]  /*1d530*/  WARPSYNC.COLLECTIVE R15, `(.L_x_2234) ;  /* 0x000000000f0c7348 */ /* 0x007fea0003c00000 */
[----:B------:R-:W-:Y:S02]  /*1d540*/  ELECT P6, UR62, PT ;  /* 0x00000000003e782f */ /* 0x000fe400038c0000 */
[----:B------:R-:W-:Y:S01]  /*1d550*/  MOV R14, UR62 ;  /* 0x0000003e000e7c02 */ /* 0x000fe20008000f00 */
[----:B012---:R-:W-:Y:S10]  /*1d560*/  ENDCOLLECTIVE ;  /* 0x000000000000791b */ /* 0x007ff40003800000 */
.L_x_2234:
[----:B------:R-:W-:Y:S05]  /*1d570*/  BSYNC B1 ;  /* 0x0000000000017941 */ /* 0x000fea0003800000 */
.L_x_2233:
[----:B------:R-:W-:Y:S05]  /*1d580*/  BRA `(.L_x_2088) ;  /* 0xffffffa000887947 */ /* 0x000fea000383ffff */
.L_x_2091:
[----:B--2---:R2:W3:Y:S02]  /*1d590*/  SYNCS.PHASECHK.TRANS64.TRYWAIT P0, [R22+URZ+0x19c20], R5 ;  /* 0x019c2005160075a7 */ /* 0x0044e4000800017f */
[----:B---3--:R-:W-:Y:S05]  /*1d5a0*/  @!P0 NANOSLEEP.SYNCS 0x989680 ;  /* 0x009896800000895d */ /* 0x008fea0003900000 */
[----:B------:R-:W3:Y:S02]  /*1d5b0*/  @!P0 SYNCS.PHASECHK.TRANS64 P0, [R22+URZ+0x19c20], R5 ;  /* 0x019c2005160085a7 */ /* 0x000ee4000800007f */
[----:B---3--:R-:W-:Y:S05]  /*1d5c0*/  @!P0 BRA `(.L_x_2091) ;  /* 0xfffffffc00f08947 */ /* 0x008fea000383ffff */
[----:B------:R-:W-:Y:S05]  /*1d5d0*/  BRA `(.L_x_2235) ;  /* 0xffffffa000987947 */ /* 0x000fea000383ffff */
.L_x_2095:
[----:B---3--:R3:W4:Y:S02]  /*1d5e0*/  SYNCS.PHASECHK.TRANS64.TRYWAIT P0, [R8+URZ+0x19ca0], R10 ;  /* 0x019ca00a080075a7 */ /* 0x008724000800017f */
[----:B----4-:R-:W-:Y:S05]  /*1d5f0*/  @!P0 NANOSLEEP.SYNCS 0x989680 ;  /* 0x009896800000895d */ /* 0x010fea0003900000 */
[----:B------:R-:W4:Y:S02]  /*1d600*/  @!P0 SYNCS.PHASECHK.TRANS64 P0, [R8+URZ+0x19ca0], R10 ;  /* 0x019ca00a080085a7 */ /* 0x000f24000800007f */
[----:B----4-:R-:W-:Y:S05]  /*1d610*/  @!P0 BRA `(.L_x_2095) ;  /* 0xfffffffc00f08947 */ /* 0x010fea000383ffff */
[----:B------:R-:W-:Y:S05]  /*1d620*/  BRA `(.L_x_2236) ;  /* 0xffffffa000b07947 */ /* 0x000fea000383ffff */
.L_x_2102:
[----:B0-----:R0:W2:Y:S02]  /*1d630*/  SYNCS.PHASECHK.TRANS64.TRYWAIT P0, [R8+URZ+0x19cc0], R10 ;  /* 0x019cc00a080075a7 */ /* 0x0010a4000800017f */
[----:B--2---:R-:W-:Y:S05]  /*1d640*/  @!P0 NANOSLEEP.SYNCS 0x989680 ;  /* 0x009896800000895d */ /* 0x004fea0003900000 */
[----:B------:R-:W2:Y:S02]  /*1d650*/  @!P0 SYNCS.PHASECHK.TRANS64 P0, [R8+URZ+0x19cc0], R10 ;  /* 0x019cc00a080085a7 */ /* 0x000ea4000800007f */
[----:B--2---:R-:W-:Y:S05]  /*1d660*/  @!P0 BRA `(.L_x_2102) ;  /* 0xfffffffc00f08947 */ /* 0x004fea000383ffff */
[----:B------:R-:W-:Y:S05]  /*1d670*/  BRA `(.L_x_2237) ;  /* 0xffffffa400ac7947 */ /* 0x000fea000383ffff */
.L_x_2111:
[----:B---3--:R3:W4:Y:S02]  /*1d680*/  SYNCS.PHASECHK.TRANS64.TRYWAIT P1, [R8+URZ+0x19ca0], R7 ;  /* 0x019ca007080075a7 */ /* 0x008724000802017f */
[----:B----4-:R-:W-:Y:S05]  /*1d690*/  @!P1 NANOSLEEP.SYNCS 0x989680 ;  /* 0x009896800000995d */ /* 0x010fea0003900000 */
[----:B------:R-:W4:Y:S02]  /*1d6a0*/  @!P1 SYNCS.PHASECHK.TRANS64 P1, [R8+URZ+0x19ca0], R7 ;  /* 0x019ca007080095a7 */ /* 0x000f24000802007f */
[----:B----4-:R-:W-:Y:S05]  /*1d6b0*/  @!P1 BRA `(.L_x_2111) ;  /* 0xfffffffc00f09947 */ /* 0x010fea000383ffff */
[----:B------:R-:W-:Y:S05]  /*1d6c0*/  BRA `(.L_x_2238) ;  /* 0xffffffa800e07947 */ /* 0x000fea000383ffff */
.L_x_2118:
[----:B0-----:R0:W2:Y:S02]  /*1d6d0*/  SYNCS.PHASECHK.TRANS64.TRYWAIT P1, [R8+URZ+0x19cc0], R7 ;  /* 0x019cc007080075a7 */ /* 0x0010a4000802017f */
[----:B--2---:R-:W-:Y:S05]  /*1d6e0*/  @!P1 NANOSLEEP.SYNCS 0x989680 ;  /* 0x009896800000995d */ /* 0x004fea0003900000 */
[----:B------:R-:W2:Y:S02]  /*1d6f0*/  @!P1 SYNCS.PHASECHK.TRANS64 P1, [R8+URZ+0x19cc0], R7 ;  /* 0x019cc007080095a7 */ /* 0x000ea4000802007f */
[----:B--2---:R-:W-:Y:S05]  /*1d700*/  @!P1 BRA `(.L_x_2118) ;  /* 0xfffffffc00f09947 */ /* 0x004fea000383ffff */
[----:B------:R-:W-:Y:S05]  /*1d710*/  BRA `(.L_x_2239) ;  /* 0xffffffac00d87947 */ /* 0x000fea000383ffff */
.L_x_2135:
[----:B------:R-:W4:Y:S01]  /*1d720*/  S2R R20, SR_TID.X ;  /* 0x0000000000147919 */ /* 0x000f220000002100 */
[----:B------:R-:W-:Y:S01]  /*1d730*/  BSSY B0, `(.L_x_2240) ;  /* 0x000000a000007945 */ /* 0x000fe20003800000 */
[----:B------:R-:W-:Y:S02]  /*1d740*/  IMAD.MOV.U32 R12, RZ, RZ, RZ ;  /* 0x000000ffff0c7224 */ /* 0x000fe400078e00ff */
[----:B-1----:R-:W-:Y:S02]  /*1d750*/  IMAD.MOV.U32 R11, RZ, RZ, 0x1f ;  /* 0x0000001fff0b7424 */ /* 0x002fe400078e00ff */
[----:B------:R-:W-:Y:S01]  /*1d760*/  IMAD.MOV.U32 R15, RZ, RZ, -0x1 ;  /* 0xffffffffff0f7424 */ /* 0x000fe200078e00ff */
[----:B----4-:R-:W-:-:S04]  /*1d770*/  SHF.R.U32.HI R20, RZ, 0x5, R20 ;  /* 0x00000005ff147819 */ /* 0x010fc80000011614 */
[----:B------:R-:W-:-:S05]  /*1d780*/  LOP3.LUT R20, R20, 0x3, RZ, 0xc0, !PT ;  /* 0x0000000314147812 */ /* 0x000fca00078ec0ff */
[----:B0-----:R-:W-:-:S07]  /*1d790*/  IMAD.MOV.U32 R13, RZ, RZ, R20 ;  /* 0x000000ffff0d7224 */ /* 0x001fce00078e0014 */
[----:B--23--:R-:W-:Y:S05]  /*1d7a0*/  WARPSYNC.COLLECTIVE R15, `(.L_x_2241) ;  /* 0x000000000f087348 */ /* 0x00cfea0003c00000 */
[----:B------:R0:W1:Y:S02]  /*1d7b0*/  SHFL.IDX P6, R14, R13, R12, R11 ;  /* 0x0000000c0d0e7389 */ /* 0x00006400000c000b */
[----:B0123--:R-:W-:Y:S01]  /*1d7c0*/  ENDCOLLECTIVE ;  /* 0x000000000000791b */ /* 0x00ffe20003800000 */
.L_x_2241:
[----:B------:R-:W-:Y:S05]  /*1d7d0*/  BSYNC B0 ;  /* 0x0000000000007941 */ /* 0x000fea0003800000 */
.L_x_2240:
[----:B------:R-:W-:Y:S05]  /*1d7e0*/  BRA `(.L_x_2242) ;  /* 0xffffffb800f07947 */ /* 0x000fea000383ffff */
.L_x_2137:
[----:B------:R-:W-:Y:S01]  /*1d7f0*/  BSSY B0, `(.L_x_2243) ;  /* 0x0000006000007945 */ /* 0x000fe20003800000 */
[----:B------:R-:W-:-:S07]  /*1d800*/  MOV R15, 0xffffffff ;  /* 0xffffffff000f7802 */ /* 0x000fce0000000f00 */
[----:B-1234-:R-:W-:Y:S05]  /*1d810*/  WARPSYNC.COLLECTIVE R15, `(.L_x_2244) ;  /* 0x000000000f0c7348 */ /* 0x01efea0003c00000 */
[----:B------:R-:W-:Y:S02]  /*1d820*/  ELECT P6, UR62, PT ;  /* 0x00000000003e782f */ /* 0x000fe400038c0000 */
[----:B------:R-:W-:Y:S01]  /*1d830*/  MOV R14, UR62 ;  /* 0x0000003e000e7c02 */ /* 0x000fe20008000f00 */
[----:B-1234-:R-:W-:Y:S10]  /*1d840*/  ENDCOLLECTIVE ;  /* 0x000000000000791b */ /* 0x01eff40003800000 */
.L_x_2244:
[----:B------:R-:W-:Y:S05]  /*1d850*/  BSYNC B0 ;  /* 0x0000000000007941 */ /* 0x000fea0003800000 */
.L_x_2243:
[----:B------:R-:W-:Y:S05]  /*1d860*/  BRA `(.L_x_2245) ;  /* 0xffffffb800f07947 */ /* 0x000fea000383ffff */
.L_x_2139:
[----:B0-----:R0:W4:Y:S02]  /*1d870*/  SYNCS.PHASECHK.TRANS64.TRYWAIT P0, [R4+URZ+0x19c80], R3 ;  /* 0x019c8003040075a7 */ /* 0x001124000800017f */
[----:B----4-:R-:W-:Y:S05]  /*1d880*/  @!P0 NANOSLEEP.SYNCS 0x989680 ;  /* 0x009896800000895d */ /* 0x010fea0003900000 */
[----:B------:R-:W4:Y:S02]  /*1d890*/  @!P0 SYNCS.PHASECHK.TRANS64 P0, [R4+URZ+0x19c80], R3 ;  /* 0x019c8003040085a7 */ /* 0x000f24000800007f */
[----:B----4-:R-:W-:Y:S05]  /*1d8a0*/  @!P0 BRA `(.L_x_2139) ;  /* 0xfffffffc00f08947 */ /* 0x010fea000383ffff */
[----:B------:R-:W-:Y:S05]  /*1d8b0*/  BRA `(.L_x_2246) ;  /* 0xffffffbc00547947 */ /* 0x000fea000383ffff */
.L_x_2141:
[----:B--2---:R2:W4:Y:S02]  /*1d8c0*/  SYNCS.PHASECHK.TRANS64.TRYWAIT P0, [R4+URZ+0x19c40], R3 ;  /* 0x019c4003040075a7 */ /* 0x004524000800017f */
[----:B----4-:R-:W-:Y:S05]  /*1d8d0*/  @!P0 NANOSLEEP.SYNCS 0x989680 ;  /* 0x009896800000895d */ /* 0x010fea0003900000 */
[----:B------:R-:W4:Y:S02]  /*1d8e0*/  @!P0 SYNCS.PHASECHK.TRANS64 P0, [R4+URZ+0x19c40], R3 ;  /* 0x019c4003040085a7 */ /* 0x000f24000800007f */
[----:B----4-:R-:W-:Y:S05]  /*1d8f0*/  @!P0 BRA `(.L_x_2141) ;  /* 0xfffffffc00f08947 */ /* 0x010fea000383ffff */
[----:B------:R-:W-:Y:S05]  /*1d900*/  BRA `(.L_x_2247) ;  /* 0xffffffbc00d07947 */ /* 0x000fea000383ffff */
.L_x_2145:
        /* <DEDUP_REMOVED lines=9> */
.L_x_2248:
[----:B------:R-:W-:Y:S01]  /*1d9a0*/  ISETP.GE.AND P4, PT, R17, R0, PT ;  /* 0x000000001100720c */ /* 0x000fe20003f86270 */
[----:B------:R-:W-:Y:S02]  /*1d9b0*/  IMAD.MOV.U32 R13, RZ, RZ, R6 ;  /* 0x000000ffff0d7224 */ /* 0x000fe400078e0006 */
[----:B------:R-:W-:-:S10]  /*1d9c0*/  IMAD.MOV.U32 R2, RZ, RZ, R14 ;  /* 0x000000ffff027224 */ /* 0x000fd400078e000e */
[----:B------:R-:W-:Y:S05]  /*1d9d0*/  WARPSYNC.COLLECTIVE R15, `(.L_x_2249) ;  /* 0x000000000f087348 */ /* 0x000fea0003c00000 */
[----:B------:R0:W1:Y:S02]  /*1d9e0*/  SHFL.IDX P6, R14, R13, R12, R11 ;  /* 0x0000000c0d0e7389 */ /* 0x00006400000c000b */
[----:B01----:R-:W-:Y:S01]  /*1d9f0*/  ENDCOLLECTIVE ;  /* 0x000000000000791b */ /* 0x003fe20003800000 */
.L_x_2249:
[----:B------:R-:W-:Y:S02]  /*1da00*/  IMAD.MOV.U32 R13, RZ, RZ, R4 ;  /* 0x000000ffff0d7224 */ /* 0x000fe400078e0004 */
[----:B------:R-:W-:Y:S02]  /*1da10*/  IMAD.MOV.U32 R12, RZ, RZ, 0x1 ;  /* 0x00000001ff0c7424 */ /* 0x000fe400078e00ff */
[----:B------:R-:W-:-:S07]  /*1da20*/  IMAD.MOV.U32 R3, RZ, RZ, R14 ;  /* 0x000000ffff037224 */ /* 0x000fce00078e000e */
[----:B------:R-:W-:Y:S05]  /*1da30*/  WARPSYNC.COLLECTIVE R15, `(.L_x_2250) ;  /* 0x000000000f087348 */ /* 0x000fea0003c00000 */
[----:B------:R0:W1:Y:S02]  /*1da40*/  SHFL.IDX P6, R14, R13, R12, R11 ;  /* 0x0000000c0d0e7389 */ /* 0x00006400000c000b */
[----:B01----:R-:W-:Y:S01]  /*1da50*/  ENDCOLLECTIVE ;  /* 0x000000000000791b */ /* 0x003fe20003800000 */
.L_x_2250:
        /* <DEDUP_REMOVED lines=10> */
.L_x_2251:
[----:B------:R-:W-:Y:S01]  /*1db00*/  @!PT LDS RZ, [RZ] ;  /* 0x00000000fffff984 */ /* 0x000fe20000000800 */
[----:B------:R-:W-:Y:S01]  /*1db10*/  @!PT LDS RZ, [RZ] ;  /* 0x00000000fffff984 */ /* 0x000fe20000000800 */
[----:B------:R-:W-:Y:S01]  /*1db20*/  @!PT LDS RZ, [RZ] ;  /* 0x00000000fffff984 */ /* 0x000fe20000000800 */
[----:B------:R0:W-:Y:S04]  /*1db30*/  @!P4 LDGSTS.E.BYPASS.LTC128B.128 [R8+0xf000], desc[UR42][R2.64], !P2 ;  /* 0x0f0000000208cfae */ /* 0x0001e8000d101d6a */
[----:B------:R0:W-:Y:S04]  /*1db40*/  @!P4 LDGSTS.E.BYPASS.LTC128B.128 [R8+0x10800], desc[UR42][R2.64+0x20], !P1 ;  /* 0x108000200208cfae */ /* 0x0001e8000c901d6a */
[----:B------:R0:W-:Y:S01]  /*1db50*/  @!P4 LDGSTS.E.BYPASS.LTC128B.128 [R8+0x12000], desc[UR42][R2.64+0x40], !P0 ;  /* 0x120000400208cfae */ /* 0x0001e2000c101d6a */
[----:B------:R-:W-:Y:S02]  /*1db60*/  IMAD.MOV.U32 R13, RZ, RZ, R5 ;  /* 0x000000ffff0d7224 */ /* 0x000fe400078e0005 */
[----:B------:R-:W-:-:S02]  /*1db70*/  IMAD.MOV.U32 R12, RZ, RZ, RZ ;  /* 0x000000ffff0c7224 */ /* 0x000fc400078e00ff */
[----:B------:R-:W-:-:S07]  /*1db80*/  IMAD.MOV.U32 R6, RZ, RZ, R14 ;  /* 0x000000ffff067224 */ /* 0x000fce00078e000e */
[----:B0-----:R-:W-:Y:S05]  /*1db90*/  WARPSYNC.COLLECTIVE R15, `(.L_x_2252) ;  /* 0x000000000f087348 */ /* 0x001fea0003c00000 */
[----:B------:R1:W2:Y:S02]  /*1dba0*/  SHFL.IDX P6, R14, R13, R12, R11 ;  /* 0x0000000c0d0e7389 */ /* 0x0002a400000c000b */
[----:B012---:R-:W-:Y:S01]  /*1dbb0*/  ENDCOLLECTIVE ;  /* 0x000000000000791b */ /* 0x007fe20003800000 */
.L_x_2252:
[----:B------:R-:W-:-:S05]  /*1dbc0*/  VIADD R3, R17, 0x40 ;  /* 0x0000004011037836 */ /* 0x000fca0000000000 */
[----:B------:R-:W-:Y:S01]  /*1dbd0*/  ISETP.GE.AND P4, PT, R3, R0, PT ;  /* 0x000000000300720c */ /* 0x000fe20003f86270 */
[----:B------:R-:W-:-:S12]  /*1dbe0*/  IMAD.MOV.U32 R13, RZ, RZ, R7 ;  /* 0x000000ffff0d7224 */ /* 0x000fd800078e0007 */
[----:B------:R-:W-:-:S04]  /*1dbf0*/  @!P4 IADD3 R2, P3, R10, R6, RZ ;  /* 0x000000060a02c210 */ /* 0x000fc80007f7e0ff */
[----:B------:R-:W-:Y:S01]  /*1dc00*/  @!P4 IADD3.X R3, RZ, R4, RZ, P3, !PT ;  /* 0x00000004ff03c210 */ /* 0x000fe20001ffe4ff */
[----:B------:R-:W-:-:S08]  /*1dc10*/  IMAD.MOV.U32 R5, RZ, RZ, R14 ;  /* 0x000000ffff057224 */ /* 0x000fd000078e000e */
[----:B------:R-:W-:Y:S05]  /*1dc20*/  WARPSYNC.COLLECTIVE R15, `(.L_x_2253) ;  /* 0x000000000f087348 */ /* 0x000fea0003c00000 */
[----:B------:R0:W1:Y:S02]  /*1dc30*/  SHFL.IDX P6, R14, R13, R12, R11 ;  /* 0x0000000c0d0e7389 */ /* 0x00006400000c000b */
[----:B01----:R-:W-:Y:S01]  /*1dc40*/  ENDCOLLECTIVE ;  /* 0x000000000000791b */ /* 0x003fe20003800000 */
.L_x_2253:
[----:B------:R-:W-:Y:S01]  /*1dc50*/  @!PT LDS RZ, [RZ] ;  /* 0x00000000fffff984 */ /* 0x000fe20000000800 */
[----:B------:R-:W-:Y:S01]  /*1dc60*/  @!PT LDS RZ, [RZ] ;  /* 0x00000000fffff984 */ /* 0x000fe20000000800 */
[----:B------:R-:W-:Y:S01]  /*1dc70*/  @!PT LDS RZ, [RZ] ;  /* 0x00000000fffff984 */ /* 0x000fe20000000800 */
[----:B------:R-:W-:Y:S04]  /*1dc80*/  @!P4 LDGSTS.E.BYPASS.LTC128B.128 [R8+0xf800], desc[UR42][R2.64], !P2 ;  /* 0x0f8000000208cfae */ /* 0x000fe8000d101d6a */
[----:B------:R-:W-:Y:S04]  /*1dc90*/  @!P4 LDGSTS.E.BYPASS.LTC128B.128 [R8+0x11000], desc[UR42][R2.64+0x20], !P1 ;  /* 0x110000200208cfae */ /* 0x000fe8000c901d6a */
[----:B------:R0:W-:Y:S02]  /*1dca0*/  @!P4 LDGSTS.E.BYPASS.LTC128B.128 [R8+0x12800], desc[UR42][R2.64+0x40], !P0 ;  /* 0x128000400208cfae */ /* 0x0001e4000c101d6a */
[----:B0-----:R-:W-:Y:S01]  /*1dcb0*/  IMAD.MOV.U32 R2, RZ, RZ, R14 ;  /* 0x000000ffff027224 */ /* 0x001fe200078e000e */
[----:B------:R-:W-:Y:S06]  /*1dcc0*/  BRA `(.L_x_2254) ;  /* 0xffffffc400c47947 */ /* 0x000fec000383ffff */
.L_x_2150:
[----:B-1----:R1:W2:Y:S02]  /*1dcd0*/  SYNCS.PHASECHK.TRANS64.TRYWAIT P0, [R22+URZ+0x19c20], R3 ;  /* 0x019c2003160075a7 */ /* 0x0022a4000800017f */
[----:B--2---:R-:W-:Y:S05]  /*1dce0*/  @!P0 NANOSLEEP.SYNCS 0x989680 ;  /* 0x009896800000895d */ /* 0x004fea0003900000 */
[----:B------:R-:W2:Y:S02]  /*1dcf0*/  @!P0 SYNCS.PHASECHK.TRANS64 P0, [R22+URZ+0x19c20], R3 ;  /* 0x019c2003160085a7 */ /* 0x000ea4000800007f */
[----:B--2---:R-:W-:Y:S05]  /*1dd00*/  @!P0 BRA `(.L_x_2150) ;  /* 0xfffffffc00f08947 */ /* 0x004fea000383ffff */
[----:B------:R-:W-:Y:S05]  /*1dd10*/  BRA `(.L_x_2255) ;  /* 0xffffffc800347947 */ /* 0x000fea000383ffff */
.L_x_2156:
[----:B-1----:R1:W2:Y:S02]  /*1dd20*/  SYNCS.PHASECHK.TRANS64.TRYWAIT P0, [R6+URZ+0x19c80], R4 ;  /* 0x019c8004060075a7 */ /* 0x0022a4000800017f */
[----:B--2---:R-:W-:Y:S05]  /*1dd30*/  @!P0 NANOSLEEP.SYNCS 0x989680 ;  /* 0x009896800000895d */ /* 0x004fea0003900000 */
[----:B------:R-:W2:Y:S02]  /*1dd40*/  @!P0 SYNCS.PHASECHK.TRANS64 P0, [R6+URZ+0x19c80], R4 ;  /* 0x019c8004060085a7 */ /* 0x000ea4000800007f */
[----:B--2---:R-:W-:Y:S05]  /*1dd50*/  @!P0 BRA `(.L_x_2156) ;  /* 0xfffffffc00f08947 */ /* 0x004fea000383ffff */
[----:B------:R-:W-:Y:S05]  /*1dd60*/  BRA `(.L_x_2256) ;  /* 0xffffffc800dc7947 */ /* 0x000fea000383ffff */
.L_x_2163:
[----:B0-----:R0:W2:Y:S02]  /*1dd70*/  SYNCS.PHASECHK.TRANS64.TRYWAIT P0, [R6+URZ+0x19c40], R4 ;  /* 0x019c4004060075a7 */ /* 0x0010a4000800017f */
[----:B--2---:R-:W-:Y:S05]  /*1dd80*/  @!P0 NANOSLEEP.SYNCS 0x989680 ;  /* 0x009896800000895d */ /* 0x004fea0003900000 */
[----:B------:R-:W2:Y:S02]  /*1dd90*/  @!P0 SYNCS.PHASECHK.TRANS64 P0, [R6+URZ+0x19c40], R4 ;  /* 0x019c4004060085a7 */ /* 0x000ea4000800007f */
[----:B--2---:R-:W-:Y:S05]  /*1dda0*/  @!P0 BRA `(.L_x_2163) ;  /* 0xfffffffc00f08947 */ /* 0x004fea000383ffff */
[----:B------:R-:W-:Y:S05]  /*1ddb0*/  BRA `(.L_x_2257) ;  /* 0xffffffcc00d87947 */ /* 0x000fea000383ffff */
.L_x_2171:
[----:B-1----:R1:W2:Y:S02]  /*1ddc0*/  SYNCS.PHASECHK.TRANS64.TRYWAIT P0, [R3+URZ+0x19c70], R4 ;  /* 0x019c7004030075a7 */ /* 0x0022a4000800017f */
[----:B--2---:R-:W-:Y:S05]  /*1ddd0*/  @!P0 NANOSLEEP.SYNCS 0x989680 ;  /* 0x009896800000895d */ /* 0x004fea0003900000 */
[----:B------:R-:W2:Y:S02]  /*1dde0*/  @!P0 SYNCS.PHASECHK.TRANS64 P0, [R3+URZ+0x19c70], R4 ;  /* 0x019c7004030085a7 */ /* 0x000ea4000800007f */
[----:B--2---:R-:W-:Y:S05]  /*1ddf0*/  @!P0 BRA `(.L_x_2171) ;  /* 0xfffffffc00f08947 */ /* 0x004fea000383ffff */
[----:B------:R-:W-:Y:S05]  /*1de00*/  BRA `(.L_x_2258) ;  /* 0xffffffd000ec7947 */ /* 0x000fea000383ffff */
.L_x_2173:
[----:B-1----:R1:W2:Y:S02]  /*1de10*/  SYNCS.PHASECHK.TRANS64.TRYWAIT P0, [R3+URZ+0x19c60], R4 ;  /* 0x019c6004030075a7 */ /* 0x0022a4000800017f */
[----:B--2---:R-:W-:Y:S05]  /*1de20*/  @!P0 NANOSLEEP.SYNCS 0x989680 ;  /* 0x009896800000895d */ /* 0x004fea0003900000 */
[----:B------:R-:W2:Y:S02]  /*1de30*/  @!P0 SYNCS.PHASECHK.TRANS64 P0, [R3+URZ+0x19c60], R4 ;  /* 0x019c6004030085a7 */ /* 0x000ea4000800007f */
[----:B--2---:R-:W-:Y:S05]  /*1de40*/  @!P0 BRA `(.L_x_2173) ;  /* 0xfffffffc00f08947 */ /* 0x004fea000383ffff */
[----:B------:R-:W-:Y:S05]  /*1de50*/  BRA `(.L_x_2259) ;  /* 0xffffffd000f47947 */ /* 0x000fea000383ffff */
.L_x_2180:
[----:B-1----:R1:W2:Y:S02]  /*1de60*/  SYNCS.PHASECHK.TRANS64.TRYWAIT P1, [R3+URZ+0x19c70], R0 ;  /* 0x019c7000030075a7 */ /* 0x0022a4000802017f */
[----:B--2---:R-:W-:Y:S05]  /*1de70*/  @!P1 NANOSLEEP.SYNCS 0x989680 ;  /* 0x009896800000995d */ /* 0x004fea0003900000 */
[----:B------:R-:W2:Y:S02]  /*1de80*/  @!P1 SYNCS.PHASECHK.TRANS64 P1, [R3+URZ+0x19c70], R0 ;  /* 0x019c7000030095a7 */ /* 0x000ea4000802007f */
[----:B--2---:R-:W-:Y:S05]  /*1de90*/  @!P1 BRA `(.L_x_2180) ;  /* 0xfffffffc00f09947 */ /* 0x004fea000383ffff */
[----:B------:R-:W-:Y:S05]  /*1dea0*/  BRA `(.L_x_2260) ;  /* 0xffffffd8006c7947 */ /* 0x000fea000383ffff */
.L_x_2182:
[----:B-1----:R1:W2:Y:S02]  /*1deb0*/  SYNCS.PHASECHK.TRANS64.TRYWAIT P1, [R3+URZ+0x19c60], R0 ;  /* 0x019c6000030075a7 */ /* 0x0022a4000802017f */
[----:B--2---:R-:W-:Y:S05]  /*1dec0*/  @!P1 NANOSLEEP.SYNCS 0x989680 ;  /* 0x009896800000995d */ /* 0x004fea0003900000 */
[----:B------:R-:W2:Y:S02]  /*1ded0*/  @!P1 SYNCS.PHASECHK.TRANS64 P1, [R3+URZ+0x19c60], R0 ;  /* 0x019c6000030095a7 */ /* 0x000ea4000802007f */
[----:B--2---:R-:W-:Y:S05]  /*1dee0*/  @!P1 BRA `(.L_x_2182) ;  /* 0xfffffffc00f09947 */ /* 0x004fea000383ffff */
[----:B------:R-:W-:Y:S05]  /*1def0*/  BRA `(.L_x_2261) ;  /* 0xffffffd800707947 */ /* 0x000fea000383ffff */
.L_x_2186:
[----:B------:R-:W-:Y:S01]  /*1df00*/  BSSY B0, `(.L_x_2262) ;  /* 0x0000008000007945 */ /* 0x000fe20003800000 */
[----:B0-----:R-:W-:Y:S02]  /*1df10*/  IMAD.MOV.U32 R13, RZ, RZ, R16 ;  /* 0x000000ffff0d7224 */ /* 0x001fe400078e0010 */
[----:B------:R-:W-:Y:S02]  /*1df20*/  IMAD.MOV.U32 R12, RZ, RZ, RZ ;  /* 0x000000ffff0c7224 */ /* 0x000fe400078e00ff */
[----:B-1----:R-:W-:Y:S02]  /*1df30*/  IMAD.MOV.U32 R11, RZ, RZ, 0x1f ;  /* 0x0000001fff0b7424 */ /* 0x002fe400078e00ff */
[----:B------:R-:W-:-:S07]  /*1df40*/  IMAD.MOV.U32 R15, RZ, RZ, -0x1 ;  /* 0xffffffffff0f7424 */ /* 0x000fce00078e00ff */
[----:B--2---:R-:W-:Y:S05]  /*1df50*/  WARPSYNC.COLLECTIVE R15, `(.L_x_2263) ;  /* 0x000000000f087348 */ /* 0x004fea0003c00000 */
[----:B------:R0:W1:Y:S02]  /*1df60*/  SHFL.IDX P6, R14, R13, R12, R11 ;  /* 0x0000000c0d0e7389 */ /* 0x00006400000c000b */
[----:B012---:R-:W-:Y:S01]  /*1df70*/  ENDCOLLECTIVE ;  /* 0x000000000000791b */ /* 0x007fe20003800000 */
.L_x_2263:
[----:B------:R-:W-:Y:S05]  /*1df80*/  BSYNC B0 ;  /* 0x0000000000007941 */ /* 0x000fea0003800000 */
.L_x_2262:
        /* <DEDUP_REMOVED lines=9> */
.L_x_2264:
[----:B------:R-:W-:Y:S02]  /*1e020*/  ULDC UR4, c[0x0][0xc3c] ;  /* 0x00030f0000047ab9 */ /* 0x000fe40000000800 */
[----:B------:R-:W-:-:S13]  /*1e030*/  ISETP.GE.OR P1, PT, R5, UR4, !P0 ;  /* 0x0000000405007c0c */ /* 0x000fda000c726670 */
[----:B------:R-:W0:Y:S01]  /*1e040*/  @!P1 LDC.64 R2, c[0x0][0xc80] ;  /* 0x00032000ff029b82 */ /* 0x000e220000000a00 */
[----:B------:R-:W-:Y:S01]  /*1e050*/  IMAD.MOV.U32 R11, RZ, RZ, RZ ;  /* 0x000000ffff0b7224 */ /* 0x000fe200078e00ff */
[----:B------:R-:W-:Y:S01]  /*1e060*/  MOV R16, R14 ;  /* 0x0000000e00107202 */ /* 0x000fe20000000f00 */
        /* <DEDUP_REMOVED lines=13> */
.L_x_2265:
[----:B------:R-:W-:Y:S01]  /*1e140*/  IMAD.MOV.U32 R12, RZ, RZ, 0x2 ;  /* 0x00000002ff0c7424 */ /* 0x000fe200078e00ff */
[----:B------:R-:W-:-:S05]  /*1e150*/  SEL R5, R14, RZ, P1 ;  /* 0x000000ff0e057207 */ /* 0x000fca0000800000 */
[----:B------:R-:W-:-:S04]  /*1e160*/  IMAD.IADD R4, R2, 0x1, R5 ;  /* 0x0000000102047824 */ /* 0x000fc800078e0205 */
[----:B------:R-:W-:-:S07]  /*1e170*/  IMAD.MOV.U32 R13, RZ, RZ, R4 ;  /* 0x000000ffff0d7224 */ /* 0x000fce00078e0004 */
[----:B------:R-:W-:Y:S05]  /*1e180*/  WARPSYNC.COLLECTIVE R15, `(.L_x_2266) ;  /* 0x000000000f087348 */ /* 0x000fea0003c00000 */
[----:B------:R0:W1:Y:S02]  /*1e190*/  SHFL.UP P6, R14, R13, R12, R11 ;  /* 0x0400000c0d0e7389 */ /* 0x00006400000c000b */
[----:B01----:R-:W-:Y:S01]  /*1e1a0*/  ENDCOLLECTIVE ;  /* 0x000000000000791b */ /* 0x003fe20003800000 */
.L_x_2266:
[----:B------:R-:W-:Y:S01]  /*1e1b0*/  IMAD.MOV.U32 R12, RZ, RZ, 0x4 ;  /* 0x00000004ff0c7424 */ /* 0x000fe200078e00ff */
[----:B------:R-:W-:-:S05]  /*1e1c0*/  SEL R5, R14, RZ, P2 ;  /* 0x000000ff0e057207 */ /* 0x000fca0001000000 */
[----:B------:R-:W-:-:S04]  /*1e1d0*/  IMAD.IADD R5, R4, 0x1, R5 ;  /* 0x0000000104057824 */ /* 0x000fc800078e0205 */
[----:B------:R-:W-:-:S07]  /*1e1e0*/  IMAD.MOV.U32 R13, RZ, RZ, R5 ;  /* 0x000000ffff0d7224 */ /* 0x000fce00078e0005 */
[----:B------:R-:W-:Y:S05]  /*1e1f0*/  WARPSYNC.COLLECTIVE R15, `(.L_x_2267) ;  /* 0x000000000f087348 */ /* 0x000fea0003c00000 */
[----:B------:R0:W1:Y:S02]  /*1e200*/  SHFL.UP P6, R14, R13, R12, R11 ;  /* 0x0400000c0d0e7389 */ /* 0x00006400000c000b */
[----:B01----:R-:W-:Y:S01]  /*1e210*/  ENDCOLLECTIVE ;  /* 0x000000000000791b */ /* 0x003fe20003800000 */
.L_x_2267:
[----:B------:R-:W-:Y:S01]  /*1e220*/  IMAD.MOV.U32 R12, RZ, RZ, 0x8 ;  /* 0x00000008ff0c7424 */ /* 0x000fe200078e00ff */
[----:B------:R-:W-:-:S05]  /*1e230*/  SEL R6, R14, RZ, P3 ;  /* 0x000000ff0e067207 */ /* 0x000fca0001800000 */
[----:B------:R-:W-:-:S04]  /*1e240*/  IMAD.IADD R6, R5, 0x1, R6 ;  /* 0x0000000105067824 */ /* 0x000fc800078e0206 */
[----:B------:R-:W-:-:S07]  /*1e250*/  IMAD.MOV.U32 R13, RZ, RZ, R6 ;  /* 0x000000ffff0d7224 */ /* 0x000fce00078e0006 */
[----:B------:R-:W-:Y:S05]  /*1e260*/  WARPSYNC.COLLECTIVE R15, `(.L_x_2268) ;  /* 0x000000000f087348 */ /* 0x000fea0003c00000 */
[----:B------:R0:W1:Y:S02]  /*1e270*/  SHFL.UP P6, R14, R13, R12, R11 ;  /* 0x0400000c0d0e7389 */ /* 0x00006400000c000b */
[----:B01----:R-:W-:Y:S01]  /*1e280*/  ENDCOLLECTIVE ;  /* 0x000000000000791b */ /* 0x003fe20003800000 */
.L_x_2268:
[----:B------:R-:W-:Y:S01]  /*1e290*/  IMAD.MOV.U32 R12, RZ, RZ, 0x10 ;  /* 0x00000010ff0c7424 */ /* 0x000fe200078e00ff */
[----:B------:R-:W-:-:S04]  /*1e2a0*/  SEL R3, R14, RZ, P4 ;  /* 0x000000ff0e037207 */ /* 0x000fc80002000000 */
[----:B------:R-:W-:-:S05]  /*1e2b0*/  IADD3 R4, R6, R3, RZ ;  /* 0x0000000306047210 */ /* 0x000fca0007ffe0ff */
[----:B------:R-:W-:-:S07]  /*1e2c0*/  IMAD.MOV.U32 R13, RZ, RZ, R4 ;  /* 0x000000ffff0d7224 */ /* 0x000fce00078e0004 */
[----:B------:R-:W-:Y:S05]  /*1e2d0*/  WARPSYNC.COLLECTIVE R15, `(.L_x_2269) ;  /* 0x000000000f087348 */ /* 0x000fea0003c00000 */
[----:B------:R0:W1:Y:S02]  /*1e2e0*/  SHFL.UP P6, R14, R13, R12, R11 ;  /* 0x0400000c0d0e7389 */ /* 0x00006400000c000b */
[----:B01----:R-:W-:Y:S01]  /*1e2f0*/  ENDCOLLECTIVE ;  /* 0x000000000000791b */ /* 0x003fe20003800000 */
.L_x_2269:
        /* <DEDUP_REMOVED lines=8> */
.L_x_2270:
[----:B------:R-:W-:Y:S05]  /*1e380*/  BRA `(.L_x_2271) ;  /* 0xffffffdc00147947 */ /* 0x000fea000383ffff */
.L_x_2191:
[----:B------:R-:W-:Y:S01]  /*1e390*/  BSSY B0, `(.L_x_2272) ;  /* 0x0000008000007945 */ /* 0x000fe20003800000 */
[----:B-----5:R-:W-:Y:S02]  /*1e3a0*/  IMAD.MOV.U32 R13, RZ, RZ, R2 ;  /* 0x000000ffff0d7224 */ /* 0x020fe400078e0002 */
[----:B------:R-:W-:Y:S02]  /*1e3b0*/  IMAD.MOV.U32 R12, RZ, RZ, 0x1 ;  /* 0x00000001ff0c7424 */ /* 0x000fe400078e00ff */
[----:B-1----:R-:W-:Y:S02]  /*1e3c0*/  IMAD.MOV.U32 R11, RZ, RZ, RZ ;  /* 0x000000ffff0b7224 */ /* 0x002fe400078e00ff */
[----:B------:R-:W-:-:S07]  /*1e3d0*/  IMAD.MOV.U32 R15, RZ, RZ, -0x1 ;  /* 0xffffffffff0f7424 */ /* 0x000fce00078e00ff */
[----:B0-2---:R-:W-:Y:S05]  /*1e3e0*/  WARPSYNC.COLLECTIVE R15, `(.L_x_2273) ;  /* 0x000000000f087348 */ /* 0x005fea0003c00000 */
[----:B------:R1:W3:Y:S02]  /*1e3f0*/  SHFL.UP P6, R14, R13, R12, R11 ;  /* 0x0400000c0d0e7389 */ /* 0x0002e400000c000b */
[----:B0123--:R-:W-:Y:S01]  /*1e400*/  ENDCOLLECTIVE ;  /* 0x000000000000791b */ /* 0x00ffe20003800000 */
.L_x_2273:
[----:B------:R-:W-:Y:S05]  /*1e410*/  BSYNC B0 ;  /* 0x0000000000007941 */ /* 0x000fea0003800000 */
.L_x_2272:
        /* <DEDUP_REMOVED lines=8> */
.L_x_2274:
[----:B------:R-:W-:Y:S01]  /*1e4a0*/  IMAD.MOV.U32 R12, RZ, RZ, 0x4 ;  /* 0x00000004ff0c7424 */ /* 0x000fe200078e00ff */
[----:B------:R-:W-:-:S04]  /*1e4b0*/  SEL R4, R14, RZ, P2 ;  /* 0x000000ff0e047207 */ /* 0x000fc80001000000 */
[----:B------:R-:W-:-:S05]  /*1e4c0*/  IADD3 R4, R13, R4, RZ ;  /* 0x000000040d047210 */ /* 0x000fca0007ffe0ff */
[----:B------:R-:W-:-:S07]  /*1e4d0*/  IMAD.MOV.U32 R13, RZ, RZ, R4 ;  /* 0x000000ffff0d7224 */ /* 0x000fce00078e0004 */
[----:B------:R-:W-:Y:S05]  /*1e4e0*/  WARPSYNC.COLLECTIVE R15, `(.L_x_2275) ;  /* 0x000000000f087348 */ /* 0x000fea0003c00000 */
[----:B------:R0:W1:Y:S02]  /*1e4f0*/  SHFL.UP P6, R14, R13, R12, R11 ;  /* 0x0400000c0d0e7389 */ /* 0x00006400000c000b */
[----:B01----:R-:W-:Y:S01]  /*1e500*/  ENDCOLLECTIVE ;  /* 0x000000000000791b */ /* 0x003fe20003800000 */
.L_x_2275:
[----:B------:R-:W-:Y:S01]  /*1e510*/  IMAD.MOV.U32 R12, RZ, RZ, 0x8 ;  /* 0x00000008ff0c7424 */ /* 0x000fe200078e00ff */
[----:B------:R-:W-:-:S05]  /*1e520*/  SEL R5, R14, RZ, P3 ;  /* 0x000000ff0e057207 */ /* 0x000fca0001800000 */
[----:B------:R-:W-:-:S04]  /*1e530*/  IMAD.IADD R5, R4, 0x1, R5 ;  /* 0x0000000104057824 */ /* 0x000fc800078e0205 */
[----:B------:R-:W-:-:S07]  /*1e540*/  IMAD.MOV.U32 R13, RZ, RZ, R5 ;  /* 0x000000ffff0d7224 */ /* 0x000fce00078e0005 */
[----:B------:R-:W-:Y:S05]  /*1e550*/  WARPSYNC.COLLECTIVE R15, `(.L_x_2276) ;  /* 0x000000000f087348 */ /* 0x000fea0003c00000 */
[----:B------:R0:W1:Y:S02]  /*1e560*/  SHFL.UP P6, R14, R13, R12, R11 ;  /* 0x0400000c0d0e7389 */ /* 0x00006400000c000b */
[----:B01----:R-:W-:Y:S01]  /*1e570*/  ENDCOLLECTIVE ;  /* 0x000000000000791b */ /* 0x003fe20003800000 */
.L_x_2276:
[----:B------:R-:W-:Y:S01]  /*1e580*/  IMAD.MOV.U32 R12, RZ, RZ, 0x10 ;  /* 0x00000010ff0c7424 */ /* 0x000fe200078e00ff */
[----:B------:R-:W-:-:S05]  /*1e590*/  SEL R6, R14, RZ, P4 ;  /* 0x000000ff0e067207 */ /* 0x000fca0002000000 */
[----:B------:R-:W-:-:S04]  /*1e5a0*/  IMAD.IADD R6, R5, 0x1, R6 ;  /* 0x0000000105067824 */ /* 0x000fc800078e0206 */
[----:B------:R-:W-:-:S07]  /*1e5b0*/  IMAD.MOV.U32 R13, RZ, RZ, R6 ;  /* 0x000000ffff0d7224 */ /* 0x000fce00078e0006 */
[----:B------:R-:W-:Y:S05]  /*1e5c0*/  WARPSYNC.COLLECTIVE R15, `(.L_x_2277) ;  /* 0x000000000f087348 */ /* 0x000fea0003c00000 */
[----:B------:R0:W1:Y:S02]  /*1e5d0*/  SHFL.UP P6, R14, R13, R12, R11 ;  /* 0x0400000c0d0e7389 */ /* 0x00006400000c000b */
[----:B01----:R-:W-:Y:S01]  /*1e5e0*/  ENDCOLLECTIVE ;  /* 0x000000000000791b */ /* 0x003fe20003800000 */
.L_x_2277:
        /* <DEDUP_REMOVED lines=8> */
.L_x_2278:
[----:B------:R-:W-:Y:S05]  /*1e670*/  BRA `(.L_x_2279) ;  /* 0xffffffd800f47947 */ /* 0x000fea000383ffff */
.L_x_2193:
[----:B------:R-:W-:Y:S01]  /*1e680*/  BSSY B0, `(.L_x_2280) ;  /* 0x0000006000007945 */ /* 0x000fe20003800000 */
[----:B------:R-:W-:Y:S01]  /*1e690*/  PLOP3.LUT P6, PT, P6, PT, PT, 0x8, 0x0 ;  /* 0x000000000000781c */ /* 0x000fe200037ce170 */
[----:B------:R-:W-:-:S12]  /*1e6a0*/  IMAD.MOV.U32 R15, RZ, RZ, -0x1 ;  /* 0xffffffffff0f7424 */ /* 0x000fd800078e00ff */
[----:B01----:R-:W-:Y:S05]  /*1e6b0*/  WARPSYNC.COLLECTIVE R15, `(.L_x_2281) ;  /* 0x000000000f087348 */ /* 0x003fea0003c00000 */
[----:B------:R-:W-:Y:S01]  /*1e6c0*/  VOTE.ANY R14, PT, P6 ;  /* 0x00000000000e7806 */ /* 0x000fe200030e0100 */
[----:B01----:R-:W-:Y:S06]  /*1e6d0*/  ENDCOLLECTIVE ;  /* 0x000000000000791b */ /* 0x003fec0003800000 */
.L_x_2281:
[----:B------:R-:W-:Y:S05]  /*1e6e0*/  BSYNC B0 ;  /* 0x0000000000007941 */ /* 0x000fea0003800000 */
.L_x_2280:
[----:B------:R-:W-:Y:S01]  /*1e6f0*/  IMAD.MOV.U32 R5, RZ, RZ, R14 ;  /* 0x000000ffff057224 */ /* 0x000fe200078e000e */
[----:B------:R-:W-:Y:S01]  /*1e700*/  MOV R13, R2 ;  /* 0x00000002000d7202 */ /* 0x000fe20000000f00 */
[----:B------:R-:W-:Y:S02]  /*1e710*/  IMAD.MOV.U32 R11, RZ, RZ, 0x1f ;  /* 0x0000001fff0b7424 */ /* 0x000fe400078e00ff */
[----:B------:R-:W0:Y:S01]  /*1e720*/  POPC R6, R5 ;  /* 0x0000000500067309 */ /* 0x000e220000000000 */
[----:B------:R-:W-:Y:S02]  /*1e730*/  IMAD.MOV.U32 R15, RZ, RZ, -0x1 ;  /* 0xffffffffff0f7424 */ /* 0x000fe400078e00ff */
[----:B0-----:R-:W-:-:S07]  /*1e740*/  IMAD.MOV.U32 R12, RZ, RZ, R6 ;  /* 0x000000ffff0c7224 */ /* 0x001fce00078e0006 */
[----:B------:R-:W-:Y:S05]  /*1e750*/  WARPSYNC.COLLECTIVE R15, `(.L_x_2282) ;  /* 0x000000000f087348 */ /* 0x000fea0003c00000 */
[----:B------:R0:W1:Y:S02]  /*1e760*/  SHFL.IDX P6, R14, R13, R12, R11 ;  /* 0x0000000c0d0e7389 */ /* 0x00006400000c000b */
[----:B01----:R-:W-:Y:S01]  /*1e770*/  ENDCOLLECTIVE ;  /* 0x000000000000791b */ /* 0x003fe20003800000 */
.L_x_2282:
[----:B------:R-:W-:Y:S01]  /*1e780*/  IMAD.MOV.U32 R17, RZ, RZ, R14 ;  /* 0x000000ffff117224 */ /* 0x000fe200078e000e */
[----:B------:R-:W-:Y:S06]  /*1e790*/  BRA `(.L_x_2283) ;  /* 0xffffffd800e47947 */ /* 0x000fec000383ffff */
.L_x_2195:
[----:B------:R-:W-:Y:S01]  /*1e7a0*/  BSSY B0, `(.L_x_2284) ;  /* 0x0000007000007945 */ /* 0x000fe20003800000 */
[----:B------:R-:W-:Y:S02]  /*1e7b0*/  IMAD.MOV.U32 R13, RZ, RZ, R3 ;  /* 0x000000ffff0d7224 */ /* 0x000fe400078e0003 */
[----:B-1----:R-:W-:Y:S02]  /*1e7c0*/  IMAD.MOV.U32 R11, RZ, RZ, 0x1f ;  /* 0x0000001fff0b7424 */ /* 0x002fe400078e00ff */
[----:B------:R-:W-:-:S07]  /*1e7d0*/  IMAD.MOV.U32 R15, RZ, RZ, -0x1 ;  /* 0xffffffffff0f7424 */ /* 0x000fce00078e00ff */
[----:B0-23--:R-:W-:Y:S05]  /*1e7e0*/  WARPSYNC.COLLECTIVE R15, `(.L_x_2285) ;  /* 0x000000000f087348 */ /* 0x00dfea0003c00000 */
[----:B------:R1:W4:Y:S02]  /*1e7f0*/  SHFL.IDX P6, R14, R13, R12, R11 ;  /* 0x0000000c0d0e7389 */ /* 0x00032400000c000b */
[----:B01234-:R-:W-:Y:S01]  /*1e800*/  ENDCOLLECTIVE ;  /* 0x000000000000791b */ /* 0x01ffe20003800000 */
.L_x_2285:
[----:B------:R-:W-:Y:S05]  /*1e810*/  BSYNC B0 ;  /* 0x0000000000007941 */ /* 0x000fea0003800000 */
.L_x_2284:
[----:B------:R-:W-:Y:S01]  /*1e820*/  IMAD.MOV.U32 R5, RZ, RZ, R14 ;  /* 0x000000ffff057224 */ /* 0x000fe200078e000e */
[----:B------:R-:W-:Y:S06]  /*1e830*/  BRA `(.L_x_2194) ;  /* 0xffffffd800d87947 */ /* 0x000fec000383ffff */
.L_x_2199:
[----:B0-----:R0:W1:Y:S02]  /*1e840*/  SYNCS.PHASECHK.TRANS64.TRYWAIT P0, [R9+URZ+0x19c20], R0 ;  /* 0x019c2000090075a7 */ /* 0x001064000800017f */
[----:B-1----:R-:W-:Y:S05]  /*1e850*/  @!P0 NANOSLEEP.SYNCS 0x989680 ;  /* 0x009896800000895d */ /* 0x002fea0003900000 */
[----:B------:R-:W1:Y:S02]  /*1e860*/  @!P0 SYNCS.PHASECHK.TRANS64 P0, [R9+URZ+0x19c20], R0 ;  /* 0x019c2000090085a7 */ /* 0x000e64000800007f */
[----:B-1----:R-:W-:Y:S05]  /*1e870*/  @!P0 BRA `(.L_x_2199) ;  /* 0xfffffffc00f08947 */ /* 0x002fea000383ffff */
[----:B------:R-:W-:Y:S05]  /*1e880*/  BRA `(.L_x_2286) ;  /* 0xffffffe000507947 */ /* 0x000fea000383ffff */
.L_x_2200:
        /* <DEDUP_REMOVED lines=8> */
[----:B0-2-4-:R-:W-:Y:S05]  /*1e910*/  WARPSYNC.COLLECTIVE R15, `(.L_x_2288) ;  /* 0x000000000f087348 */ /* 0x015fea0003c00000 */
[----:B------:R1:W3:Y:S02]  /*1e920*/  SHFL.IDX P6, R14, R13, R12, R11 ;  /* 0x0000000c0d0e7389 */ /* 0x0002e400000c000b */
[----:B01234-:R-:W-:Y:S01]  /*1e930*/  ENDCOLLECTIVE ;  /* 0x000000000000791b */ /* 0x01ffe20003800000 */
.L_x_2288:
[----:B------:R-:W-:Y:S05]  /*1e940*/  BSYNC B0 ;  /* 0x0000000000007941 */ /* 0x000fea0003800000 */
.L_x_2287:
[----:B------:R-:W-:Y:S05]  /*1e950*/  BRA `(.L_x_2289) ;  /* 0xffffffe000387947 */ /* 0x000fea000383ffff */
.L_x_2201:
[----:B------:R-:W-:Y:S01]  /*1e960*/  BSSY B0, `(.L_x_2290) ;  /* 0x0000006000007945 */ /* 0x000fe20003800000 */
[----:B------:R-:W-:-:S07]  /*1e970*/  IMAD.MOV.U32 R15, RZ, RZ, -0x1 ;  /* 0xffffffffff0f7424 */ /* 0x000fce00078e00ff */
[----:B0-2-4-:R-:W-:Y:S05]  /*1e980*/  WARPSYNC.COLLECTIVE R15, `(.L_x_2291) ;  /* 0x000000000f0c7348 */ /* 0x015fea0003c00000 */
[----:B------:R-:W-:Y:S02]  /*1e990*/  ELECT P6, UR62, PT ;  /* 0x00000000003e782f */ /* 0x000fe400038c0000 */
[----:B------:R-:W-:Y:S01]  /*1e9a0*/  MOV R14, UR62 ;  /* 0x0000003e000e7c02 */ /* 0x000fe20008000f00 */
[----:B0-2-4-:R-:W-:Y:S10]  /*1e9b0*/  ENDCOLLECTIVE ;  /* 0x000000000000791b */ /* 0x015ff40003800000 */
.L_x_2291:
[----:B------:R-:W-:Y:S05]  /*1e9c0*/  BSYNC B0 ;  /* 0x0000000000007941 */ /* 0x000fea0003800000 */
.L_x_2290:
[----:B------:R-:W-:Y:S05]  /*1e9d0*/  BRA `(.L_x_2292) ;  /* 0xffffffe0002c7947 */ /* 0x000fea000383ffff */
.L_x_2203:
[----:B0-----:R0:W1:Y:S02]  /*1e9e0*/  SYNCS.PHASECHK.TRANS64.TRYWAIT P1, [R7+URZ], R2 ;  /* 0x00000002070075a7 */ /* 0x001064000802017f */
[----:B-1----:R-:W-:Y:S05]  /*1e9f0*/  @!P1 NANOSLEEP.SYNCS 0x989680 ;  /* 0x009896800000995d */ /* 0x002fea0003900000 */
[----:B------:R-:W1:Y:S02]  /*1ea00*/  @!P1 SYNCS.PHASECHK.TRANS64 P1, [R7+URZ], R2 ;  /* 0x00000002070095a7 */ /* 0x000e64000802007f */
[----:B-1----:R-:W-:Y:S05]  /*1ea10*/  @!P1 BRA `(.L_x_2203) ;  /* 0xfffffffc00f09947 */ /* 0x002fea000383ffff */
[----:B------:R-:W-:Y:S05]  /*1ea20*/  BRA `(.L_x_2293) ;  /* 0xffffffe000607947 */ /* 0x000fea000383ffff */
.L_x_2204:
[----:B-1----:R1:W3:Y:S02]  /*1ea30*/  SYNCS.PHASECHK.TRANS64.TRYWAIT P1, [R3+URZ], R0 ;  /* 0x00000000030075a7 */ /* 0x0022e4000802017f */
[----:B---3--:R-:W-:Y:S05]  /*1ea40*/  @!P1 NANOSLEEP.SYNCS 0x989680 ;  /* 0x009896800000995d */ /* 0x008fea0003900000 */
[----:B------:R-:W3:Y:S02]  /*1ea50*/  @!P1 SYNCS.PHASECHK.TRANS64 P1, [R3+URZ], R0 ;  /* 0x00000000030095a7 */ /* 0x000ee4000802007f */
[----:B---3--:R-:W-:Y:S05]  /*1ea60*/  @!P1 BRA `(.L_x_2204) ;  /* 0xfffffffc00f09947 */ /* 0x008fea000383ffff */
[----:B------:R-:W-:Y:S05]  /*1ea70*/  BRA `(.L_x_2294) ;  /* 0xffffffe000547947 */ /* 0x000fea000383ffff */
.L_x_2206:
[----:B-1----:R1:W3:Y:S02]  /*1ea80*/  SYNCS.PHASECHK.TRANS64.TRYWAIT P1, [R3+URZ+0x19c60], R2 ;  /* 0x019c6002030075a7 */ /* 0x0022e4000802017f */
[----:B---3--:R-:W-:Y:S05]  /*1ea90*/  @!P1 NANOSLEEP.SYNCS 0x989680 ;  /* 0x009896800000995d */ /* 0x008fea0003900000 */
[----:B------:R-:W3:Y:S02]  /*1eaa0*/  @!P1 SYNCS.PHASECHK.TRANS64 P1, [R3+URZ+0x19c60], R2 ;  /* 0x019c6002030095a7 */ /* 0x000ee4000802007f */
[----:B---3--:R-:W-:Y:S05]  /*1eab0*/  @!P1 BRA `(.L_x_2206) ;  /* 0xfffffffc00f09947 */ /* 0x008fea000383ffff */
[----:B------:R-:W-:Y:S05]  /*1eac0*/  BRA `(.L_x_2295) ;  /* 0xffffffe000547947 */ /* 0x000fea000383ffff */
.L_x_2208:
[----:B---3--:R3:W0:Y:S02]  /*1ead0*/  SYNCS.PHASECHK.TRANS64.TRYWAIT P1, [R5+URZ+0x19c60], R0 ;  /* 0x019c6000050075a7 */ /* 0x008624000802017f */
[----:B0-----:R-:W-:Y:S05]  /*1eae0*/  @!P1 NANOSLEEP.SYNCS 0x989680 ;  /* 0x009896800000995d */ /* 0x001fea0003900000 */
[----:B------:R-:W0:Y:S02]  /*1eaf0*/  @!P1 SYNCS.PHASECHK.TRANS64 P1, [R5+URZ+0x19c60], R0 ;  /* 0x019c6000050095a7 */ /* 0x000e24000802007f */
[----:B0-----:R-:W-:Y:S05]  /*1eb00*/  @!P1 BRA `(.L_x_2208) ;  /* 0xfffffffc00f09947 */ /* 0x001fea000383ffff */
[----:B------:R-:W-:Y:S05]  /*1eb10*/  BRA `(.L_x_2296) ;  /* 0xffffffe000547947 */ /* 0x000fea000383ffff */
.L_x_2210:
[----:B------:R0:W0:Y:S02]  /*1eb20*/  SYNCS.PHASECHK.TRANS64.TRYWAIT P0, [R3+URZ+0x19c80], R2 ;  /* 0x019c8002030075a7 */ /* 0x000024000800017f */
[----:B0-----:R-:W-:Y:S05]  /*1eb30*/  @!P0 NANOSLEEP.SYNCS 0x989680 ;  /* 0x009896800000895d */ /* 0x001fea0003900000 */
[----:B------:R-:W0:Y:S02]  /*1eb40*/  @!P0 SYNCS.PHASECHK.TRANS64 P0, [R3+URZ+0x19c80], R2 ;  /* 0x019c8002030085a7 */ /* 0x000e24000800007f */
[----:B0-----:R-:W-:Y:S05]  /*1eb50*/  @!P0 BRA `(.L_x_2210) ;  /* 0xfffffffc00f08947 */ /* 0x001fea000383ffff */
[----:B------:R-:W-:Y:S05]  /*1eb60*/  BRA `(.L_x_2211) ;  /* 0xffffffe000507947 */ /* 0x000fea000383ffff */
.L_x_2297:
        /* <DEDUP_REMOVED lines=9> */
.L_x_2306:


//--------------------- .nv.global.init           --------------------------
	.section	.nv.global.init,"aw",@progbits
	.align	4
.nv.global.init:
	.type		_ZZN5flash28permute_output_fp8_VcolmajorIN4cute6TensorINS1_11ArrayEngineIN7cutlass10bfloat16_tELm48EEENS1_6LayoutINS1_5tupleIJNS8_IJNS1_1CILi2EEESA_NS9_ILi12EEEEEENS9_ILi1EEESD_EEENS8_IJNS8_IJSD_SA_NS9_ILi4EEEEEENS9_ILi0EEESH_EEEEEEEEEvRT_E9upper_map,@object
	.size		_ZZN5flash28permute_output_fp8_VcolmajorIN4cute6TensorINS1_11ArrayEngineIN7cutlass10bfloat16_tELm48EEENS1_6LayoutINS1_5tupleIJNS8_IJNS1_1CILi2EEESA_NS9_ILi12EEEEEENS9_ILi1EEESD_EEENS8_IJNS8_IJSD_SA_NS9_ILi4EEEEEENS9_ILi0EEESH_EEEEEEEEEvRT_E9upper_map,($str$23 - _ZZN5flash28permute_output_fp8_VcolmajorIN4cute6TensorINS1_11ArrayEngineIN7cutlass10bfloat16_tELm48EEENS1_6LayoutINS1_5tupleIJNS8_IJNS1_1CILi2EEESA_NS9_ILi12EEEEEENS9_ILi1EEESD_EEENS8_IJNS8_IJSD_SA_NS9_ILi4EEEEEENS9_ILi0EEESH_EEEEEEEEEvRT_E9upper_map)
_ZZN5flash28permute_output_fp8_VcolmajorIN4cute6TensorINS1_11ArrayEngineIN7cutlass10bfloat16_tELm48EEENS1_6LayoutINS1_5tupleIJNS8_IJNS1_1CILi2EEESA_NS9_ILi12EEEEEENS9_ILi1EEESD_EEENS8_IJNS8_IJSD_SA_NS9_ILi4EEEEEENS9_ILi0EEESH_EEEEEEEEEvRT_E9upper_map:
        /*0000*/ 	.byte	0x00, 0x00, 0x00, 0x00, 0x02, 0x00, 0x00, 0x00, 0x03, 0x00, 0x00, 0x00, 0x01, 0x00, 0x00, 0x00
	.type		$str$23,@object
	.size		$str$23,($str$24 - $str$23)
$str$23:
        /*0010*/ 	.byte	0x28, 0x61, 0x64, 0x64, 0x72, 0x65, 0x73, 0x73, 0x20, 0x26, 0x20, 0x6d, 0x61, 0x73, 0x6b, 0x29
        /*0020*/ 	.byte	0x20, 0x3d, 0x3d, 0x20, 0x30, 0x00
	.type		$str$24,@object
	.size		$str$24,(__unnamed_5 - $str$24)
$str$24:
        /*0026*/ 	.byte	0x2f, 0x74, 0x6d, 0x70, 0x2f, 0x6f, 0x73, 0x73, 0x5f, 0x6b, 0x65, 0x72, 0x6e, 0x65, 0x6c, 0x73
        /*0036*/ 	.byte	0x5f, 0x73, 0x72, 0x63, 0x2f, 0x66, 0x6c, 0x61, 0x73, 0x68, 0x5f, 0x61, 0x74, 0x74, 0x65, 0x6e
        /*0046*/ 	.byte	0x74, 0x69, 0x6f, 0x6e, 0x2f, 0x63, 0x73, 0x72, 0x63, 0x2f, 0x63, 0x75, 0x74, 0x6c, 0x61, 0x73
        /*0056*/ 	.byte	0x73, 0x2f, 0x69, 0x6e, 0x63, 0x6c, 0x75, 0x64, 0x65, 0x2f, 0x63, 0x75, 0x74, 0x65, 0x2f, 0x70
        /*0066*/ 	.byte	0x6f, 0x69, 0x6e, 0x74, 0x65, 0x72, 0x5f, 0x66, 0x6c, 0x61, 0x67, 0x67, 0x65, 0x64, 0x2e, 0x68
        /*0076*/ 	.byte	0x70, 0x70, 0x00
	.type		__unnamed_5,@object
	.size		__unnamed_5,(__unnamed_6 - __unnamed_5)
__unnamed_5:
        /* <DEDUP_REMOVED lines=24> */
        /*01f9*/ 	.byte	0x3e, 0x3e, 0x20, 0x26, 0x5d, 0x00
	.type		__unnamed_6,@object
	.size		__unnamed_6,(__unnamed_3 - __unnamed_6)
__unnamed_6:
        /* <DEDUP_REMOVED lines=25> */
	.type		__unnamed_3,@object
	.size		__unnamed_3,(__unnamed_4 - __unnamed_3)
__unnamed_3:
        /* <DEDUP_REMOVED lines=29> */
        /*0555*/ 	.byte	0x5d, 0x00
	.type		__unnamed_4,@object
	.size		__unnamed_4,(__unnamed_2 - __unnamed_4)
__unnamed_4:
        /* <DEDUP_REMOVED lines=30> */
	.type		__unnamed_2,@object
	.size		__unnamed_2,(__unnamed_1 - __unnamed_2)
__unnamed_2:
        /* <DEDUP_REMOVED lines=30> */
	.type		__unnamed_1,@object
	.size		__unnamed_1,(.L_0 - __unnamed_1)
__unnamed_1:
        /* <DEDUP_REMOVED lines=30> */
.L_0:


//--------------------- .nv.shared._ZN7cutlass13device_kernelIN5flash11enable_sm90INS1_16FlashAttnFwdSm90INS1_25CollectiveMainloopFwdSm90ILi2EN4cute5tupleIJNS5_1CILi1EEES8_S8_EEENS6_IJNS7_ILi192EEENS7_ILi128EEENS7_ILi96EEEEEELi96ENS_12float_e4m3_tEfNS_4arch4Sm90ELb0ELb0ELb1ELb0ELb0ELb0ELb0ELb1ELb1ELb1ELb0ELb0EEENS1_21CollectiveEpilogueFwdINS6_IJSA_SC_SB_EEES9_NS_10bfloat16_tESG_Li384ELb0ELb1ELb0ELb1EEENS1_29StaticPersistentTileSchedulerILb0EEEEEEEEEvNT_6ParamsE --------------------------
	.section	.nv.shared._ZN7cutlass13device_kernelIN5flash11enable_sm90INS1_16FlashAttnFwdSm90INS1_25CollectiveMainloopFwdSm90ILi2EN4cute5tupleIJNS5_1CILi1EEES8_S8_EEENS6_IJNS7_ILi192EEENS7_ILi128EEENS7_ILi96EEEEEELi96ENS_12float_e4m3_tEfNS_4arch4Sm90ELb0ELb0ELb1ELb0ELb0ELb0ELb0ELb1ELb1ELb1ELb0ELb0EEENS1_21CollectiveEpilogueFwdINS6_IJSA_SC_SB_EEES9_NS_10bfloat16_tESG_Li384ELb0ELb1ELb0ELb1EEENS1_29StaticPersistentTileSchedulerILb0EEEEEEEEEvNT_6ParamsE,"aw",@nobits
	.sectionflags	@""
	.align	16
	.zero		1024


//--------------------- .nv.shared.reserved.0     --------------------------
	.section	.nv.shared.reserved.0,"aw",@nobits
	.weak		__nv_reservedSMEM_offset_0_alias
	.size		__nv_reservedSMEM_offset_0_alias, 0, 0
	.other		__nv_reservedSMEM_offset_0_alias,@"STO_CUDA_RESERVED_SHARED STV_DEFAULT"
__nv_reservedSMEM_offset_0_alias:
	.zero		0


//--------------------- .nv.global                --------------------------
	.section	.nv.global,"aw",@nobits
.nv.global:
	.type		_ZN81_INTERNAL_8b9486a0_45_flash_fwd_hdim96_e4m3_softcap_packgqa_sm90_cu_677d2eb9_33374cute1_E,@object
	.size		_ZN81_INTERNAL_8b9486a0_45_flash_fwd_hdim96_e4m3_softcap_packgqa_sm90_cu_677d2eb9_33374cute1_E,(_ZN81_INTERNAL_8b9486a0_45_flash_fwd_hdim96_e4m3_softcap_packgqa_sm90_cu_677d2eb9_33374cuda3std3__45__cpo6cbeginE - _ZN81_INTERNAL_8b9486a0_45_flash_fwd_hdim96_e4m3_softcap_packgqa_sm90_cu_677d2eb9_33374cute1_E)
_ZN81_INTERNAL_8b9486a0_45_flash_fwd_hdim96_e4m3_softcap_packgqa_sm90_cu_677d2eb9_33374cute1_E:
	.zero		1
	.type		_ZN81_INTERNAL_8b9486a0_45_flash_fwd_hdim96_e4m3_softcap_packgqa_sm90_cu_677d2eb9_33374cuda3std3__45__cpo6cbeginE,@object
	.size		_ZN81_INTERNAL_8b9486a0_45_flash_fwd_hdim96_e4m3_softcap_packgqa_sm90_cu_677d2eb9_33374cuda3std3__45__cpo6cbeginE,(_ZN81_INTERNAL_8b9486a0_45_flash_fwd_hdim96_e4m3_softcap_packgqa_sm90_cu_677d2eb9_33374cuda3std3__48in_placeE - _ZN81_INTERNAL_8b9486a0_45_flash_fwd_hdim96_e4m3_softcap_packgqa_sm90_cu_677d2eb9_33374cuda3std3__45__cpo6cbeginE)
_ZN81_INTERNAL_8b9486a0_45_flash_fwd_hdim96_e4m3_softcap_packgqa_sm90_cu_677d2eb9_33374cuda3std3__45__cpo6cbeginE:
	.zero		1
	.type		_ZN81_INTERNAL_8b9486a0_45_flash_fwd_hdim96_e4m3_softcap_packgqa_sm90_cu_677d2eb9_33374cuda3std3__48in_placeE,@object
	.size		_ZN81_INTERNAL_8b9486a0_45_flash_fwd_hdim96_e4m3_softcap_packgqa_sm90_cu_677d2eb9_33374cuda3std3__48in_placeE,(_ZN81_INTERNAL_8b9486a0_45_flash_fwd_hdim96_e4m3_softcap_packgqa_sm90_cu_677d2eb9_33374cuda3std6ranges3__45__cpo9iter_moveE - _ZN81_INTERNAL_8b9486a0_45_flash_fwd_hdim96_e4m3_softcap_packgqa_sm90_cu_677d2eb9_33374cuda3std3__48in_placeE)
_ZN81_INTERNAL_8b9486a0_45_flash_fwd_hdim96_e4m3_softcap_packgqa_sm90_cu_677d2eb9_33374cuda3std3__48in_placeE:
	.zero		1
	.type		_ZN81_INTERNAL_8b9486a0_45_flash_fwd_hdim96_e4m3_softcap_packgqa_sm90_cu_677d2eb9_33374cuda3std6ranges3__45__cpo9iter_moveE,@object
	.size		_ZN81_INTERNAL_8b9486a0_45_flash_fwd_hdim96_e4m3_softcap_packgqa_sm90_cu_677d2eb9_33374cuda3std6ranges3__45__cpo9iter_moveE,(_ZN81_INTERNAL_8b9486a0_45_flash_fwd_hdim96_e4m3_softcap_packgqa_sm90_cu_677d2eb9_33374cuda3std3__45__cpo5beginE - _ZN81_INTERNAL_8b9486a0_45_flash_fwd_hdim96_e4m3_softcap_packgqa_sm90_cu_677d2eb9_33374cuda3std6ranges3__45__cpo9iter_moveE)
_ZN81_INTERNAL_8b9486a0_45_flash_fwd_hdim96_e4m3_softcap_packgqa_sm90_cu_677d2eb9_33374cuda3std6ranges3__45__cpo9iter_moveE:
	.zero		1
	.type		_ZN81_INTERNAL_8b9486a0_45_flash_fwd_hdim96_e4m3_softcap_packgqa_sm90_cu_677d2eb9_33374cuda3std3__45__cpo5beginE,@object
	.size		_ZN81_INTERNAL_8b9486a0_45_flash_fwd_hdim96_e4m3_softcap_packgqa_sm90_cu_677d2eb9_33374cuda3std3__45__cpo5beginE,(_ZN81_INTERNAL_8b9486a0_45_flash_fwd_hdim96_e4m3_softcap_packgqa_sm90_cu_677d2eb9_33374cuda3std3__483_GLOBAL__N__8b9486a0_45_flash_fwd_hdim96_e4m3_softcap_packgqa_sm90_cu_677d2eb9_33376ignoreE - _ZN81_INTERNAL_8b9486a0_45_flash_fwd_hdim96_e4m3_softcap_packgqa_sm90_cu_677d2eb9_33374cuda3std3__45__cpo5beginE)
_ZN81_INTERNAL_8b9486a0_45_flash_fwd_hdim96_e4m3_softcap_packgqa_sm90_cu_677d2eb9_33374cuda3std3__45__cpo5beginE:
	.zero		1
	.type		_ZN81_INTERNAL_8b9486a0_45_flash_fwd_hdim96_e4m3_softcap_packgqa_sm90_cu_677d2eb9_33374cuda3std3__483_GLOBAL__N__8b9486a0_45_flash_fwd_hdim96_e4m3_softcap_packgqa_sm90_cu_677d2eb9_33376ignoreE,@object
	.size		_ZN81_INTERNAL_8b9486a0_45_flash_fwd_hdim96_e4m3_softcap_packgqa_sm90_cu_677d2eb9_33374cuda3std3__483_GLOBAL__N__8b9486a0_45_flash_fwd_hdim96_e4m3_softcap_packgqa_sm90_cu_677d2eb9_33376ignoreE,(_ZN81_INTERNAL_8b9486a0_45_flash_fwd_hdim96_e4m3_softcap_packgqa_sm90_cu_677d2eb9_33374cute7productE - _ZN81_INTERNAL_8b9486a0_45_flash_fwd_hdim96_e4m3_softcap_packgqa_sm90_cu_677d2eb9_33374cuda3std3__483_GLOBAL__N__8b9486a0_45_flash_fwd_hdim96_e4m3_softcap_packgqa_sm90_cu_677d2eb9_33376ignoreE)
_ZN81_INTERNAL_8b9486a0_45_flash_fwd_hdim96_e4m3_softcap_packgqa_sm90_cu_677d2eb9_33374cuda3std3__483_GLOBAL__N__8b9486a0_45_flash_fwd_hdim96_e4m3_softcap_packgqa_sm90_cu_677d2eb9_33376ignoreE:
	.zero		1
	.type		_ZN81_INTERNAL_8b9486a0_45_flash_fwd_hdim96_e4m3_softcap_packgqa_sm90_cu_677d2eb9_33374cute7productE,@object
	.size		_ZN81_INTERNAL_8b9486a0_45_flash_fwd_hdim96_e4m3_softcap_packgqa_sm90_cu_677d2eb9_33374cute7productE,(_ZN81_INTERNAL_8b9486a0_45_flash_fwd_hdim96_e4m3_softcap_packgqa_sm90_cu_677d2eb9_33374cuda3std3__45__cpo3endE - _ZN81_INTERNAL_8b9486a0_45_flash_fwd_hdim96_e4m3_softcap_packgqa_sm90_cu_677d2eb9_33374cute7productE)
_ZN81_INTERNAL_8b9486a0_45_flash_fwd_hdim96_e4m3_softcap_packgqa_sm90_cu_677d2eb9_33374cute7productE:
	.zero		1
	.type		_ZN81_INTERNAL_8b9486a0_45_flash_fwd_hdim96_e4m3_softcap_packgqa_sm90_cu_677d2eb9_33374cuda3std3__45__cpo3endE,@object
	.size		_ZN81_INTERNAL_8b9486a0_45_flash_fwd_hdim96_e4m3_softcap_packgqa_sm90_cu_677d2eb9_33374cuda3std3__45__cpo3endE,(_ZN81_INTERNAL_8b9486a0_45_flash_fwd_hdim96_e4m3_softcap_packgqa_sm90_cu_677d2eb9_33374cuda3std3__419piecewise_constructE - _ZN81_INTERNAL_8b9486a0_45_flash_fwd_hdim96_e4m3_softcap_packgqa_sm90_cu_677d2eb9_33374cuda3std3__45__cpo3endE)
_ZN81_INTERNAL_8b9486a0_45_flash_fwd_hdim96_e4m3_softcap_packgqa_sm90_cu_677d2eb9_33374cuda3std3__45__cpo3endE:
	.zero		1
	.type		_ZN81_INTERNAL_8b9486a0_45_flash_fwd_hdim96_e4m3_softcap_packgqa_sm90_cu_677d2eb9_33374cuda3std3__419piecewise_constructE,@object
	.size		_ZN81_INTERNAL_8b9486a0_45_flash_fwd_hdim96_e4m3_softcap_packgqa_sm90_cu_677d2eb9_33374cuda3std3__419piecewise_constructE,(_ZN81_INTERNAL_8b9486a0_45_flash_fwd_hdim96_e4m3_softcap_packgqa_sm90_cu_677d2eb9_33374cuda3std3__45__cpo4cendE - _ZN81_INTERNAL_8b9486a0_45_flash_fwd_hdim96_e4m3_softcap_packgqa_sm90_cu_677d2eb9_33374cuda3std3__419piecewise_constructE)
_ZN81_INTERNAL_8b9486a0_45_flash_fwd_hdim96_e4m3_softcap_packgqa_sm90_cu_677d2eb9_33374cuda3std3__419piecewise_constructE:
	.zero		1
	.type		_ZN81_INTERNAL_8b9486a0_45_flash_fwd_hdim96_e4m3_softcap_packgqa_sm90_cu_677d2eb9_33374cuda3std3__45__cpo4cendE,@object
	.size		_ZN81_INTERNAL_8b9486a0_45_flash_fwd_hdim96_e4m3_softcap_packgqa_sm90_cu_677d2eb9_33374cuda3std3__45__cpo4cendE,(_ZN81_INTERNAL_8b9486a0_45_flash_fwd_hdim96_e4m3_softcap_packgqa_sm90_cu_677d2eb9_33374cuda3std6ranges3__45__cpo4swapE - _ZN81_INTERNAL_8b9486a0_45_flash_fwd_hdim96_e4m3_softcap_packgqa_sm90_cu_677d2eb9_33374cuda3std3__45__cpo4cendE)
_ZN81_INTERNAL_8b9486a0_45_flash_fwd_hdim96_e4m3_softcap_packgqa_sm90_cu_677d2eb9_33374cuda3std3__45__cpo4cendE:
	.zero		1
	.type		_ZN81_INTERNAL_8b9486a0_45_flash_fwd_hdim96_e4m3_softcap_packgqa_sm90_cu_677d2eb9_33374cuda3std6ranges3__45__cpo4swapE,@object
	.size		_ZN81_INTERNAL_8b9486a0_45_flash_fwd_hdim96_e4m3_softcap_packgqa_sm90_cu_677d2eb9_33374cuda3std6ranges3__45__cpo4swapE,(.L_14 - _ZN81_INTERNAL_8b9486a0_45_flash_fwd_hdim96_e4m3_softcap_packgqa_sm90_cu_677d2eb9_33374cuda3std6ranges3__45__cpo4swapE)
_ZN81_INTERNAL_8b9486a0_45_flash_fwd_hdim96_e4m3_softcap_packgqa_sm90_cu_677d2eb9_33374cuda3std6ranges3__45__cpo4swapE:
	.zero		1
.L_14:


//--------------------- .nv.shared._ZN7cutlass13device_kernelIN5flash11enable_sm90INS1_16FlashAttnFwdSm90INS1_25CollectiveMainloopFwdSm90ILi2EN4cute5tupleIJNS5_1CILi1EEES8_S8_EEENS6_IJNS7_ILi192EEENS7_ILi128EEENS7_ILi96EEEEEELi96ENS_12float_e4m3_tEfNS_4arch4Sm90ELb0ELb0ELb1ELb1ELb0ELb0ELb0ELb1ELb1ELb1ELb0ELb0EEENS1_21CollectiveEpilogueFwdINS6_IJSA_SC_SB_EEES9_NS_10bfloat16_tESG_Li384ELb1ELb1ELb0ELb1EEENS1_36VarlenDynamicPersistentTileSchedulerILi192ELi128ELi384ELi128ELb0ELb1ELb1ELb0ELb1ELb1EEEEEEEEEvNT_6ParamsE --------------------------
	.section	.nv.shared._ZN7cutlass13device_kernelIN5flash11enable_sm90INS1_16FlashAttnFwdSm90INS1_25CollectiveMainloopFwdSm90ILi2EN4cute5tupleIJNS5_1CILi1EEES8_S8_EEENS6_IJNS7_ILi192EEENS7_ILi128EEENS7_ILi96EEEEEELi96ENS_12float_e4m3_tEfNS_4arch4Sm90ELb0ELb0ELb1ELb1ELb0ELb0ELb0ELb1ELb1ELb1ELb0ELb0EEENS1_21CollectiveEpilogueFwdINS6_IJSA_SC_SB_EEES9_NS_10bfloat16_tESG_Li384ELb1ELb1ELb0ELb1EEENS1_36VarlenDynamicPersistentTileSchedulerILi192ELi128ELi384ELi128ELb0ELb1ELb1ELb0ELb1ELb1EEEEEEEEEvNT_6ParamsE,"aw",@nobits
	.sectionflags	@""
	.align	16
	.zero		1024


//--------------------- .nv.shared._ZN7cutlass13device_kernelIN5flash11enable_sm90INS1_16FlashAttnFwdSm90INS1_25CollectiveMainloopFwdSm90ILi2EN4cute5tupleIJNS5_1CILi1EEES8_S8_EEENS6_IJNS7_ILi192EEENS7_ILi128EEENS7_ILi96EEEEEELi96ENS_12float_e4m3_tEfNS_4arch4Sm90ELb0ELb0ELb1ELb1ELb0ELb1ELb0ELb1ELb1ELb1ELb0ELb0EEENS1_21CollectiveEpilogueFwdINS6_IJSA_SC_SB_EEES9_NS_10bfloat16_tESG_Li384ELb1ELb1ELb0ELb1EEENS1_36VarlenDynamicPersistentTileSchedulerILi192ELi128ELi384ELi128ELb0ELb1ELb1ELb0ELb1ELb1EEEEEEEEEvNT_6ParamsE --------------------------
	.section	.nv.shared._ZN7cutlass13device_kernelIN5flash11enable_sm90INS1_16FlashAttnFwdSm90INS1_25CollectiveMainloopFwdSm90ILi2EN4cute5tupleIJNS5_1CILi1EEES8_S8_EEENS6_IJNS7_ILi192EEENS7_ILi128EEENS7_ILi96EEEEEELi96ENS_12float_e4m3_tEfNS_4arch4Sm90ELb0ELb0ELb1ELb1ELb0ELb1ELb0ELb1ELb1ELb1ELb0ELb0EEENS1_21CollectiveEpilogueFwdINS6_IJSA_SC_SB_EEES9_NS_10bfloat16_tESG_Li384ELb1ELb1ELb0ELb1EEENS1_36VarlenDynamicPersistentTileSchedulerILi192ELi128ELi384ELi128ELb0ELb1ELb1ELb0ELb1ELb1EEEEEEEEEvNT_6ParamsE,"aw",@nobits
	.sectionflags	@""
	.align	16
	.zero		1024


//--------------------- .nv.shared._ZN7cutlass13device_kernelIN5flash11enable_sm90INS1_16FlashAttnFwdSm90INS1_25CollectiveMainloopFwdSm90ILi2EN4cute5tupleIJNS5_1CILi1EEES8_S8_EEENS6_IJNS7_ILi192EEENS7_ILi128EEENS7_ILi96EEEEEELi96ENS_12float_e4m3_tEfNS_4arch4Sm90ELb0ELb1ELb1ELb0ELb0ELb0ELb0ELb1ELb1ELb1ELb0ELb0EEENS1_21CollectiveEpilogueFwdINS6_IJSA_SC_SB_EEES9_NS_10bfloat16_tESG_Li384ELb0ELb1ELb0ELb1EEENS1_30DynamicPersistentTileSchedulerILi384ELi128ELb0ELb1ELb1EEEEEEEEEvNT_6ParamsE --------------------------
	.section	.nv.shared._ZN7cutlass13device_kernelIN5flash11enable_sm90INS1_16FlashAttnFwdSm90INS1_25CollectiveMainloopFwdSm90ILi2EN4cute5tupleIJNS5_1CILi1EEES8_S8_EEENS6_IJNS7_ILi192EEENS7_ILi128EEENS7_ILi96EEEEEELi96ENS_12float_e4m3_tEfNS_4arch4Sm90ELb0ELb1ELb1ELb0ELb0ELb0ELb0ELb1ELb1ELb1ELb0ELb0EEENS1_21CollectiveEpilogueFwdINS6_IJSA_SC_SB_EEES9_NS_10bfloat16_tESG_Li384ELb0ELb1ELb0ELb1EEENS1_30DynamicPersistentTileSchedulerILi384ELi128ELb0ELb1ELb1EEEEEEEEEvNT_6ParamsE,"aw",@nobits
	.sectionflags	@""
	.align	16
	.zero		1024


//--------------------- .nv.shared._ZN7cutlass13device_kernelIN5flash11enable_sm90INS1_16FlashAttnFwdSm90INS1_25CollectiveMainloopFwdSm90ILi2EN4cute5tupleIJNS5_1CILi1EEES8_S8_EEENS6_IJNS7_ILi192EEENS7_ILi128EEENS7_ILi96EEEEEELi96ENS_12float_e4m3_tEfNS_4arch4Sm90ELb0ELb1ELb1ELb1ELb0ELb0ELb0ELb1ELb1ELb1ELb0ELb0EEENS1_21CollectiveEpilogueFwdINS6_IJSA_SC_SB_EEES9_NS_10bfloat16_tESG_Li384ELb1ELb1ELb0ELb1EEENS1_36VarlenDynamicPersistentTileSchedulerILi192ELi128ELi384ELi128ELb0ELb1ELb1ELb1ELb0ELb1EEEEEEEEEvNT_6ParamsE --------------------------
	.section	.nv.shared._ZN7cutlass13device_kernelIN5flash11enable_sm90INS1_16FlashAttnFwdSm90INS1_25CollectiveMainloopFwdSm90ILi2EN4cute5tupleIJNS5_1CILi1EEES8_S8_EEENS6_IJNS7_ILi192EEENS7_ILi128EEENS7_ILi96EEEEEELi96ENS_12float_e4m3_tEfNS_4arch4Sm90ELb0ELb1ELb1ELb1ELb0ELb0ELb0ELb1ELb1ELb1ELb0ELb0EEENS1_21CollectiveEpilogueFwdINS6_IJSA_SC_SB_EEES9_NS_10bfloat16_tESG_Li384ELb1ELb1ELb0ELb1EEENS1_36VarlenDynamicPersistentTileSchedulerILi192ELi128ELi384ELi128ELb0ELb1ELb1ELb1ELb0ELb1EEEEEEEEEvNT_6ParamsE,"aw",@nobits
	.sectionflags	@""
	.align	16
	.zero		1024


//--------------------- .nv.shared._ZN7cutlass13device_kernelIN5flash11enable_sm90INS1_16FlashAttnFwdSm90INS1_25CollectiveMainloopFwdSm90ILi2EN4cute5tupleIJNS5_1CILi1EEES8_S8_EEENS6_IJNS7_ILi192EEENS7_ILi128EEENS7_ILi96EEEEEELi96ENS_12float_e4m3_tEfNS_4arch4Sm90ELb0ELb1ELb1ELb1ELb0ELb1ELb0ELb1ELb1ELb1ELb0ELb0EEENS1_21CollectiveEpilogueFwdINS6_IJSA_SC_SB_EEES9_NS_10bfloat16_tESG_Li384ELb1ELb1ELb0ELb1EEENS1_36VarlenDynamicPersistentTileSchedulerILi192ELi128ELi384ELi128ELb0ELb1ELb1ELb1ELb0ELb1EEEEEEEEEvNT_6ParamsE --------------------------
	.section	.nv.shared._ZN7cutlass13device_kernelIN5flash11enable_sm90INS1_16FlashAttnFwdSm90INS1_25CollectiveMainloopFwdSm90ILi2EN4cute5tupleIJNS5_1CILi1EEES8_S8_EEENS6_IJNS7_ILi192EEENS7_ILi128EEENS7_ILi96EEEEEELi96ENS_12float_e4m3_tEfNS_4arch4Sm90ELb0ELb1ELb1ELb1ELb0ELb1ELb0ELb1ELb1ELb1ELb0ELb0EEENS1_21CollectiveEpilogueFwdINS6_IJSA_SC_SB_EEES9_NS_10bfloat16_tESG_Li384ELb1ELb1ELb0ELb1EEENS1_36VarlenDynamicPersistentTileSchedulerILi192ELi128ELi384ELi128ELb0ELb1ELb1ELb1ELb0ELb1EEEEEEEEEvNT_6ParamsE,"aw",@nobits
	.sectionflags	@""
	.align	16
	.zero		1024


//--------------------- .nv.shared._ZN7cutlass13device_kernelIN5flash11enable_sm90INS1_16FlashAttnFwdSm90INS1_25CollectiveMainloopFwdSm90ILi2EN4cute5tupleIJNS5_1CILi1EEES8_S8_EEENS6_IJNS7_ILi192EEENS7_ILi128EEENS7_ILi96EEEEEELi96ENS_12float_e4m3_tEfNS_4arch4Sm90ELb1ELb0ELb1ELb0ELb0ELb0ELb0ELb1ELb1ELb1ELb0ELb0EEENS1_21CollectiveEpilogueFwdINS6_IJSA_SC_SB_EEES9_NS_10bfloat16_tESG_Li384ELb0ELb1ELb0ELb1EEENS1_30DynamicPersistentTileSchedulerILi384ELi128ELb0ELb1ELb1EEEEEEEEEvNT_6ParamsE --------------------------
	.section	.nv.shared._ZN7cutlass13device_kernelIN5flash11enable_sm90INS1_16FlashAttnFwdSm90INS1_25CollectiveMainloopFwdSm90ILi2EN4cute5tupleIJNS5_1CILi1EEES8_S8_EEENS6_IJNS7_ILi192EEENS7_ILi128EEENS7_ILi96EEEEEELi96ENS_12float_e4m3_tEfNS_4arch4Sm90ELb1ELb0ELb1ELb0ELb0ELb0ELb0ELb1ELb1ELb1ELb0ELb0EEENS1_21CollectiveEpilogueFwdINS6_IJSA_SC_SB_EEES9_NS_10bfloat16_tESG_Li384ELb0ELb1ELb0ELb1EEENS1_30DynamicPersistentTileSchedulerILi384ELi128ELb0ELb1ELb1EEEEEEEEEvNT_6ParamsE,"aw",@nobits
	.sectionflags	@""
	.align	16
	.zero		1024


//--------------------- .nv.shared._ZN7cutlass13device_kernelIN5flash11enable_sm90INS1_16FlashAttnFwdSm90INS1_25CollectiveMainloopFwdSm90ILi2EN4cute5tupleIJNS5_1CILi1EEES8_S8_EEENS6_IJNS7_ILi192EEENS7_ILi128EEENS7_ILi96EEEEEELi96ENS_12float_e4m3_tEfNS_4arch4Sm90ELb1ELb0ELb1ELb1ELb0ELb0ELb0ELb1ELb1ELb1ELb0ELb0EEENS1_21CollectiveEpilogueFwdINS6_IJSA_SC_SB_EEES9_NS_10bfloat16_tESG_Li384ELb1ELb1ELb0ELb1EEENS1_36VarlenDynamicPersistentTileSchedulerILi192ELi128ELi384ELi128ELb0ELb1ELb1ELb1ELb1ELb1EEEEEEEEEvNT_6ParamsE --------------------------
	.section	.nv.shared._ZN7cutlass13device_kernelIN5flash11enable_sm90INS1_16FlashAttnFwdSm90INS1_25CollectiveMainloopFwdSm90ILi2EN4cute5tupleIJNS5_1CILi1EEES8_S8_EEENS6_IJNS7_ILi192EEENS7_ILi128EEENS7_ILi96EEEEEELi96ENS_12float_e4m3_tEfNS_4arch4Sm90ELb1ELb0ELb1ELb1ELb0ELb0ELb0ELb1ELb1ELb1ELb0ELb0EEENS1_21CollectiveEpilogueFwdINS6_IJSA_SC_SB_EEES9_NS_10bfloat16_tESG_Li384ELb1ELb1ELb0ELb1EEENS1_36VarlenDynamicPersistentTileSchedulerILi192ELi128ELi384ELi128ELb0ELb1ELb1ELb1ELb1ELb1EEEEEEEEEvNT_6ParamsE,"aw",@nobits
	.sectionflags	@""
	.align	16
	.zero		1024


//--------------------- .nv.shared._ZN7cutlass13device_kernelIN5flash11enable_sm90INS1_16FlashAttnFwdSm90INS1_25CollectiveMainloopFwdSm90ILi2EN4cute5tupleIJNS5_1CILi1EEES8_S8_EEENS6_IJNS7_ILi192EEENS7_ILi128EEENS7_ILi96EEEEEELi96ENS_12float_e4m3_tEfNS_4arch4Sm90ELb1ELb0ELb1ELb1ELb0ELb1ELb0ELb1ELb1ELb1ELb0ELb0EEENS1_21CollectiveEpilogueFwdINS6_IJSA_SC_SB_EEES9_NS_10bfloat16_tESG_Li384ELb1ELb1ELb0ELb1EEENS1_36VarlenDynamicPersistentTileSchedulerILi192ELi128ELi384ELi128ELb0ELb1ELb1ELb1ELb1ELb1EEEEEEEEEvNT_6ParamsE --------------------------
	.section	.nv.shared._ZN7cutlass13device_kernelIN5flash11enable_sm90INS1_16FlashAttnFwdSm90INS1_25CollectiveMainloopFwdSm90ILi2EN4cute5tupleIJNS5_1CILi1EEES8_S8_EEENS6_IJNS7_ILi192EEENS7_ILi128EEENS7_ILi96EEEEEELi96ENS_12float_e4m3_tEfNS_4arch4Sm90ELb1ELb0ELb1ELb1ELb0ELb1ELb0ELb1ELb1ELb1ELb0ELb0EEENS1_21CollectiveEpilogueFwdINS6_IJSA_SC_SB_EEES9_NS_10bfloat16_tESG_Li384ELb1ELb1ELb0ELb1EEENS1_36VarlenDynamicPersistentTileSchedulerILi192ELi128ELi384ELi128ELb0ELb1ELb1ELb1ELb1ELb1EEEEEEEEEvNT_6ParamsE,"aw",@nobits
	.sectionflags	@""
	.align	16
	.zero		1024


//--------------------- .nv.constant0._ZN7cutlass13device_kernelIN5flash11enable_sm90INS1_16FlashAttnFwdSm90INS1_25CollectiveMainloopFwdSm90ILi2EN4cute5tupleIJNS5_1CILi1EEES8_S8_EEENS6_IJNS7_ILi192EEENS7_ILi128EEENS7_ILi96EEEEEELi96ENS_12float_e4m3_tEfNS_4arch4Sm90ELb0ELb0ELb1ELb0ELb0ELb0ELb0ELb1ELb1ELb1ELb0ELb0EEENS1_21CollectiveEpilogueFwdINS6_IJSA_SC_SB_EEES9_NS_10bfloat16_tESG_Li384ELb0ELb1ELb0ELb1EEENS1_29StaticPersistentTileSchedulerILb0EEEEEEEEEvNT_6ParamsE --------------------------
	.section	.nv.constant0._ZN7cutlass13device_kernelIN5flash11enable_sm90INS1_16FlashAttnFwdSm90INS1_25CollectiveMainloopFwdSm90ILi2EN4cute5tupleIJNS5_1CILi1EEES8_S8_EEENS6_IJNS7_ILi192EEENS7_ILi128EEENS7_ILi96EEEEEELi96ENS_12float_e4m3_tEfNS_4arch4Sm90ELb0ELb0ELb1ELb0ELb0ELb0ELb0ELb1ELb1ELb1ELb0ELb0EEENS1_21CollectiveEpilogueFwdINS6_IJSA_SC_SB_EEES9_NS_10bfloat16_tESG_Li384ELb0ELb1ELb0ELb1EEENS1_29StaticPersistentTileSchedulerILb0EEEEEEEEEvNT_6ParamsE,"a",@progbits
	.sectionflags	@""
	.align	4
.nv.constant0._ZN7cutlass13device_kernelIN5flash11enable_sm90INS1_16FlashAttnFwdSm90INS1_25CollectiveMainloopFwdSm90ILi2EN4cute5tupleIJNS5_1CILi1EEES8_S8_EEENS6_IJNS7_ILi192EEENS7_ILi128EEENS7_ILi96EEEEEELi96ENS_12float_e4m3_tEfNS_4arch4Sm90ELb0ELb0ELb1ELb0ELb0ELb0ELb0ELb1ELb1ELb1ELb0ELb0EEENS1_21CollectiveEpilogueFwdINS6_IJSA_SC_SB_EEES9_NS_10bfloat16_tESG_Li384ELb0ELb1ELb0ELb1EEENS1_29StaticPersistentTileSchedulerILb0EEEEEEEEEvNT_6ParamsE:
	.zero		3200


//--------------------- .nv.constant0._ZN7cutlass13device_kernelIN5flash11enable_sm90INS1_16FlashAttnFwdSm90INS1_25CollectiveMainloopFwdSm90ILi2EN4cute5tupleIJNS5_1CILi1EEES8_S8_EEENS6_IJNS7_ILi192EEENS7_ILi128EEENS7_ILi96EEEEEELi96ENS_12float_e4m3_tEfNS_4arch4Sm90ELb0ELb0ELb1ELb1ELb0ELb0ELb0ELb1ELb1ELb1ELb0ELb0EEENS1_21CollectiveEpilogueFwdINS6_IJSA_SC_SB_EEES9_NS_10bfloat16_tESG_Li384ELb1ELb1ELb0ELb1EEENS1_36VarlenDynamicPersistentTileSchedulerILi192ELi128ELi384ELi128ELb0ELb1ELb1ELb0ELb1ELb1EEEEEEEEEvNT_6ParamsE --------------------------
	.section	.nv.constant0._ZN7cutlass13device_kernelIN5flash11enable_sm90INS1_16FlashAttnFwdSm90INS1_25CollectiveMainloopFwdSm90ILi2EN4cute5tupleIJNS5_1CILi1EEES8_S8_EEENS6_IJNS7_ILi192EEENS7_ILi128EEENS7_ILi96EEEEEELi96ENS_12float_e4m3_tEfNS_4arch4Sm90ELb0ELb0ELb1ELb1ELb0ELb0ELb0ELb1ELb1ELb1ELb0ELb0EEENS1_21CollectiveEpilogueFwdINS6_IJSA_SC_SB_EEES9_NS_10bfloat16_tESG_Li384ELb1ELb1ELb0ELb1EEENS1_36VarlenDynamicPersistentTileSchedulerILi192ELi128ELi384ELi128ELb0ELb1ELb1ELb0ELb1ELb1EEEEEEEEEvNT_6ParamsE,"a",@progbits
	.sectionflags	@""
	.align	4
.nv.constant0._ZN7cutlass13device_kernelIN5flash11enable_sm90INS1_16FlashAttnFwdSm90INS1_25CollectiveMainloopFwdSm90ILi2EN4cute5tupleIJNS5_1CILi1EEES8_S8_EEENS6_IJNS7_ILi192EEENS7_ILi128EEENS7_ILi96EEEEEELi96ENS_12float_e4m3_tEfNS_4arch4Sm90ELb0ELb0ELb1ELb1ELb0ELb0ELb0ELb1ELb1ELb1ELb0ELb0EEENS1_21CollectiveEpilogueFwdINS6_IJSA_SC_SB_EEES9_NS_10bfloat16_tESG_Li384ELb1ELb1ELb0ELb1EEENS1_36VarlenDynamicPersistentTileSchedulerILi192ELi128ELi384ELi128ELb0ELb1ELb1ELb0ELb1ELb1EEEEEEEEEvNT_6ParamsE:
	.zero		3328


//--------------------- .nv.constant0._ZN7cutlass13device_kernelIN5flash11enable_sm90INS1_16FlashAttnFwdSm90INS1_25CollectiveMainloopFwdSm90ILi2EN4cute5tupleIJNS5_1CILi1EEES8_S8_EEENS6_IJNS7_ILi192EEENS7_ILi128EEENS7_ILi96EEEEEELi96ENS_12float_e4m3_tEfNS_4arch4Sm90ELb0ELb0ELb1ELb1ELb0ELb1ELb0ELb1ELb1ELb1ELb0ELb0EEENS1_21CollectiveEpilogueFwdINS6_IJSA_SC_SB_EEES9_NS_10bfloat16_tESG_Li384ELb1ELb1ELb0ELb1EEENS1_36VarlenDynamicPersistentTileSchedulerILi192ELi128ELi384ELi128ELb0ELb1ELb1ELb0ELb1ELb1EEEEEEEEEvNT_6ParamsE --------------------------
	.section	.nv.constant0._ZN7cutlass13device_kernelIN5flash11enable_sm90INS1_16FlashAttnFwdSm90INS1_25CollectiveMainloopFwdSm90ILi2EN4cute5tupleIJNS5_1CILi1EEES8_S8_EEENS6_IJNS7_ILi192EEENS7_ILi128EEENS7_ILi96EEEEEELi96ENS_12float_e4m3_tEfNS_4arch4Sm90ELb0ELb0ELb1ELb1ELb0ELb1ELb0ELb1ELb1ELb1ELb0ELb0EEENS1_21CollectiveEpilogueFwdINS6_IJSA_SC_SB_EEES9_NS_10bfloat16_tESG_Li384ELb1ELb1ELb0ELb1EEENS1_36VarlenDynamicPersistentTileSchedulerILi192ELi128ELi384ELi128ELb0ELb1ELb1ELb0ELb1ELb1EEEEEEEEEvNT_6ParamsE,"a",@progbits
	.sectionflags	@""
	.align	4
.nv.constant0._ZN7cutlass13device_kernelIN5flash11enable_sm90INS1_16FlashAttnFwdSm90INS1_25CollectiveMainloopFwdSm90ILi2EN4cute5tupleIJNS5_1CILi1EEES8_S8_EEENS6_IJNS7_ILi192EEENS7_ILi128EEENS7_ILi96EEEEEELi96ENS_12float_e4m3_tEfNS_4arch4Sm90ELb0ELb0ELb1ELb1ELb0ELb1ELb0ELb1ELb1ELb1ELb0ELb0EEENS1_21CollectiveEpilogueFwdINS6_IJSA_SC_SB_EEES9_NS_10bfloat16_tESG_Li384ELb1ELb1ELb0ELb1EEENS1_36VarlenDynamicPersistentTileSchedulerILi192ELi128ELi384ELi128ELb0ELb1ELb1ELb0ELb1ELb1EEEEEEEEEvNT_6ParamsE:
	.zero		3328


//--------------------- .nv.constant0._ZN7cutlass13device_kernelIN5flash11enable_sm90INS1_16FlashAttnFwdSm90INS1_25CollectiveMainloopFwdSm90ILi2EN4cute5tupleIJNS5_1CILi1EEES8_S8_EEENS6_IJNS7_ILi192EEENS7_ILi128EEENS7_ILi96EEEEEELi96ENS_12float_e4m3_tEfNS_4arch4Sm90ELb0ELb1ELb1ELb0ELb0ELb0ELb0ELb1ELb1ELb1ELb0ELb0EEENS1_21CollectiveEpilogueFwdINS6_IJSA_SC_SB_EEES9_NS_10bfloat16_tESG_Li384ELb0ELb1ELb0ELb1EEENS1_30DynamicPersistentTileSchedulerILi384ELi128ELb0ELb1ELb1EEEEEEEEEvNT_6ParamsE --------------------------
	.section	.nv.constant0._ZN7cutlass13device_kernelIN5flash11enable_sm90INS1_16FlashAttnFwdSm90INS1_25CollectiveMainloopFwdSm90ILi2EN4cute5tupleIJNS5_1CILi1EEES8_S8_EEENS6_IJNS7_ILi192EEENS7_ILi128EEENS7_ILi96EEEEEELi96ENS_12float_e4m3_tEfNS_4arch4Sm90ELb0ELb1ELb1ELb0ELb0ELb0ELb0ELb1ELb1ELb1ELb0ELb0EEENS1_21CollectiveEpilogueFwdINS6_IJSA_SC_SB_EEES9_NS_10bfloat16_tESG_Li384ELb0ELb1ELb0ELb1EEENS1_30DynamicPersistentTileSchedulerILi384ELi128ELb0ELb1ELb1EEEEEEEEEvNT_6ParamsE,"a",@progbits
	.sectionflags	@""
	.align	4
.nv.constant0._ZN7cutlass13device_kernelIN5flash11enable_sm90INS1_16FlashAttnFwdSm90INS1_25CollectiveMainloopFwdSm90ILi2EN4cute5tupleIJNS5_1CILi1EEES8_S8_EEENS6_IJNS7_ILi192EEENS7_ILi128EEENS7_ILi96EEEEEELi96ENS_12float_e4m3_tEfNS_4arch4Sm90ELb0ELb1ELb1ELb0ELb0ELb0ELb0ELb1ELb1ELb1ELb0ELb0EEENS1_21CollectiveEpilogueFwdINS6_IJSA_SC_SB_EEES9_NS_10bfloat16_tESG_Li384ELb0ELb1ELb0ELb1EEENS1_30DynamicPersistentTileSchedulerILi384ELi128ELb0ELb1ELb1EEEEEEEEEvNT_6ParamsE:
	.zero		3328


//--------------------- .nv.constant0._ZN7cutlass13device_kernelIN5flash11enable_sm90INS1_16FlashAttnFwdSm90INS1_25CollectiveMainloopFwdSm90ILi2EN4cute5tupleIJNS5_1CILi1EEES8_S8_EEENS6_IJNS7_ILi192EEENS7_ILi128EEENS7_ILi96EEEEEELi96ENS_12float_e4m3_tEfNS_4arch4Sm90ELb0ELb1ELb1ELb1ELb0ELb0ELb0ELb1ELb1ELb1ELb0ELb0EEENS1_21CollectiveEpilogueFwdINS6_IJSA_SC_SB_EEES9_NS_10bfloat16_tESG_Li384ELb1ELb1ELb0ELb1EEENS1_36VarlenDynamicPersistentTileSchedulerILi192ELi128ELi384ELi128ELb0ELb1ELb1ELb1ELb0ELb1EEEEEEEEEvNT_6ParamsE --------------------------
	.section	.nv.constant0._ZN7cutlass13device_kernelIN5flash11enable_sm90INS1_16FlashAttnFwdSm90INS1_25CollectiveMainloopFwdSm90ILi2EN4cute5tupleIJNS5_1CILi1EEES8_S8_EEENS6_IJNS7_ILi192EEENS7_ILi128EEENS7_ILi96EEEEEELi96ENS_12float_e4m3_tEfNS_4arch4Sm90ELb0ELb1ELb1ELb1ELb0ELb0ELb0ELb1ELb1ELb1ELb0ELb0EEENS1_21CollectiveEpilogueFwdINS6_IJSA_SC_SB_EEES9_NS_10bfloat16_tESG_Li384ELb1ELb1ELb0ELb1EEENS1_36VarlenDynamicPersistentTileSchedulerILi192ELi128ELi384ELi128ELb0ELb1ELb1ELb1ELb0ELb1EEEEEEEEEvNT_6ParamsE,"a",@progbits
	.sectionflags	@""
	.align	4
.nv.constant0._ZN7cutlass13device_kernelIN5flash11enable_sm90INS1_16FlashAttnFwdSm90INS1_25CollectiveMainloopFwdSm90ILi2EN4cute5tupleIJNS5_1CILi1EEES8_S8_EEENS6_IJNS7_ILi192EEENS7_ILi128EEENS7_ILi96EEEEEELi96ENS_12float_e4m3_tEfNS_4arch4Sm90ELb0ELb1ELb1ELb1ELb0ELb0ELb0ELb1ELb1ELb1ELb0ELb0EEENS1_21CollectiveEpilogueFwdINS6_IJSA_SC_SB_EEES9_NS_10bfloat16_tESG_Li384ELb1ELb1ELb0ELb1EEENS1_36VarlenDynamicPersistentTileSchedulerILi192ELi128ELi384ELi128ELb0ELb1ELb1ELb1ELb0ELb1EEEEEEEEEvNT_6ParamsE:
	.zero		3328


//--------------------- .nv.constant0._ZN7cutlass13device_kernelIN5flash11enable_sm90INS1_16FlashAttnFwdSm90INS1_25CollectiveMainloopFwdSm90ILi2EN4cute5tupleIJNS5_1CILi1EEES8_S8_EEENS6_IJNS7_ILi192EEENS7_ILi128EEENS7_ILi96EEEEEELi96ENS_12float_e4m3_tEfNS_4arch4Sm90ELb0ELb1ELb1ELb1ELb0ELb1ELb0ELb1ELb1ELb1ELb0ELb0EEENS1_21CollectiveEpilogueFwdINS6_IJSA_SC_SB_EEES9_NS_10bfloat16_tESG_Li384ELb1ELb1ELb0ELb1EEENS1_36VarlenDynamicPersistentTileSchedulerILi192ELi128ELi384ELi128ELb0ELb1ELb1ELb1ELb0ELb1EEEEEEEEEvNT_6ParamsE --------------------------
	.section	.nv.constant0._ZN7cutlass13device_kernelIN5flash11enable_sm90INS1_16FlashAttnFwdSm90INS1_25CollectiveMainloopFwdSm90ILi2EN4cute5tupleIJNS5_1CILi1EEES8_S8_EEENS6_IJNS7_ILi192EEENS7_ILi128EEENS7_ILi96EEEEEELi96ENS_12float_e4m3_tEfNS_4arch4Sm90ELb0ELb1ELb1ELb1ELb0ELb1ELb0ELb1ELb1ELb1ELb0ELb0EEENS1_21CollectiveEpilogueFwdINS6_IJSA_SC_SB_EEES9_NS_10bfloat16_tESG_Li384ELb1ELb1ELb0ELb1EEENS1_36VarlenDynamicPersistentTileSchedulerILi192ELi128ELi384ELi128ELb0ELb1ELb1ELb1ELb0ELb1EEEEEEEEEvNT_6ParamsE,"a",@progbits
	.sectionflags	@""
	.align	4
.nv.constant0._ZN7cutlass13device_kernelIN5flash11enable_sm90INS1_16FlashAttnFwdSm90INS1_25CollectiveMainloopFwdSm90ILi2EN4cute5tupleIJNS5_1CILi1EEES8_S8_EEENS6_IJNS7_ILi192EEENS7_ILi128EEENS7_ILi96EEEEEELi96ENS_12float_e4m3_tEfNS_4arch4Sm90ELb0ELb1ELb1ELb1ELb0ELb1ELb0ELb1ELb1ELb1ELb0ELb0EEENS1_21CollectiveEpilogueFwdINS6_IJSA_SC_SB_EEES9_NS_10bfloat16_tESG_Li384ELb1ELb1ELb0ELb1EEENS1_36VarlenDynamicPersistentTileSchedulerILi192ELi128ELi384ELi128ELb0ELb1ELb1ELb1ELb0ELb1EEEEEEEEEvNT_6ParamsE:
	.zero		3328


//--------------------- .nv.constant0._ZN7cutlass13device_kernelIN5flash11enable_sm90INS1_16FlashAttnFwdSm90INS1_25CollectiveMainloopFwdSm90ILi2EN4cute5tupleIJNS5_1CILi1EEES8_S8_EEENS6_IJNS7_ILi192EEENS7_ILi128EEENS7_ILi96EEEEEELi96ENS_12float_e4m3_tEfNS_4arch4Sm90ELb1ELb0ELb1ELb0ELb0ELb0ELb0ELb1ELb1ELb1ELb0ELb0EEENS1_21CollectiveEpilogueFwdINS6_IJSA_SC_SB_EEES9_NS_10bfloat16_tESG_Li384ELb0ELb1ELb0ELb1EEENS1_30DynamicPersistentTileSchedulerILi384ELi128ELb0ELb1ELb1EEEEEEEEEvNT_6ParamsE --------------------------
	.section	.nv.constant0._ZN7cutlass13device_kernelIN5flash11enable_sm90INS1_16FlashAttnFwdSm90INS1_25CollectiveMainloopFwdSm90ILi2EN4cute5tupleIJNS5_1CILi1EEES8_S8_EEENS6_IJNS7_ILi192EEENS7_ILi128EEENS7_ILi96EEEEEELi96ENS_12float_e4m3_tEfNS_4arch4Sm90ELb1ELb0ELb1ELb0ELb0ELb0ELb0ELb1ELb1ELb1ELb0ELb0EEENS1_21CollectiveEpilogueFwdINS6_IJSA_SC_SB_EEES9_NS_10bfloat16_tESG_Li384ELb0ELb1ELb0ELb1EEENS1_30DynamicPersistentTileSchedulerILi384ELi128ELb0ELb1ELb1EEEEEEEEEvNT_6ParamsE,"a",@progbits
	.sectionflags	@""
	.align	4
.nv.constant0._ZN7cutlass13device_kernelIN5flash11enable_sm90INS1_16FlashAttnFwdSm90INS1_25CollectiveMainloopFwdSm90ILi2EN4cute5tupleIJNS5_1CILi1EEES8_S8_EEENS6_IJNS7_ILi192EEENS7_ILi128EEENS7_ILi96EEEEEELi96ENS_12float_e4m3_tEfNS_4arch4Sm90ELb1ELb0ELb1ELb0ELb0ELb0ELb0ELb1ELb1ELb1ELb0ELb0EEENS1_21CollectiveEpilogueFwdINS6_IJSA_SC_SB_EEES9_NS_10bfloat16_tESG_Li384ELb0ELb1ELb0ELb1EEENS1_30DynamicPersistentTileSchedulerILi384ELi128ELb0ELb1ELb1EEEEEEEEEvNT_6ParamsE:
	.zero		3328


//--------------------- .nv.constant0._ZN7cutlass13device_kernelIN5flash11enable_sm90INS1_16FlashAttnFwdSm90INS1_25CollectiveMainloopFwdSm90ILi2EN4cute5tupleIJNS5_1CILi1EEES8_S8_EEENS6_IJNS7_ILi192EEENS7_ILi128EEENS7_ILi96EEEEEELi96ENS_12float_e4m3_tEfNS_4arch4Sm90ELb1ELb0ELb1ELb1ELb0ELb0ELb0ELb1ELb1ELb1ELb0ELb0EEENS1_21CollectiveEpilogueFwdINS6_IJSA_SC_SB_EEES9_NS_10bfloat16_tESG_Li384ELb1ELb1ELb0ELb1EEENS1_36VarlenDynamicPersistentTileSchedulerILi192ELi128ELi384ELi128ELb0ELb1ELb1ELb1ELb1ELb1EEEEEEEEEvNT_6ParamsE --------------------------
	.section	.nv.constant0._ZN7cutlass13device_kernelIN5flash11enable_sm90INS1_16FlashAttnFwdSm90INS1_25CollectiveMainloopFwdSm90ILi2EN4cute5tupleIJNS5_1CILi1EEES8_S8_EEENS6_IJNS7_ILi192EEENS7_ILi128EEENS7_ILi96EEEEEELi96ENS_12float_e4m3_tEfNS_4arch4Sm90ELb1ELb0ELb1ELb1ELb0ELb0ELb0ELb1ELb1ELb1ELb0ELb0EEENS1_21CollectiveEpilogueFwdINS6_IJSA_SC_SB_EEES9_NS_10bfloat16_tESG_Li384ELb1ELb1ELb0ELb1EEENS1_36VarlenDynamicPersistentTileSchedulerILi192ELi128ELi384ELi128ELb0ELb1ELb1ELb1ELb1ELb1EEEEEEEEEvNT_6ParamsE,"a",@progbits
	.sectionflags	@""
	.align	4
.nv.constant0._ZN7cutlass13device_kernelIN5flash11enable_sm90INS1_16FlashAttnFwdSm90INS1_25CollectiveMainloopFwdSm90ILi2EN4cute5tupleIJNS5_1CILi1EEES8_S8_EEENS6_IJNS7_ILi192EEENS7_ILi128EEENS7_ILi96EEEEEELi96ENS_12float_e4m3_tEfNS_4arch4Sm90ELb1ELb0ELb1ELb1ELb0ELb0ELb0ELb1ELb1ELb1ELb0ELb0EEENS1_21CollectiveEpilogueFwdINS6_IJSA_SC_SB_EEES9_NS_10bfloat16_tESG_Li384ELb1ELb1ELb0ELb1EEENS1_36VarlenDynamicPersistentTileSchedulerILi192ELi128ELi384ELi128ELb0ELb1ELb1ELb1ELb1ELb1EEEEEEEEEvNT_6ParamsE:
	.zero		3328


//--------------------- .nv.constant0._ZN7cutlass13device_kernelIN5flash11enable_sm90INS1_16FlashAttnFwdSm90INS1_25CollectiveMainloopFwdSm90ILi2EN4cute5tupleIJNS5_1CILi1EEES8_S8_EEENS6_IJNS7_ILi192EEENS7_ILi128EEENS7_ILi96EEEEEELi96ENS_12float_e4m3_tEfNS_4arch4Sm90ELb1ELb0ELb1ELb1ELb0ELb1ELb0ELb1ELb1ELb1ELb0ELb0EEENS1_21CollectiveEpilogueFwdINS6_IJSA_SC_SB_EEES9_NS_10bfloat16_tESG_Li384ELb1ELb1ELb0ELb1EEENS1_36VarlenDynamicPersistentTileSchedulerILi192ELi128ELi384ELi128ELb0ELb1ELb1ELb1ELb1ELb1EEEEEEEEEvNT_6ParamsE --------------------------
	.section	.nv.constant0._ZN7cutlass13device_kernelIN5flash11enable_sm90INS1_16FlashAttnFwdSm90INS1_25CollectiveMainloopFwdSm90ILi2EN4cute5tupleIJNS5_1CILi1EEES8_S8_EEENS6_IJNS7_ILi192EEENS7_ILi128EEENS7_ILi96EEEEEELi96ENS_12float_e4m3_tEfNS_4arch4Sm90ELb1ELb0ELb1ELb1ELb0ELb1ELb0ELb1ELb1ELb1ELb0ELb0EEENS1_21CollectiveEpilogueFwdINS6_IJSA_SC_SB_EEES9_NS_10bfloat16_tESG_Li384ELb1ELb1ELb0ELb1EEENS1_36VarlenDynamicPersistentTileSchedulerILi192ELi128ELi384ELi128ELb0ELb1ELb1ELb1ELb1ELb1EEEEEEEEEvNT_6ParamsE,"a",@progbits
	.sectionflags	@""
	.align	4
.nv.constant0._ZN7cutlass13device_kernelIN5flash11enable_sm90INS1_16FlashAttnFwdSm90INS1_25CollectiveMainloopFwdSm90ILi2EN4cute5tupleIJNS5_1CILi1EEES8_S8_EEENS6_IJNS7_ILi192EEENS7_ILi128EEENS7_ILi96EEEEEELi96ENS_12float_e4m3_tEfNS_4arch4Sm90ELb1ELb0ELb1ELb1ELb0ELb1ELb0ELb1ELb1ELb1ELb0ELb0EEENS1_21CollectiveEpilogueFwdINS6_IJSA_SC_SB_EEES9_NS_10bfloat16_tESG_Li384ELb1ELb1ELb0ELb1EEENS1_36VarlenDynamicPersistentTileSchedulerILi192ELi128ELi384ELi128ELb0ELb1ELb1ELb1ELb1ELb1EEEEEEEEEvNT_6ParamsE:
	.zero		3328


//--------------------- SYMBOLS --------------------------

	.type		.nv.reservedSmem.offset0,@object
	.size		.nv.reservedSmem.offset0,0x4
	.type		__assertfail,@function
